//
// Generated by NVIDIA NVVM Compiler
//
// Compiler Build ID: CL-36424714
// Cuda compilation tools, release 13.0, V13.0.88
// Based on NVVM 20.0.0
//

.version 9.0
.target sm_100
.address_size 64

	// .globl	sweep_engine_kernel

.visible .entry sweep_engine_kernel(
	.param .u64 .ptr .align 1 sweep_engine_kernel_param_0,
	.param .u64 .ptr .align 1 sweep_engine_kernel_param_1,
	.param .u64 .ptr .align 1 sweep_engine_kernel_param_2,
	.param .u64 .ptr .align 1 sweep_engine_kernel_param_3,
	.param .u64 .ptr .align 1 sweep_engine_kernel_param_4,
	.param .u64 .ptr .align 1 sweep_engine_kernel_param_5,
	.param .u64 .ptr .align 1 sweep_engine_kernel_param_6,
	.param .u64 .ptr .align 1 sweep_engine_kernel_param_7,
	.param .u64 .ptr .align 1 sweep_engine_kernel_param_8
)
{
	.local .align 16 .b8 	__local_depot0[7616];
	.reg .b64 	%SP;
	.reg .b64 	%SPL;
	.reg .pred 	%p<1216>;
	.reg .b32 	%r<3050>;
	.reg .b32 	%f<2248>;
	.reg .b64 	%rd<1555>;
	.reg .b64 	%fd<535>;

	mov.u64 	%SPL, __local_depot0;
	ld.param.u64 	%rd10, [sweep_engine_kernel_param_0];
	cvta.to.global.u64 	%rd19, %rd10;
	add.u64 	%rd1, %SPL, 0;
	add.u64 	%rd2, %SPL, 4032;
	add.u64 	%rd3, %SPL, 5824;
	mov.u32 	%r348, %ctaid.x;
	mov.u32 	%r349, %ntid.x;
	mov.u32 	%r350, %tid.x;
	mad.lo.s32 	%r351, %r348, %r349, %r350;
	ld.global.nc.u32 	%r352, [%rd19];
	setp.ge.u32 	%p59, %r351, %r352;
	@%p59 bra 	$L__BB0_1042;
	ld.param.u64 	%rd1534, [sweep_engine_kernel_param_5];
	ld.param.u64 	%rd1532, [sweep_engine_kernel_param_4];
	ld.param.u64 	%rd1350, [sweep_engine_kernel_param_0];
	cvta.to.global.u64 	%rd23, %rd1534;
	cvta.to.global.u64 	%rd24, %rd1532;
	mov.u32 	%r353, %ctaid.x;
	mov.u32 	%r354, %ntid.x;
	mov.u32 	%r355, %tid.x;
	mad.lo.s32 	%r356, %r353, %r354, %r355;
	mul.wide.u32 	%rd25, %r356, 4032;
	add.s64 	%rd26, %rd23, %rd25;
	ld.global.v2.u32 	{%r357, %r358}, [%rd26+4024];
	ld.global.f64 	%fd533, [%rd26+4016];
	ld.global.v2.f64 	{%fd156, %fd157}, [%rd26+4000];
	ld.global.f64 	%fd158, [%rd26+3992];
	ld.global.v2.u32 	{%r359, %r360}, [%rd26+3984];
	ld.global.v2.f64 	{%fd159, %fd160}, [%rd26+3968];
	ld.global.v4.u32 	{%r361, %r362, %r363, %r364}, [%rd26+3952];
	ld.global.v4.u32 	{%r365, %r366, %r367, %r368}, [%rd26+3936];
	ld.global.v4.u32 	{%r369, %r370, %r371, %r372}, [%rd26+3920];
	ld.global.v4.u32 	{%r373, %r374, %r375, %r376}, [%rd26+3904];
	ld.global.v4.u32 	{%r377, %r378, %r379, %r380}, [%rd26+3888];
	ld.global.v4.u32 	{%r381, %r382, %r383, %r384}, [%rd26+3872];
	ld.global.v4.u32 	{%r385, %r386, %r387, %r388}, [%rd26+3856];
	ld.global.v4.u32 	{%r389, %r390, %r391, %r392}, [%rd26+3840];
	ld.global.v4.u32 	{%r393, %r394, %r395, %r396}, [%rd26+3824];
	ld.global.v4.u32 	{%r397, %r398, %r399, %r400}, [%rd26+3808];
	ld.global.v4.u32 	{%r401, %r402, %r403, %r404}, [%rd26+3792];
	ld.global.v4.u32 	{%r405, %r406, %r407, %r408}, [%rd26+3776];
	ld.global.v4.u32 	{%r409, %r410, %r411, %r412}, [%rd26+3760];
	ld.global.v4.u32 	{%r413, %r414, %r415, %r416}, [%rd26+3744];
	ld.global.v4.u32 	{%r417, %r418, %r419, %r420}, [%rd26+3728];
	ld.global.v4.u32 	{%r421, %r422, %r423, %r424}, [%rd26+3712];
	ld.global.v4.u32 	{%r425, %r426, %r427, %r428}, [%rd26+3696];
	ld.global.v4.u32 	{%r429, %r430, %r431, %r432}, [%rd26+3680];
	ld.global.v4.u32 	{%r433, %r434, %r435, %r436}, [%rd26+3664];
	ld.global.v4.u32 	{%r437, %r438, %r439, %r440}, [%rd26+3648];
	ld.global.v4.u32 	{%r441, %r442, %r443, %r444}, [%rd26+3632];
	ld.global.v4.u32 	{%r445, %r446, %r447, %r448}, [%rd26+3616];
	ld.global.v4.u32 	{%r449, %r450, %r451, %r452}, [%rd26+3600];
	ld.global.v4.u32 	{%r453, %r454, %r455, %r456}, [%rd26+3584];
	ld.global.v4.u32 	{%r457, %r458, %r459, %r460}, [%rd26+3568];
	ld.global.v4.u32 	{%r461, %r462, %r463, %r464}, [%rd26+3552];
	ld.global.v4.u32 	{%r465, %r466, %r467, %r468}, [%rd26+3536];
	ld.global.v4.u32 	{%r469, %r470, %r471, %r472}, [%rd26+3520];
	ld.global.v4.u32 	{%r473, %r474, %r475, %r476}, [%rd26+3504];
	ld.global.v4.u32 	{%r477, %r478, %r479, %r480}, [%rd26+3488];
	ld.global.v4.u32 	{%r481, %r482, %r483, %r484}, [%rd26+3472];
	ld.global.v4.u32 	{%r485, %r486, %r487, %r488}, [%rd26+3456];
	ld.global.v4.u32 	{%r489, %r490, %r491, %r492}, [%rd26+3440];
	ld.global.v4.u32 	{%r493, %r494, %r495, %r496}, [%rd26+3424];
	ld.global.v4.u32 	{%r497, %r498, %r499, %r500}, [%rd26+3408];
	ld.global.v4.u32 	{%r501, %r502, %r503, %r504}, [%rd26+3392];
	ld.global.v4.u32 	{%r505, %r506, %r507, %r508}, [%rd26+3376];
	ld.global.v4.u32 	{%r509, %r510, %r511, %r512}, [%rd26+3360];
	ld.global.v4.u32 	{%r513, %r514, %r515, %r516}, [%rd26+3344];
	ld.global.v4.u32 	{%r517, %r518, %r519, %r520}, [%rd26+3328];
	ld.global.v4.u32 	{%r521, %r522, %r523, %r524}, [%rd26+3312];
	ld.global.v4.f32 	{%f776, %f777, %f778, %f779}, [%rd26+3296];
	ld.global.v4.u32 	{%r525, %r526, %r527, %r528}, [%rd26+3280];
	ld.global.v4.u32 	{%r529, %r530, %r531, %r532}, [%rd26+3264];
	ld.global.v4.u32 	{%r533, %r534, %r535, %r536}, [%rd26+3248];
	ld.global.v4.f32 	{%f780, %f781, %f782, %f783}, [%rd26+3232];
	ld.global.v4.u32 	{%r537, %r538, %r539, %r540}, [%rd26+3216];
	ld.global.v4.u32 	{%r541, %r542, %r543, %r544}, [%rd26+3200];
	ld.global.v4.u32 	{%r545, %r546, %r547, %r548}, [%rd26+3184];
	ld.global.v4.f32 	{%f784, %f785, %f786, %f787}, [%rd26+3168];
	ld.global.v4.u32 	{%r549, %r550, %r551, %r552}, [%rd26+3152];
	ld.global.v4.u32 	{%r553, %r554, %r555, %r556}, [%rd26+3136];
	ld.global.v4.u32 	{%r557, %r558, %r559, %r560}, [%rd26+3120];
	ld.global.v4.f32 	{%f788, %f789, %f790, %f791}, [%rd26+3104];
	ld.global.v4.u32 	{%r561, %r562, %r563, %r564}, [%rd26+3088];
	ld.global.v4.u32 	{%r565, %r566, %r567, %r568}, [%rd26+3072];
	ld.global.v4.u32 	{%r569, %r570, %r571, %r572}, [%rd26+3056];
	ld.global.v4.f32 	{%f792, %f793, %f794, %f795}, [%rd26+3040];
	ld.global.v4.u32 	{%r573, %r574, %r575, %r576}, [%rd26+3024];
	ld.global.v4.u32 	{%r577, %r578, %r579, %r580}, [%rd26+3008];
	ld.global.v4.u32 	{%r581, %r582, %r583, %r584}, [%rd26+2992];
	ld.global.v4.f32 	{%f796, %f797, %f798, %f799}, [%rd26+2976];
	ld.global.v4.u32 	{%r585, %r586, %r587, %r588}, [%rd26+2960];
	ld.global.v4.u32 	{%r589, %r590, %r591, %r592}, [%rd26+2944];
	ld.global.v4.u32 	{%r593, %r594, %r595, %r596}, [%rd26+2928];
	ld.global.v4.f32 	{%f800, %f801, %f802, %f803}, [%rd26+2912];
	ld.global.v4.u32 	{%r597, %r598, %r599, %r600}, [%rd26+2896];
	ld.global.v4.u32 	{%r601, %r602, %r603, %r604}, [%rd26+2880];
	ld.global.v4.u32 	{%r605, %r606, %r607, %r608}, [%rd26+2864];
	ld.global.v4.f32 	{%f804, %f805, %f806, %f807}, [%rd26+2848];
	ld.global.v4.u32 	{%r609, %r610, %r611, %r612}, [%rd26+2832];
	ld.global.v4.u32 	{%r613, %r614, %r615, %r616}, [%rd26+2816];
	ld.global.v4.u32 	{%r617, %r618, %r619, %r620}, [%rd26+2800];
	ld.global.v4.f32 	{%f808, %f809, %f810, %f811}, [%rd26+2784];
	ld.global.v4.u32 	{%r621, %r622, %r623, %r624}, [%rd26+2768];
	ld.global.v4.u32 	{%r625, %r626, %r627, %r628}, [%rd26+2752];
	ld.global.v4.u32 	{%r629, %r630, %r631, %r632}, [%rd26+2736];
	ld.global.v4.f32 	{%f812, %f813, %f814, %f815}, [%rd26+2720];
	ld.global.v4.u32 	{%r633, %r634, %r635, %r636}, [%rd26+2704];
	ld.global.v4.u32 	{%r637, %r638, %r639, %r640}, [%rd26+2688];
	ld.global.v4.u32 	{%r641, %r642, %r643, %r644}, [%rd26+2672];
	ld.global.v4.f32 	{%f816, %f817, %f818, %f819}, [%rd26+2656];
	ld.global.v4.u32 	{%r645, %r646, %r647, %r648}, [%rd26+2640];
	ld.global.v4.u32 	{%r649, %r650, %r651, %r652}, [%rd26+2624];
	ld.global.v4.u32 	{%r653, %r654, %r655, %r656}, [%rd26+2608];
	ld.global.v4.f32 	{%f820, %f821, %f822, %f823}, [%rd26+2592];
	ld.global.v4.u32 	{%r657, %r658, %r659, %r660}, [%rd26+2576];
	ld.global.v4.u32 	{%r661, %r662, %r663, %r664}, [%rd26+2560];
	ld.global.v4.u32 	{%r665, %r666, %r667, %r668}, [%rd26+2544];
	ld.global.v4.f32 	{%f824, %f825, %f826, %f827}, [%rd26+2528];
	ld.global.v4.u32 	{%r669, %r670, %r671, %r672}, [%rd26+2512];
	ld.global.v4.u32 	{%r673, %r674, %r675, %r676}, [%rd26+2496];
	ld.global.v4.u32 	{%r677, %r678, %r679, %r680}, [%rd26+2480];
	ld.global.v4.f32 	{%f828, %f829, %f830, %f831}, [%rd26+2464];
	ld.global.v4.u32 	{%r681, %r682, %r683, %r684}, [%rd26+2448];
	ld.global.v4.u32 	{%r685, %r686, %r687, %r688}, [%rd26+2432];
	ld.global.v4.u32 	{%r689, %r690, %r691, %r692}, [%rd26+2416];
	ld.global.v4.f32 	{%f832, %f833, %f834, %f835}, [%rd26+2400];
	ld.global.v4.u32 	{%r693, %r694, %r695, %r696}, [%rd26+2384];
	ld.global.v4.u32 	{%r697, %r698, %r699, %r700}, [%rd26+2368];
	ld.global.v4.u32 	{%r701, %r702, %r703, %r704}, [%rd26+2352];
	ld.global.v4.f32 	{%f836, %f837, %f838, %f839}, [%rd26+2336];
	ld.global.v4.u32 	{%r705, %r706, %r707, %r708}, [%rd26+2320];
	ld.global.v4.u32 	{%r709, %r710, %r711, %r712}, [%rd26+2304];
	ld.global.v4.u32 	{%r713, %r714, %r715, %r716}, [%rd26+2288];
	ld.global.v4.f32 	{%f840, %f841, %f842, %f843}, [%rd26+2272];
	ld.global.v4.u32 	{%r717, %r718, %r719, %r720}, [%rd26+2256];
	ld.global.v4.u32 	{%r721, %r722, %r723, %r724}, [%rd26+2240];
	ld.global.v4.u32 	{%r725, %r726, %r727, %r728}, [%rd26+2224];
	ld.global.v4.f32 	{%f844, %f845, %f846, %f847}, [%rd26+2208];
	ld.global.v4.u32 	{%r729, %r730, %r731, %r732}, [%rd26+2192];
	ld.global.v4.u32 	{%r733, %r734, %r735, %r736}, [%rd26+2176];
	ld.global.v4.u32 	{%r737, %r738, %r739, %r740}, [%rd26+2160];
	ld.global.v4.f32 	{%f848, %f849, %f850, %f851}, [%rd26+2144];
	ld.global.v4.u32 	{%r741, %r742, %r743, %r744}, [%rd26+2128];
	ld.global.v4.u32 	{%r745, %r746, %r747, %r748}, [%rd26+2112];
	ld.global.v4.u32 	{%r749, %r750, %r751, %r752}, [%rd26+2096];
	ld.global.v4.f32 	{%f852, %f853, %f854, %f855}, [%rd26+2080];
	ld.global.v4.u32 	{%r753, %r754, %r755, %r756}, [%rd26+2064];
	ld.global.v4.u32 	{%r757, %r758, %r759, %r760}, [%rd26+2048];
	ld.global.v4.u32 	{%r761, %r762, %r763, %r764}, [%rd26+2032];
	ld.global.v4.f32 	{%f856, %f857, %f858, %f859}, [%rd26+2016];
	ld.global.v4.u32 	{%r765, %r766, %r767, %r768}, [%rd26+2000];
	ld.global.v4.u32 	{%r769, %r770, %r771, %r772}, [%rd26+1984];
	ld.global.v4.u32 	{%r773, %r774, %r775, %r776}, [%rd26+1968];
	ld.global.v4.f32 	{%f860, %f861, %f862, %f863}, [%rd26+1952];
	ld.global.v4.u32 	{%r777, %r778, %r779, %r780}, [%rd26+1936];
	ld.global.v4.u32 	{%r781, %r782, %r783, %r784}, [%rd26+1920];
	ld.global.v4.u32 	{%r785, %r786, %r787, %r788}, [%rd26+1904];
	ld.global.v4.f32 	{%f864, %f865, %f866, %f867}, [%rd26+1888];
	ld.global.v4.u32 	{%r789, %r790, %r791, %r792}, [%rd26+1872];
	ld.global.v4.u32 	{%r793, %r794, %r795, %r796}, [%rd26+1856];
	ld.global.v4.u32 	{%r797, %r798, %r799, %r800}, [%rd26+1840];
	ld.global.v4.f32 	{%f868, %f869, %f870, %f871}, [%rd26+1824];
	ld.global.v4.u32 	{%r801, %r802, %r803, %r804}, [%rd26+1808];
	ld.global.v4.u32 	{%r805, %r806, %r807, %r808}, [%rd26+1792];
	ld.global.v4.u32 	{%r809, %r810, %r811, %r812}, [%rd26+1776];
	ld.global.v4.f32 	{%f872, %f873, %f874, %f875}, [%rd26+1760];
	ld.global.v4.u32 	{%r813, %r814, %r815, %r816}, [%rd26+1744];
	ld.global.v4.u32 	{%r817, %r818, %r819, %r820}, [%rd26+1728];
	ld.global.v4.u32 	{%r821, %r822, %r823, %r824}, [%rd26+1712];
	ld.global.v4.f32 	{%f876, %f877, %f878, %f879}, [%rd26+1696];
	ld.global.v4.u32 	{%r825, %r826, %r827, %r828}, [%rd26+1680];
	ld.global.v4.u32 	{%r829, %r830, %r831, %r832}, [%rd26+1664];
	ld.global.v4.u32 	{%r833, %r834, %r835, %r836}, [%rd26+1648];
	ld.global.v4.f32 	{%f880, %f881, %f882, %f883}, [%rd26+1632];
	ld.global.v4.u32 	{%r837, %r838, %r839, %r840}, [%rd26+1616];
	ld.global.v4.u32 	{%r841, %r842, %r843, %r844}, [%rd26+1600];
	ld.global.v4.u32 	{%r845, %r846, %r847, %r848}, [%rd26+1584];
	ld.global.v4.f32 	{%f884, %f885, %f886, %f887}, [%rd26+1568];
	ld.global.v4.u32 	{%r849, %r850, %r851, %r852}, [%rd26+1552];
	ld.global.v4.u32 	{%r853, %r854, %r855, %r856}, [%rd26+1536];
	ld.global.v4.u32 	{%r857, %r858, %r859, %r860}, [%rd26+1520];
	ld.global.v4.f32 	{%f888, %f889, %f890, %f891}, [%rd26+1504];
	ld.global.v4.u32 	{%r861, %r862, %r863, %r864}, [%rd26+1488];
	ld.global.v4.u32 	{%r865, %r866, %r867, %r868}, [%rd26+1472];
	ld.global.v4.u32 	{%r869, %r870, %r871, %r872}, [%rd26+1456];
	ld.global.v4.f32 	{%f892, %f893, %f894, %f895}, [%rd26+1440];
	ld.global.v4.u32 	{%r873, %r874, %r875, %r876}, [%rd26+1424];
	ld.global.v4.u32 	{%r877, %r878, %r879, %r880}, [%rd26+1408];
	ld.global.v4.u32 	{%r881, %r882, %r883, %r884}, [%rd26+1392];
	ld.global.v4.f32 	{%f896, %f897, %f898, %f899}, [%rd26+1376];
	ld.global.v4.u32 	{%r885, %r886, %r887, %r888}, [%rd26+1360];
	ld.global.v4.u32 	{%r889, %r890, %r891, %r892}, [%rd26+1344];
	ld.global.v4.u32 	{%r893, %r894, %r895, %r896}, [%rd26+1328];
	ld.global.v4.f32 	{%f900, %f901, %f902, %f903}, [%rd26+1312];
	ld.global.v4.u32 	{%r897, %r898, %r899, %r900}, [%rd26+1296];
	ld.global.v4.u32 	{%r901, %r902, %r903, %r904}, [%rd26+1280];
	ld.global.v4.u32 	{%r905, %r906, %r907, %r908}, [%rd26+1264];
	ld.global.v4.f32 	{%f904, %f905, %f906, %f907}, [%rd26+1248];
	ld.global.v4.u32 	{%r909, %r910, %r911, %r912}, [%rd26+1232];
	ld.global.v4.u32 	{%r913, %r914, %r915, %r916}, [%rd26+1216];
	ld.global.v4.u32 	{%r917, %r918, %r919, %r920}, [%rd26+1200];
	ld.global.v4.f32 	{%f908, %f909, %f910, %f911}, [%rd26+1184];
	ld.global.v4.u32 	{%r921, %r922, %r923, %r924}, [%rd26+1168];
	ld.global.v4.u32 	{%r925, %r926, %r927, %r928}, [%rd26+1152];
	ld.global.v4.u32 	{%r929, %r930, %r931, %r932}, [%rd26+1136];
	ld.global.v4.f32 	{%f912, %f913, %f914, %f915}, [%rd26+1120];
	ld.global.v4.u32 	{%r933, %r934, %r935, %r936}, [%rd26+1104];
	ld.global.v4.u32 	{%r937, %r938, %r939, %r940}, [%rd26+1088];
	ld.global.v4.u32 	{%r941, %r942, %r943, %r944}, [%rd26+1072];
	ld.global.v4.f32 	{%f916, %f917, %f918, %f919}, [%rd26+1056];
	ld.global.v4.u32 	{%r945, %r946, %r947, %r948}, [%rd26+1040];
	ld.global.v4.u32 	{%r949, %r950, %r951, %r952}, [%rd26+1024];
	ld.global.v4.u32 	{%r953, %r954, %r955, %r956}, [%rd26+1008];
	ld.global.v4.f32 	{%f920, %f921, %f922, %f923}, [%rd26+992];
	ld.global.v4.u32 	{%r957, %r958, %r959, %r960}, [%rd26+976];
	ld.global.v4.u32 	{%r961, %r962, %r963, %r964}, [%rd26+960];
	ld.global.v4.u32 	{%r965, %r966, %r967, %r968}, [%rd26+944];
	ld.global.v4.f32 	{%f924, %f925, %f926, %f927}, [%rd26+928];
	ld.global.v4.u32 	{%r969, %r970, %r971, %r972}, [%rd26+912];
	ld.global.v4.u32 	{%r973, %r974, %r975, %r976}, [%rd26+896];
	ld.global.v4.u32 	{%r977, %r978, %r979, %r980}, [%rd26+880];
	ld.global.v4.f32 	{%f928, %f929, %f930, %f931}, [%rd26+864];
	ld.global.v4.u32 	{%r981, %r982, %r983, %r984}, [%rd26+848];
	ld.global.v4.u32 	{%r985, %r986, %r987, %r988}, [%rd26+832];
	ld.global.v4.u32 	{%r989, %r990, %r991, %r992}, [%rd26+816];
	ld.global.v4.f32 	{%f932, %f933, %f934, %f935}, [%rd26+800];
	ld.global.v4.u32 	{%r993, %r994, %r995, %r996}, [%rd26+784];
	ld.global.v4.u32 	{%r997, %r998, %r999, %r1000}, [%rd26+768];
	ld.global.v4.u32 	{%r1001, %r1002, %r1003, %r1004}, [%rd26+752];
	ld.global.v4.f32 	{%f936, %f937, %f938, %f939}, [%rd26+736];
	ld.global.v4.u32 	{%r1005, %r1006, %r1007, %r1008}, [%rd26+720];
	ld.global.v4.u32 	{%r1009, %r1010, %r1011, %r1012}, [%rd26+704];
	ld.global.v4.u32 	{%r1013, %r1014, %r1015, %r1016}, [%rd26+688];
	ld.global.v4.f32 	{%f940, %f941, %f942, %f943}, [%rd26+672];
	ld.global.v4.u32 	{%r1017, %r1018, %r1019, %r1020}, [%rd26+656];
	ld.global.v4.u32 	{%r1021, %r1022, %r1023, %r1024}, [%rd26+640];
	ld.global.v4.u32 	{%r1025, %r1026, %r1027, %r1028}, [%rd26+624];
	ld.global.v4.f32 	{%f944, %f945, %f946, %f947}, [%rd26+608];
	ld.global.v4.u32 	{%r1029, %r1030, %r1031, %r1032}, [%rd26+592];
	ld.global.v4.u32 	{%r1033, %r1034, %r1035, %r1036}, [%rd26+576];
	ld.global.v4.u32 	{%r1037, %r1038, %r1039, %r1040}, [%rd26+560];
	ld.global.v4.f32 	{%f948, %f949, %f950, %f951}, [%rd26+544];
	ld.global.v4.u32 	{%r1041, %r1042, %r1043, %r1044}, [%rd26+528];
	ld.global.v4.u32 	{%r1045, %r1046, %r1047, %r1048}, [%rd26+512];
	ld.global.v4.u32 	{%r1049, %r1050, %r1051, %r1052}, [%rd26+496];
	ld.global.v4.f32 	{%f952, %f953, %f954, %f955}, [%rd26+480];
	ld.global.v4.u32 	{%r1053, %r1054, %r1055, %r1056}, [%rd26+464];
	ld.global.v4.u32 	{%r1057, %r1058, %r1059, %r1060}, [%rd26+448];
	ld.global.v4.u32 	{%r1061, %r1062, %r1063, %r1064}, [%rd26+432];
	ld.global.v4.f32 	{%f956, %f957, %f958, %f959}, [%rd26+416];
	ld.global.v4.u32 	{%r1065, %r1066, %r1067, %r1068}, [%rd26+400];
	ld.global.v4.u32 	{%r1069, %r1070, %r1071, %r1072}, [%rd26+384];
	ld.global.v4.u32 	{%r1073, %r1074, %r1075, %r1076}, [%rd26+368];
	ld.global.v4.f32 	{%f960, %f961, %f962, %f963}, [%rd26+352];
	ld.global.v4.u32 	{%r1077, %r1078, %r1079, %r1080}, [%rd26+336];
	ld.global.v4.u32 	{%r1081, %r1082, %r1083, %r1084}, [%rd26+320];
	ld.global.v4.u32 	{%r1085, %r1086, %r1087, %r1088}, [%rd26+304];
	ld.global.v4.f32 	{%f964, %f965, %f966, %f967}, [%rd26+288];
	ld.global.v4.u32 	{%r1089, %r1090, %r1091, %r1092}, [%rd26+272];
	ld.global.v4.u32 	{%r1093, %r1094, %r1095, %r1096}, [%rd26+256];
	ld.global.v4.u32 	{%r1097, %r1098, %r1099, %r1100}, [%rd26+240];
	ld.global.v4.f32 	{%f968, %f969, %f970, %f971}, [%rd26+224];
	ld.global.v4.u32 	{%r1101, %r1102, %r1103, %r1104}, [%rd26+208];
	ld.global.v4.u32 	{%r1105, %r1106, %r1107, %r1108}, [%rd26+192];
	ld.global.v4.u32 	{%r1109, %r1110, %r1111, %r1112}, [%rd26+176];
	ld.global.v4.f32 	{%f972, %f973, %f974, %f975}, [%rd26+160];
	ld.global.v4.u32 	{%r1113, %r1114, %r1115, %r1116}, [%rd26+144];
	ld.global.v4.u32 	{%r1117, %r1118, %r1119, %r1120}, [%rd26+128];
	ld.global.v4.u32 	{%r1121, %r1122, %r1123, %r1124}, [%rd26+112];
	ld.global.v4.f32 	{%f976, %f977, %f978, %f979}, [%rd26+96];
	ld.global.v4.u32 	{%r1125, %r1126, %r1127, %r1128}, [%rd26+80];
	ld.global.v4.u32 	{%r1129, %r1130, %r1131, %r1132}, [%rd26+64];
	ld.global.v4.u32 	{%r1133, %r1134, %r1135, %r1136}, [%rd26+48];
	ld.global.v4.f32 	{%f980, %f981, %f982, %f983}, [%rd26+32];
	ld.global.v4.u32 	{%r1137, %r1138, %r1139, %r1140}, [%rd26+16];
	ld.global.v2.u32 	{%r3047, %r3049}, [%rd26+8];
	ld.global.f64 	%fd488, [%rd26];
	st.local.f64 	[%rd1], %fd488;
	st.local.v2.u32 	[%rd1+8], {%r3047, %r3049};
	st.local.v4.u32 	[%rd1+16], {%r1137, %r1138, %r1139, %r1140};
	st.local.v4.f32 	[%rd1+32], {%f980, %f981, %f982, %f983};
	st.local.v4.u32 	[%rd1+48], {%r1133, %r1134, %r1135, %r1136};
	st.local.v4.u32 	[%rd1+64], {%r1129, %r1130, %r1131, %r1132};
	st.local.v4.u32 	[%rd1+80], {%r1125, %r1126, %r1127, %r1128};
	st.local.v4.f32 	[%rd1+96], {%f976, %f977, %f978, %f979};
	st.local.v4.u32 	[%rd1+112], {%r1121, %r1122, %r1123, %r1124};
	st.local.v4.u32 	[%rd1+128], {%r1117, %r1118, %r1119, %r1120};
	st.local.v4.u32 	[%rd1+144], {%r1113, %r1114, %r1115, %r1116};
	st.local.v4.f32 	[%rd1+160], {%f972, %f973, %f974, %f975};
	st.local.v4.u32 	[%rd1+176], {%r1109, %r1110, %r1111, %r1112};
	st.local.v4.u32 	[%rd1+192], {%r1105, %r1106, %r1107, %r1108};
	st.local.v4.u32 	[%rd1+208], {%r1101, %r1102, %r1103, %r1104};
	st.local.v4.f32 	[%rd1+224], {%f968, %f969, %f970, %f971};
	st.local.v4.u32 	[%rd1+240], {%r1097, %r1098, %r1099, %r1100};
	st.local.v4.u32 	[%rd1+256], {%r1093, %r1094, %r1095, %r1096};
	st.local.v4.u32 	[%rd1+272], {%r1089, %r1090, %r1091, %r1092};
	st.local.v4.f32 	[%rd1+288], {%f964, %f965, %f966, %f967};
	st.local.v4.u32 	[%rd1+304], {%r1085, %r1086, %r1087, %r1088};
	st.local.v4.u32 	[%rd1+320], {%r1081, %r1082, %r1083, %r1084};
	st.local.v4.u32 	[%rd1+336], {%r1077, %r1078, %r1079, %r1080};
	st.local.v4.f32 	[%rd1+352], {%f960, %f961, %f962, %f963};
	st.local.v4.u32 	[%rd1+368], {%r1073, %r1074, %r1075, %r1076};
	st.local.v4.u32 	[%rd1+384], {%r1069, %r1070, %r1071, %r1072};
	st.local.v4.u32 	[%rd1+400], {%r1065, %r1066, %r1067, %r1068};
	st.local.v4.f32 	[%rd1+416], {%f956, %f957, %f958, %f959};
	st.local.v4.u32 	[%rd1+432], {%r1061, %r1062, %r1063, %r1064};
	st.local.v4.u32 	[%rd1+448], {%r1057, %r1058, %r1059, %r1060};
	st.local.v4.u32 	[%rd1+464], {%r1053, %r1054, %r1055, %r1056};
	st.local.v4.f32 	[%rd1+480], {%f952, %f953, %f954, %f955};
	st.local.v4.u32 	[%rd1+496], {%r1049, %r1050, %r1051, %r1052};
	st.local.v4.u32 	[%rd1+512], {%r1045, %r1046, %r1047, %r1048};
	st.local.v4.u32 	[%rd1+528], {%r1041, %r1042, %r1043, %r1044};
	st.local.v4.f32 	[%rd1+544], {%f948, %f949, %f950, %f951};
	st.local.v4.u32 	[%rd1+560], {%r1037, %r1038, %r1039, %r1040};
	st.local.v4.u32 	[%rd1+576], {%r1033, %r1034, %r1035, %r1036};
	st.local.v4.u32 	[%rd1+592], {%r1029, %r1030, %r1031, %r1032};
	st.local.v4.f32 	[%rd1+608], {%f944, %f945, %f946, %f947};
	st.local.v4.u32 	[%rd1+624], {%r1025, %r1026, %r1027, %r1028};
	st.local.v4.u32 	[%rd1+640], {%r1021, %r1022, %r1023, %r1024};
	st.local.v4.u32 	[%rd1+656], {%r1017, %r1018, %r1019, %r1020};
	st.local.v4.f32 	[%rd1+672], {%f940, %f941, %f942, %f943};
	st.local.v4.u32 	[%rd1+688], {%r1013, %r1014, %r1015, %r1016};
	st.local.v4.u32 	[%rd1+704], {%r1009, %r1010, %r1011, %r1012};
	st.local.v4.u32 	[%rd1+720], {%r1005, %r1006, %r1007, %r1008};
	st.local.v4.f32 	[%rd1+736], {%f936, %f937, %f938, %f939};
	st.local.v4.u32 	[%rd1+752], {%r1001, %r1002, %r1003, %r1004};
	st.local.v4.u32 	[%rd1+768], {%r997, %r998, %r999, %r1000};
	st.local.v4.u32 	[%rd1+784], {%r993, %r994, %r995, %r996};
	st.local.v4.f32 	[%rd1+800], {%f932, %f933, %f934, %f935};
	st.local.v4.u32 	[%rd1+816], {%r989, %r990, %r991, %r992};
	st.local.v4.u32 	[%rd1+832], {%r985, %r986, %r987, %r988};
	st.local.v4.u32 	[%rd1+848], {%r981, %r982, %r983, %r984};
	st.local.v4.f32 	[%rd1+864], {%f928, %f929, %f930, %f931};
	st.local.v4.u32 	[%rd1+880], {%r977, %r978, %r979, %r980};
	st.local.v4.u32 	[%rd1+896], {%r973, %r974, %r975, %r976};
	st.local.v4.u32 	[%rd1+912], {%r969, %r970, %r971, %r972};
	st.local.v4.f32 	[%rd1+928], {%f924, %f925, %f926, %f927};
	st.local.v4.u32 	[%rd1+944], {%r965, %r966, %r967, %r968};
	st.local.v4.u32 	[%rd1+960], {%r961, %r962, %r963, %r964};
	st.local.v4.u32 	[%rd1+976], {%r957, %r958, %r959, %r960};
	st.local.v4.f32 	[%rd1+992], {%f920, %f921, %f922, %f923};
	st.local.v4.u32 	[%rd1+1008], {%r953, %r954, %r955, %r956};
	st.local.v4.u32 	[%rd1+1024], {%r949, %r950, %r951, %r952};
	st.local.v4.u32 	[%rd1+1040], {%r945, %r946, %r947, %r948};
	st.local.v4.f32 	[%rd1+1056], {%f916, %f917, %f918, %f919};
	st.local.v4.u32 	[%rd1+1072], {%r941, %r942, %r943, %r944};
	st.local.v4.u32 	[%rd1+1088], {%r937, %r938, %r939, %r940};
	st.local.v4.u32 	[%rd1+1104], {%r933, %r934, %r935, %r936};
	st.local.v4.f32 	[%rd1+1120], {%f912, %f913, %f914, %f915};
	st.local.v4.u32 	[%rd1+1136], {%r929, %r930, %r931, %r932};
	st.local.v4.u32 	[%rd1+1152], {%r925, %r926, %r927, %r928};
	st.local.v4.u32 	[%rd1+1168], {%r921, %r922, %r923, %r924};
	st.local.v4.f32 	[%rd1+1184], {%f908, %f909, %f910, %f911};
	st.local.v4.u32 	[%rd1+1200], {%r917, %r918, %r919, %r920};
	st.local.v4.u32 	[%rd1+1216], {%r913, %r914, %r915, %r916};
	st.local.v4.u32 	[%rd1+1232], {%r909, %r910, %r911, %r912};
	st.local.v4.f32 	[%rd1+1248], {%f904, %f905, %f906, %f907};
	st.local.v4.u32 	[%rd1+1264], {%r905, %r906, %r907, %r908};
	st.local.v4.u32 	[%rd1+1280], {%r901, %r902, %r903, %r904};
	st.local.v4.u32 	[%rd1+1296], {%r897, %r898, %r899, %r900};
	st.local.v4.f32 	[%rd1+1312], {%f900, %f901, %f902, %f903};
	st.local.v4.u32 	[%rd1+1328], {%r893, %r894, %r895, %r896};
	st.local.v4.u32 	[%rd1+1344], {%r889, %r890, %r891, %r892};
	st.local.v4.u32 	[%rd1+1360], {%r885, %r886, %r887, %r888};
	st.local.v4.f32 	[%rd1+1376], {%f896, %f897, %f898, %f899};
	st.local.v4.u32 	[%rd1+1392], {%r881, %r882, %r883, %r884};
	st.local.v4.u32 	[%rd1+1408], {%r877, %r878, %r879, %r880};
	st.local.v4.u32 	[%rd1+1424], {%r873, %r874, %r875, %r876};
	st.local.v4.f32 	[%rd1+1440], {%f892, %f893, %f894, %f895};
	st.local.v4.u32 	[%rd1+1456], {%r869, %r870, %r871, %r872};
	st.local.v4.u32 	[%rd1+1472], {%r865, %r866, %r867, %r868};
	st.local.v4.u32 	[%rd1+1488], {%r861, %r862, %r863, %r864};
	st.local.v4.f32 	[%rd1+1504], {%f888, %f889, %f890, %f891};
	st.local.v4.u32 	[%rd1+1520], {%r857, %r858, %r859, %r860};
	st.local.v4.u32 	[%rd1+1536], {%r853, %r854, %r855, %r856};
	st.local.v4.u32 	[%rd1+1552], {%r849, %r850, %r851, %r852};
	st.local.v4.f32 	[%rd1+1568], {%f884, %f885, %f886, %f887};
	st.local.v4.u32 	[%rd1+1584], {%r845, %r846, %r847, %r848};
	st.local.v4.u32 	[%rd1+1600], {%r841, %r842, %r843, %r844};
	st.local.v4.u32 	[%rd1+1616], {%r837, %r838, %r839, %r840};
	st.local.v4.f32 	[%rd1+1632], {%f880, %f881, %f882, %f883};
	st.local.v4.u32 	[%rd1+1648], {%r833, %r834, %r835, %r836};
	st.local.v4.u32 	[%rd1+1664], {%r829, %r830, %r831, %r832};
	st.local.v4.u32 	[%rd1+1680], {%r825, %r826, %r827, %r828};
	st.local.v4.f32 	[%rd1+1696], {%f876, %f877, %f878, %f879};
	st.local.v4.u32 	[%rd1+1712], {%r821, %r822, %r823, %r824};
	st.local.v4.u32 	[%rd1+1728], {%r817, %r818, %r819, %r820};
	st.local.v4.u32 	[%rd1+1744], {%r813, %r814, %r815, %r816};
	st.local.v4.f32 	[%rd1+1760], {%f872, %f873, %f874, %f875};
	st.local.v4.u32 	[%rd1+1776], {%r809, %r810, %r811, %r812};
	st.local.v4.u32 	[%rd1+1792], {%r805, %r806, %r807, %r808};
	st.local.v4.u32 	[%rd1+1808], {%r801, %r802, %r803, %r804};
	st.local.v4.f32 	[%rd1+1824], {%f868, %f869, %f870, %f871};
	st.local.v4.u32 	[%rd1+1840], {%r797, %r798, %r799, %r800};
	st.local.v4.u32 	[%rd1+1856], {%r793, %r794, %r795, %r796};
	st.local.v4.u32 	[%rd1+1872], {%r789, %r790, %r791, %r792};
	st.local.v4.f32 	[%rd1+1888], {%f864, %f865, %f866, %f867};
	st.local.v4.u32 	[%rd1+1904], {%r785, %r786, %r787, %r788};
	st.local.v4.u32 	[%rd1+1920], {%r781, %r782, %r783, %r784};
	st.local.v4.u32 	[%rd1+1936], {%r777, %r778, %r779, %r780};
	st.local.v4.f32 	[%rd1+1952], {%f860, %f861, %f862, %f863};
	st.local.v4.u32 	[%rd1+1968], {%r773, %r774, %r775, %r776};
	st.local.v4.u32 	[%rd1+1984], {%r769, %r770, %r771, %r772};
	st.local.v4.u32 	[%rd1+2000], {%r765, %r766, %r767, %r768};
	st.local.v4.f32 	[%rd1+2016], {%f856, %f857, %f858, %f859};
	st.local.v4.u32 	[%rd1+2032], {%r761, %r762, %r763, %r764};
	st.local.v4.u32 	[%rd1+2048], {%r757, %r758, %r759, %r760};
	st.local.v4.u32 	[%rd1+2064], {%r753, %r754, %r755, %r756};
	st.local.v4.f32 	[%rd1+2080], {%f852, %f853, %f854, %f855};
	st.local.v4.u32 	[%rd1+2096], {%r749, %r750, %r751, %r752};
	st.local.v4.u32 	[%rd1+2112], {%r745, %r746, %r747, %r748};
	st.local.v4.u32 	[%rd1+2128], {%r741, %r742, %r743, %r744};
	st.local.v4.f32 	[%rd1+2144], {%f848, %f849, %f850, %f851};
	st.local.v4.u32 	[%rd1+2160], {%r737, %r738, %r739, %r740};
	st.local.v4.u32 	[%rd1+2176], {%r733, %r734, %r735, %r736};
	st.local.v4.u32 	[%rd1+2192], {%r729, %r730, %r731, %r732};
	st.local.v4.f32 	[%rd1+2208], {%f844, %f845, %f846, %f847};
	st.local.v4.u32 	[%rd1+2224], {%r725, %r726, %r727, %r728};
	st.local.v4.u32 	[%rd1+2240], {%r721, %r722, %r723, %r724};
	st.local.v4.u32 	[%rd1+2256], {%r717, %r718, %r719, %r720};
	st.local.v4.f32 	[%rd1+2272], {%f840, %f841, %f842, %f843};
	st.local.v4.u32 	[%rd1+2288], {%r713, %r714, %r715, %r716};
	st.local.v4.u32 	[%rd1+2304], {%r709, %r710, %r711, %r712};
	st.local.v4.u32 	[%rd1+2320], {%r705, %r706, %r707, %r708};
	st.local.v4.f32 	[%rd1+2336], {%f836, %f837, %f838, %f839};
	st.local.v4.u32 	[%rd1+2352], {%r701, %r702, %r703, %r704};
	st.local.v4.u32 	[%rd1+2368], {%r697, %r698, %r699, %r700};
	st.local.v4.u32 	[%rd1+2384], {%r693, %r694, %r695, %r696};
	st.local.v4.f32 	[%rd1+2400], {%f832, %f833, %f834, %f835};
	st.local.v4.u32 	[%rd1+2416], {%r689, %r690, %r691, %r692};
	st.local.v4.u32 	[%rd1+2432], {%r685, %r686, %r687, %r688};
	st.local.v4.u32 	[%rd1+2448], {%r681, %r682, %r683, %r684};
	st.local.v4.f32 	[%rd1+2464], {%f828, %f829, %f830, %f831};
	st.local.v4.u32 	[%rd1+2480], {%r677, %r678, %r679, %r680};
	st.local.v4.u32 	[%rd1+2496], {%r673, %r674, %r675, %r676};
	st.local.v4.u32 	[%rd1+2512], {%r669, %r670, %r671, %r672};
	st.local.v4.f32 	[%rd1+2528], {%f824, %f825, %f826, %f827};
	st.local.v4.u32 	[%rd1+2544], {%r665, %r666, %r667, %r668};
	st.local.v4.u32 	[%rd1+2560], {%r661, %r662, %r663, %r664};
	st.local.v4.u32 	[%rd1+2576], {%r657, %r658, %r659, %r660};
	st.local.v4.f32 	[%rd1+2592], {%f820, %f821, %f822, %f823};
	st.local.v4.u32 	[%rd1+2608], {%r653, %r654, %r655, %r656};
	st.local.v4.u32 	[%rd1+2624], {%r649, %r650, %r651, %r652};
	st.local.v4.u32 	[%rd1+2640], {%r645, %r646, %r647, %r648};
	st.local.v4.f32 	[%rd1+2656], {%f816, %f817, %f818, %f819};
	st.local.v4.u32 	[%rd1+2672], {%r641, %r642, %r643, %r644};
	st.local.v4.u32 	[%rd1+2688], {%r637, %r638, %r639, %r640};
	st.local.v4.u32 	[%rd1+2704], {%r633, %r634, %r635, %r636};
	st.local.v4.f32 	[%rd1+2720], {%f812, %f813, %f814, %f815};
	st.local.v4.u32 	[%rd1+2736], {%r629, %r630, %r631, %r632};
	st.local.v4.u32 	[%rd1+2752], {%r625, %r626, %r627, %r628};
	st.local.v4.u32 	[%rd1+2768], {%r621, %r622, %r623, %r624};
	st.local.v4.f32 	[%rd1+2784], {%f808, %f809, %f810, %f811};
	st.local.v4.u32 	[%rd1+2800], {%r617, %r618, %r619, %r620};
	st.local.v4.u32 	[%rd1+2816], {%r613, %r614, %r615, %r616};
	st.local.v4.u32 	[%rd1+2832], {%r609, %r610, %r611, %r612};
	st.local.v4.f32 	[%rd1+2848], {%f804, %f805, %f806, %f807};
	st.local.v4.u32 	[%rd1+2864], {%r605, %r606, %r607, %r608};
	st.local.v4.u32 	[%rd1+2880], {%r601, %r602, %r603, %r604};
	st.local.v4.u32 	[%rd1+2896], {%r597, %r598, %r599, %r600};
	st.local.v4.f32 	[%rd1+2912], {%f800, %f801, %f802, %f803};
	st.local.v4.u32 	[%rd1+2928], {%r593, %r594, %r595, %r596};
	st.local.v4.u32 	[%rd1+2944], {%r589, %r590, %r591, %r592};
	st.local.v4.u32 	[%rd1+2960], {%r585, %r586, %r587, %r588};
	st.local.v4.f32 	[%rd1+2976], {%f796, %f797, %f798, %f799};
	st.local.v4.u32 	[%rd1+2992], {%r581, %r582, %r583, %r584};
	st.local.v4.u32 	[%rd1+3008], {%r577, %r578, %r579, %r580};
	st.local.v4.u32 	[%rd1+3024], {%r573, %r574, %r575, %r576};
	st.local.v4.f32 	[%rd1+3040], {%f792, %f793, %f794, %f795};
	st.local.v4.u32 	[%rd1+3056], {%r569, %r570, %r571, %r572};
	st.local.v4.u32 	[%rd1+3072], {%r565, %r566, %r567, %r568};
	st.local.v4.u32 	[%rd1+3088], {%r561, %r562, %r563, %r564};
	st.local.v4.f32 	[%rd1+3104], {%f788, %f789, %f790, %f791};
	st.local.v4.u32 	[%rd1+3120], {%r557, %r558, %r559, %r560};
	st.local.v4.u32 	[%rd1+3136], {%r553, %r554, %r555, %r556};
	st.local.v4.u32 	[%rd1+3152], {%r549, %r550, %r551, %r552};
	st.local.v4.f32 	[%rd1+3168], {%f784, %f785, %f786, %f787};
	st.local.v4.u32 	[%rd1+3184], {%r545, %r546, %r547, %r548};
	st.local.v4.u32 	[%rd1+3200], {%r541, %r542, %r543, %r544};
	st.local.v4.u32 	[%rd1+3216], {%r537, %r538, %r539, %r540};
	st.local.v4.f32 	[%rd1+3232], {%f780, %f781, %f782, %f783};
	st.local.v4.u32 	[%rd1+3248], {%r533, %r534, %r535, %r536};
	st.local.v4.u32 	[%rd1+3264], {%r529, %r530, %r531, %r532};
	st.local.v4.u32 	[%rd1+3280], {%r525, %r526, %r527, %r528};
	st.local.v4.f32 	[%rd1+3296], {%f776, %f777, %f778, %f779};
	st.local.v4.u32 	[%rd1+3312], {%r521, %r522, %r523, %r524};
	st.local.v4.u32 	[%rd1+3328], {%r517, %r518, %r519, %r520};
	st.local.v4.u32 	[%rd1+3344], {%r513, %r514, %r515, %r516};
	st.local.v4.u32 	[%rd1+3360], {%r509, %r510, %r511, %r512};
	st.local.v4.u32 	[%rd1+3376], {%r505, %r506, %r507, %r508};
	st.local.v4.u32 	[%rd1+3392], {%r501, %r502, %r503, %r504};
	st.local.v4.u32 	[%rd1+3408], {%r497, %r498, %r499, %r500};
	st.local.v4.u32 	[%rd1+3424], {%r493, %r494, %r495, %r496};
	st.local.v4.u32 	[%rd1+3440], {%r489, %r490, %r491, %r492};
	st.local.v4.u32 	[%rd1+3456], {%r485, %r486, %r487, %r488};
	st.local.v4.u32 	[%rd1+3472], {%r481, %r482, %r483, %r484};
	st.local.v4.u32 	[%rd1+3488], {%r477, %r478, %r479, %r480};
	st.local.v4.u32 	[%rd1+3504], {%r473, %r474, %r475, %r476};
	st.local.v4.u32 	[%rd1+3520], {%r469, %r470, %r471, %r472};
	st.local.v4.u32 	[%rd1+3536], {%r465, %r466, %r467, %r468};
	st.local.v4.u32 	[%rd1+3552], {%r461, %r462, %r463, %r464};
	st.local.v4.u32 	[%rd1+3568], {%r457, %r458, %r459, %r460};
	st.local.v4.u32 	[%rd1+3584], {%r453, %r454, %r455, %r456};
	st.local.v4.u32 	[%rd1+3600], {%r449, %r450, %r451, %r452};
	st.local.v4.u32 	[%rd1+3616], {%r445, %r446, %r447, %r448};
	st.local.v4.u32 	[%rd1+3632], {%r441, %r442, %r443, %r444};
	st.local.v4.u32 	[%rd1+3648], {%r437, %r438, %r439, %r440};
	st.local.v4.u32 	[%rd1+3664], {%r433, %r434, %r435, %r436};
	st.local.v4.u32 	[%rd1+3680], {%r429, %r430, %r431, %r432};
	st.local.v4.u32 	[%rd1+3696], {%r425, %r426, %r427, %r428};
	st.local.v4.u32 	[%rd1+3712], {%r421, %r422, %r423, %r424};
	st.local.v4.u32 	[%rd1+3728], {%r417, %r418, %r419, %r420};
	st.local.v4.u32 	[%rd1+3744], {%r413, %r414, %r415, %r416};
	st.local.v4.u32 	[%rd1+3760], {%r409, %r410, %r411, %r412};
	st.local.v4.u32 	[%rd1+3776], {%r405, %r406, %r407, %r408};
	st.local.v4.u32 	[%rd1+3792], {%r401, %r402, %r403, %r404};
	st.local.v4.u32 	[%rd1+3808], {%r397, %r398, %r399, %r400};
	st.local.v4.u32 	[%rd1+3824], {%r393, %r394, %r395, %r396};
	st.local.v4.u32 	[%rd1+3840], {%r389, %r390, %r391, %r392};
	st.local.v4.u32 	[%rd1+3856], {%r385, %r386, %r387, %r388};
	st.local.v4.u32 	[%rd1+3872], {%r381, %r382, %r383, %r384};
	st.local.v4.u32 	[%rd1+3888], {%r377, %r378, %r379, %r380};
	st.local.v4.u32 	[%rd1+3904], {%r373, %r374, %r375, %r376};
	st.local.v4.u32 	[%rd1+3920], {%r369, %r370, %r371, %r372};
	st.local.v4.u32 	[%rd1+3936], {%r365, %r366, %r367, %r368};
	st.local.v4.u32 	[%rd1+3952], {%r361, %r362, %r363, %r364};
	st.local.v2.f64 	[%rd1+3968], {%fd159, %fd160};
	st.local.v2.u32 	[%rd1+3984], {%r359, %r360};
	st.local.f64 	[%rd1+3992], %fd158;
	st.local.v2.f64 	[%rd1+4000], {%fd156, %fd157};
	st.local.f64 	[%rd1+4016], %fd533;
	st.local.v2.u32 	[%rd1+4024], {%r357, %r358};
	mul.wide.u32 	%rd27, %r356, 560;
	add.s64 	%rd28, %rd24, %rd27;
	ld.global.nc.v2.u32 	{%r3, %r4}, [%rd28+496];
	ld.global.nc.v4.f32 	{%f1, %f2, %f3, %f4}, [%rd28+480];
	ld.global.nc.v4.f32 	{%f5, %f6, %f7, %f8}, [%rd28+464];
	ld.global.nc.v4.u32 	{%r1141, %r1142, %r5, %r1143}, [%rd28+432];
	mov.b64 	%rd29, {%r1141, %r1142};
	mov.b32 	%f9, %r1141;
	ld.global.nc.v4.f32 	{%f10, %f984, %f11, %f985}, [%rd28+416];
	mov.b32 	%r1144, %f985;
	mov.b64 	%rd30, {%r1145, %r1144};
	mov.b32 	%r1146, %f984;
	mov.b64 	%rd31, {%r1147, %r1146};
	ld.global.nc.v4.f32 	{%f12, %f13, %f14, %f986}, [%rd28+400];
	ld.global.nc.v4.f32 	{%f15, %f16, %f17, %f18}, [%rd28+384];
	ld.global.nc.v2.f32 	{%f19, %f20}, [%rd28+376];
	ld.global.nc.f32 	%f21, [%rd28+344];
	ld.global.nc.v4.u32 	{%r1148, %r1149, %r6, %r7}, [%rd28+304];
	mov.b32 	%f22, %r1148;
	mov.b32 	%f23, %r1149;
	ld.global.nc.f32 	%f24, [%rd28+300];
	ld.global.nc.f32 	%f25, [%rd28+288];
	ld.global.nc.f32 	%f26, [%rd28+284];
	ld.global.nc.f32 	%f27, [%rd28+276];
	ld.global.nc.f32 	%f28, [%rd28+268];
	ld.global.nc.v4.f32 	{%f29, %f30, %f31, %f32}, [%rd28+240];
	ld.global.nc.v4.f32 	{%f33, %f34, %f35, %f36}, [%rd28+224];
	ld.global.nc.v4.f32 	{%f37, %f38, %f987, %f39}, [%rd28+208];
	mov.b32 	%r1150, %f987;
	mov.b64 	%rd32, {%r1150, %r1151};
	ld.global.nc.v4.f32 	{%f40, %f41, %f988, %f42}, [%rd28+192];
	mov.b32 	%r1152, %f988;
	mov.b64 	%rd33, {%r1152, %r1153};
	ld.global.nc.f32 	%f43, [%rd28+176];
	ld.global.nc.v4.f32 	{%f989, %f44, %f45, %f46}, [%rd28+160];
	mov.b32 	%r1154, %f989;
	mov.b64 	%rd34, {%r1154, %r1155};
	ld.global.nc.v4.u32 	{%r1156, %r1157, %r8, %r1158}, [%rd28+144];
	mov.b32 	%f47, %r1156;
	mov.b32 	%f48, %r1158;
	ld.global.nc.v4.u32 	{%r10, %r11, %r1159, %r9}, [%rd28+128];
	mov.b32 	%f49, %r1159;
	ld.global.nc.v4.f32 	{%f50, %f51, %f52, %f53}, [%rd28+112];
	ld.global.nc.v4.f32 	{%f54, %f55, %f56, %f57}, [%rd28+96];
	ld.global.nc.v4.f32 	{%f58, %f59, %f990, %f60}, [%rd28+80];
	mov.b32 	%r1160, %f990;
	mov.b64 	%rd35, {%r1160, %r1161};
	ld.global.nc.v4.f32 	{%f61, %f62, %f991, %f63}, [%rd28+64];
	mov.b32 	%r1162, %f991;
	mov.b64 	%rd36, {%r1162, %r1163};
	ld.global.nc.v4.f32 	{%f64, %f65, %f66, %f67}, [%rd28+48];
	ld.global.nc.v4.f32 	{%f68, %f69, %f992, %f70}, [%rd28+32];
	mov.b32 	%r1164, %f992;
	mov.b64 	%rd37, {%r1164, %r1165};
	ld.global.nc.v4.f32 	{%f993, %f71, %f72, %f73}, [%rd28+16];
	mov.b32 	%r1166, %f993;
	mov.b64 	%rd38, {%r1166, %r1167};
	ld.global.nc.v4.f32 	{%f74, %f75, %f76, %f77}, [%rd28];
	cvta.to.global.u64 	%rd39, %rd1350;
	ld.global.nc.f32 	%f78, [%rd39+32];
	ld.global.nc.u32 	%r12, [%rd39+4];
	ld.global.nc.u32 	%r13, [%rd39+36];
	ld.global.nc.u32 	%r2898, [%rd39+16];
	ld.global.nc.u32 	%r3048, [%rd39+20];
	setp.ge.u32 	%p60, %r2898, %r3048;
	cvt.u32.u64 	%r16, %rd38;
	cvt.u32.u64 	%r17, %rd37;
	cvt.u32.u64 	%r18, %rd36;
	cvt.u32.u64 	%r19, %rd35;
	cvt.u32.u64 	%r20, %rd34;
	cvt.u32.u64 	%r1168, %rd33;
	mov.b32 	%f79, %r1168;
	cvt.u32.u64 	%r21, %rd32;
	{ .reg .b32 tmp; mov.b64 {tmp, %r1169}, %rd31; }
	mov.b32 	%f80, %r1169;
	{ .reg .b32 tmp; mov.b64 {tmp, %r1170}, %rd30; }
	mov.b32 	%f81, %r1170;
	{ .reg .b32 tmp; mov.b64 {tmp, %r22}, %rd29; }
	@%p60 bra 	$L__BB0_1040;
	ld.param.u64 	%rd1533, [sweep_engine_kernel_param_4];
	cvta.to.global.u64 	%rd40, %rd1533;
	add.s64 	%rd42, %rd40, %rd27;
	ld.global.nc.f32 	%f82, [%rd42+180];
	ld.global.nc.v2.u32 	{%r24, %r1175}, [%rd42+184];
	ld.global.nc.v4.u32 	{%r25, %r1176, %r1177, %r1178}, [%rd42+256];
	ld.global.nc.v4.u32 	{%r26, %r1179, %r27, %r1180}, [%rd42+272];
	ld.global.nc.u32 	%r28, [%rd42+292];
	ld.global.nc.u32 	%r29, [%rd42+296];
	ld.global.nc.v4.u32 	{%r30, %r31, %r32, %r33}, [%rd42+320];
	ld.global.nc.v4.u32 	{%r34, %r35, %r1181, %r36}, [%rd42+336];
	ld.global.nc.v4.u32 	{%r37, %r38, %r39, %r40}, [%rd42+352];
	ld.global.nc.v2.u32 	{%r41, %r42}, [%rd42+368];
	setp.ne.s32 	%p61, %r13, 0;
	setp.ne.s32 	%p62, %r1175, 0;
	setp.gt.f32 	%p63, %f40, 0f00000000;
	and.pred  	%p1, %p62, %p63;
	neg.f32 	%f83, %f61;
	setp.gt.f32 	%p64, %f79, 0f00000000;
	selp.f32 	%f84, %f79, %f46, %p64;
	neg.f32 	%f85, %f76;
	setp.gt.f32 	%p65, %f82, 0f00000000;
	selp.f32 	%f994, %f82, %f76, %p65;
	neg.f32 	%f86, %f994;
	min.f32 	%f995, %f44, 0f3F800000;
	max.f32 	%f996, %f995, 0f00000000;
	setp.gt.f32 	%p66, %f996, 0f00000000;
	setp.lt.f32 	%p67, %f996, 0f3F800000;
	and.pred  	%p2, %p66, %p67;
	mov.f32 	%f997, 0f3F800000;
	sub.f32 	%f87, %f997, %f996;
	neg.f32 	%f88, %f5;
	setp.le.f32 	%p68, %f80, %f10;
	add.f32 	%f998, %f10, 0f3F800000;
	selp.f32 	%f999, %f998, %f80, %p68;
	sub.f32 	%f89, %f999, %f10;
	sub.f32 	%f90, %f81, %f11;
	mov.b32 	%f1000, %r22;
	sub.f32 	%f91, %f1000, %f9;
	cvt.rn.f32.u32 	%f92, %r1176;
	cvt.rn.f32.u32 	%f93, %r1177;
	mul.lo.s32 	%r43, %r9, 60;
	@%p61 bra 	$L__BB0_452;
$L__BB0_3:
	ld.param.u64 	%rd1531, [sweep_engine_kernel_param_3];
	ld.param.u64 	%rd1529, [sweep_engine_kernel_param_2];
	setp.eq.s32 	%p744, %r12, 0;
	mov.b32 	%r91, 0;
	st.local.u32 	[%rd1+12], %r91;
	add.s32 	%r1745, %r2898, %r4;
	cvta.to.global.u64 	%rd781, %rd1529;
	mul.wide.u32 	%rd782, %r1745, 4;
	add.s64 	%rd783, %rd781, %rd782;
	ld.global.nc.f32 	%f94, [%rd783];
	cvta.to.global.u64 	%rd784, %rd1531;
	add.s64 	%rd785, %rd784, %rd782;
	ld.global.nc.u32 	%r48, [%rd785];
	@%p744 bra 	$L__BB0_246;
	add.s64 	%rd1553, %rd1, 64;
	add.s64 	%rd1554, %rd1, 3760;
	neg.s32 	%r2900, %r12;
	mad.lo.s32 	%r2899, %r2898, %r12, %r3;
$L__BB0_5:
	ld.param.u64 	%rd1429, [sweep_engine_kernel_param_1];
	cvta.to.global.u64 	%rd786, %rd1429;
	mul.wide.u32 	%rd787, %r2899, 160;
	add.s64 	%rd788, %rd786, %rd787;
	ld.global.nc.u32 	%r1746, [%rd788+136];
	setp.eq.s32 	%p745, %r1746, 0;
	@%p745 bra 	$L__BB0_135;
	ld.local.u32 	%r57, [%rd1553+-48];
	setp.eq.s32 	%p746, %r57, 0;
	@%p746 bra 	$L__BB0_135;
	ld.param.u64 	%rd1430, [sweep_engine_kernel_param_1];
	cvta.to.global.u64 	%rd789, %rd1430;
	add.s64 	%rd791, %rd789, %rd787;
	ld.global.nc.f32 	%f95, [%rd791];
	ld.local.f32 	%f96, [%rd1553+-32];
	setp.gt.f32 	%p747, %f96, 0f00000000;
	mov.f32 	%f2013, %f96;
	@%p747 bra 	$L__BB0_9;
	ld.local.f32 	%f1445, [%rd1553+-44];
	mul.f32 	%f2013, %f1445, 0f3BA3D70A;
$L__BB0_9:
	setp.le.f32 	%p748, %f2013, 0f00000000;
	mov.f32 	%f101, 0f00000000;
	@%p748 bra 	$L__BB0_13;
	setp.eq.s32 	%p749, %r57, 1;
	@%p749 bra 	$L__BB0_12;
	ld.local.f32 	%f1447, [%rd1553+-44];
	sub.f32 	%f1448, %f1447, %f95;
	div.rn.f32 	%f101, %f1448, %f2013;
	bra.uni 	$L__BB0_13;
$L__BB0_12:
	ld.local.f32 	%f1449, [%rd1553+-44];
	sub.f32 	%f1450, %f95, %f1449;
	div.rn.f32 	%f101, %f1450, %f2013;
$L__BB0_13:
	setp.eq.s32 	%p750, %r29, 0;
	@%p750 bra 	$L__BB0_17;
	ld.param.u64 	%rd1431, [sweep_engine_kernel_param_1];
	cvta.to.global.u64 	%rd792, %rd1431;
	add.s64 	%rd794, %rd792, %rd787;
	ld.global.nc.f32 	%f102, [%rd794+116];
	setp.leu.f32 	%p751, %f102, 0f00000000;
	@%p751 bra 	$L__BB0_17;
	sub.f32 	%f1451, %f95, %f102;
	abs.f32 	%f103, %f1451;
	div.rn.f32 	%f1452, %f103, %f102;
	setp.gt.f32 	%p752, %f1452, %f24;
	@%p752 bra 	$L__BB0_135;
	ld.param.u64 	%rd1432, [sweep_engine_kernel_param_1];
	cvta.to.global.u64 	%rd795, %rd1432;
	add.s64 	%rd797, %rd795, %rd787;
	ld.global.nc.f32 	%f1453, [%rd797+52];
	setp.gt.f32 	%p753, %f1453, 0f00000000;
	mul.f32 	%f1454, %f22, %f1453;
	setp.gt.f32 	%p754, %f103, %f1454;
	and.pred  	%p755, %p753, %p754;
	@%p755 bra 	$L__BB0_135;
$L__BB0_17:
	ld.param.u64 	%rd1433, [sweep_engine_kernel_param_1];
	setp.gt.f32 	%p756, %f96, 0f00000000;
	ld.local.f32 	%f104, [%rd1553+-44];
	mul.f32 	%f1456, %f104, 0f3BA3D70A;
	selp.f32 	%f105, %f96, %f1456, %p756;
	setp.eq.s32 	%p757, %r57, 1;
	setp.gt.f32 	%p758, %f104, %f95;
	setp.gt.f32 	%p759, %f95, %f104;
	selp.u32 	%r1747, -1, 0, %p759;
	selp.u32 	%r1748, -1, 0, %p758;
	selp.b32 	%r1749, %r1748, %r1747, %p757;
	and.b32  	%r1751, %r1749, 1;
	setp.eq.b32 	%p760, %r1751, 1;
	cvta.to.global.u64 	%rd798, %rd1433;
	add.s64 	%rd800, %rd798, %rd787;
	ld.global.nc.f32 	%f106, [%rd800+40];
	setp.lt.f32 	%p761, %f106, 0f00000000;
	mul.f32 	%f1457, %f75, 0f3F4CCCCD;
	selp.f32 	%f1458, %f1457, %f75, %p760;
	selp.f32 	%f2016, %f1458, %f75, %p761;
	ld.global.nc.f32 	%f108, [%rd800+36];
	setp.leu.f32 	%p762, %f108, 0f42200000;
	@%p762 bra 	$L__BB0_23;
	setp.le.f32 	%p763, %f105, 0f00000000;
	mov.f32 	%f2015, 0f00000000;
	@%p763 bra 	$L__BB0_22;
	setp.eq.s32 	%p764, %r57, 1;
	@%p764 bra 	$L__BB0_21;
	sub.f32 	%f1460, %f104, %f95;
	div.rn.f32 	%f2015, %f1460, %f105;
	bra.uni 	$L__BB0_22;
$L__BB0_21:
	sub.f32 	%f1461, %f95, %f104;
	div.rn.f32 	%f2015, %f1461, %f105;
$L__BB0_22:
	setp.gt.f32 	%p765, %f2015, 0f3F000000;
	setp.lt.f32 	%p766, %f106, 0f00000000;
	setp.eq.s32 	%p767, %r57, 1;
	selp.u32 	%r1752, -1, 0, %p759;
	selp.u32 	%r1753, -1, 0, %p758;
	selp.b32 	%r1754, %r1753, %r1752, %p767;
	and.b32  	%r1756, %r1754, 1;
	setp.eq.b32 	%p770, %r1756, 1;
	mul.f32 	%f1462, %f75, 0f3F4CCCCD;
	selp.f32 	%f1463, %f1462, %f75, %p770;
	selp.f32 	%f1464, %f1463, %f75, %p766;
	mul.f32 	%f1465, %f1464, 0f3F933333;
	selp.f32 	%f2016, %f1465, %f1464, %p765;
$L__BB0_23:
	setp.eq.s32 	%p771, %r57, 1;
	setp.gt.f32 	%p772, %f108, 0f42340000;
	mul.f32 	%f1466, %f2016, 0f3F8CCCCD;
	selp.f32 	%f1467, %f1466, %f2016, %p772;
	neg.f32 	%f1468, %f1467;
	selp.f32 	%f1469, %f1468, %f1467, %p771;
	fma.rn.f32 	%f2017, %f105, %f1469, %f104;
	not.pred 	%p773, %p1;
	@%p773 bra 	$L__BB0_29;
	setp.eq.s32 	%p774, %r57, 1;
	@%p774 bra 	$L__BB0_27;
	sub.f32 	%f1470, %f104, %f95;
	mul.f32 	%f1471, %f40, %f105;
	setp.ltu.f32 	%p775, %f1470, %f1471;
	@%p775 bra 	$L__BB0_29;
	mul.f32 	%f1472, %f41, %f105;
	sub.f32 	%f1473, %f104, %f1472;
	min.f32 	%f2017, %f2017, %f1473;
	bra.uni 	$L__BB0_29;
$L__BB0_27:
	sub.f32 	%f1474, %f95, %f104;
	mul.f32 	%f1475, %f40, %f105;
	setp.ltu.f32 	%p776, %f1474, %f1475;
	@%p776 bra 	$L__BB0_29;
	fma.rn.f32 	%f1476, %f41, %f105, %f104;
	max.f32 	%f2017, %f2017, %f1476;
$L__BB0_29:
	setp.eq.s32 	%p777, %r57, 1;
	setp.gtu.f32 	%p778, %f95, %f2017;
	setp.ltu.f32 	%p779, %f95, %f2017;
	selp.u32 	%r1757, -1, 0, %p779;
	selp.u32 	%r1758, -1, 0, %p778;
	selp.b32 	%r1759, %r1758, %r1757, %p777;
	and.b32  	%r1760, %r1759, 1;
	setp.eq.b32 	%p780, %r1760, 1;
	@%p780 bra 	$L__BB0_37;
	setp.eq.s32 	%p781, %r57, 1;
	selp.f32 	%f1477, %f61, %f83, %p781;
	div.rn.f32 	%f1478, %f1477, 0f461C4000;
	add.f32 	%f1479, %f1478, 0f3F800000;
	mul.f32 	%f118, %f95, %f1479;
	@%p781 bra 	$L__BB0_32;
	ld.local.f32 	%f2018, [%rd1553+-40];
	mov.f32 	%f2019, %f104;
	mov.f32 	%f104, %f118;
	bra.uni 	$L__BB0_33;
$L__BB0_32:
	ld.local.f32 	%f2018, [%rd1553+-40];
	mov.f32 	%f2019, %f118;
$L__BB0_33:
	cvt.f64.f32 	%fd343, %f104;
	cvt.f64.f32 	%fd344, %f2019;
	sub.f64 	%fd345, %fd344, %fd343;
	cvt.f64.f32 	%fd346, %f2018;
	mul.f64 	%fd10, %fd345, %fd346;
	cvt.f64.f32 	%fd347, %f118;
	mul.f64 	%fd348, %fd347, %fd346;
	cvt.f64.f32 	%fd349, %f78;
	mul.f64 	%fd350, %fd348, %fd349;
	sub.f64 	%fd351, %fd10, %fd350;
	add.f64 	%fd488, %fd488, %fd351;
	ld.local.v2.f64 	{%fd352, %fd353}, [%rd1+3968];
	add.f64 	%fd354, %fd10, %fd352;
	add.f64 	%fd355, %fd350, %fd353;
	st.local.v2.f64 	[%rd1+3968], {%fd354, %fd355};
	ld.local.u32 	%r1761, [%rd1+3984];
	add.s32 	%r1762, %r1761, 1;
	st.local.u32 	[%rd1+3984], %r1762;
	setp.gt.f64 	%p782, %fd10, 0d0000000000000000;
	@%p782 bra 	$L__BB0_35;
	abs.f64 	%fd356, %fd10;
	ld.local.f64 	%fd357, [%rd1+4000];
	add.f64 	%fd358, %fd356, %fd357;
	st.local.f64 	[%rd1+4000], %fd358;
	bra.uni 	$L__BB0_36;
$L__BB0_35:
	ld.local.u32 	%r1763, [%rd1+3988];
	add.s32 	%r1764, %r1763, 1;
	st.local.u32 	[%rd1+3988], %r1764;
	ld.local.f64 	%fd359, [%rd1+3992];
	add.f64 	%fd360, %fd10, %fd359;
	st.local.f64 	[%rd1+3992], %fd360;
$L__BB0_36:
	ld.param.u64 	%rd1434, [sweep_engine_kernel_param_1];
	add.s32 	%r3047, %r3047, -1;
	cvta.to.global.u64 	%rd801, %rd1434;
	add.s64 	%rd803, %rd801, %rd787;
	ld.global.nc.u32 	%r1765, [%rd803+20];
	st.local.u32 	[%rd1554+-416], %r1765;
	ld.local.u32 	%r1766, [%rd1553+-48];
	st.local.u32 	[%rd1554+-208], %r1766;
	mov.b32 	%r1767, 2;
	st.local.u32 	[%rd1554], %r1767;
	mov.b32 	%r1768, 0;
	st.local.v4.u32 	[%rd1553+-48], {%r1768, %r1768, %r1768, %r1768};
	mov.f32 	%f1480, 0f00000000;
	st.local.v4.f32 	[%rd1553+-32], {%f1480, %f1480, %f1480, %f1480};
	st.local.v4.u32 	[%rd1553+-16], {%r1768, %r1768, %r1768, %r1768};
	st.local.v4.u32 	[%rd1553], {%r1768, %r1768, %r1768, %r1768};
	bra.uni 	$L__BB0_135;
$L__BB0_37:
	setp.ne.s32 	%p783, %r57, 1;
	ld.local.u32 	%r59, [%rd1553+-36];
	mov.f32 	%f2022, %f67;
	@%p783 bra 	$L__BB0_40;
	ld.param.u64 	%rd1435, [sweep_engine_kernel_param_1];
	cvta.to.global.u64 	%rd804, %rd1435;
	mul.wide.u32 	%rd805, %r2899, 160;
	add.s64 	%rd806, %rd804, %rd805;
	ld.global.nc.f32 	%f1481, [%rd806+80];
	setp.leu.f32 	%p784, %f1481, 0f42700000;
	@%p784 bra 	$L__BB0_40;
	mov.f32 	%f2022, %f58;
$L__BB0_40:
	setp.ne.s32 	%p785, %r57, 2;
	@%p785 bra 	$L__BB0_43;
	ld.param.u64 	%rd1436, [sweep_engine_kernel_param_1];
	cvta.to.global.u64 	%rd807, %rd1436;
	mul.wide.u32 	%rd808, %r2899, 160;
	add.s64 	%rd809, %rd807, %rd808;
	ld.global.nc.f32 	%f1482, [%rd809+80];
	setp.geu.f32 	%p786, %f1482, 0f42200000;
	@%p786 bra 	$L__BB0_43;
	mov.f32 	%f2022, %f58;
$L__BB0_43:
	setp.ne.s32 	%p787, %r59, 0;
	setp.leu.f32 	%p788, %f42, 0f00000000;
	selp.f32 	%f1483, %f43, %f42, %p788;
	selp.f32 	%f2024, %f43, %f1483, %p787;
	setp.eq.s32 	%p789, %r26, 0;
	@%p789 bra 	$L__BB0_46;
	ld.param.u64 	%rd1437, [sweep_engine_kernel_param_1];
	setp.ne.s32 	%p790, %r59, 0;
	selp.f32 	%f2024, %f43, %f1483, %p790;
	cvta.to.global.u64 	%rd810, %rd1437;
	add.s64 	%rd812, %rd810, %rd787;
	ld.global.nc.f32 	%f1485, [%rd812+76];
	setp.leu.f32 	%p792, %f1485, %f59;
	@%p792 bra 	$L__BB0_46;
	setp.ne.s32 	%p793, %r59, 0;
	selp.f32 	%f1487, %f43, %f1483, %p793;
	mul.f32 	%f2024, %f53, %f1487;
$L__BB0_46:
	setp.gt.f32 	%p795, %f101, %f48;
	@%p795 bra 	$L__BB0_49;
	setp.geu.f32 	%p796, %f108, 0f41C80000;
	@%p796 bra 	$L__BB0_53;
	setp.ne.s32 	%p797, %r59, 0;
	selp.f32 	%f1489, %f43, %f1483, %p797;
	mul.f32 	%f2024, %f23, %f1489;
	bra.uni 	$L__BB0_53;
$L__BB0_49:
	setp.ne.s32 	%p799, %r59, 0;
	selp.f32 	%f2024, %f43, %f1483, %p799;
	setp.gt.f32 	%p801, %f108, 0f420C0000;
	setp.gt.f32 	%p802, %f106, 0f00000000;
	and.pred  	%p803, %p801, %p802;
	@%p803 bra 	$L__BB0_53;
	ld.param.u64 	%rd1438, [sweep_engine_kernel_param_1];
	cvta.to.global.u64 	%rd813, %rd1438;
	mul.wide.u32 	%rd814, %r2899, 160;
	add.s64 	%rd815, %rd813, %rd814;
	ld.global.nc.f32 	%f1491, [%rd815+56];
	setp.gt.f32 	%p804, %f1491, 0f00000000;
	@%p804 bra 	$L__BB0_52;
	setp.ne.s32 	%p805, %r59, 0;
	selp.f32 	%f1493, %f43, %f1483, %p805;
	mul.f32 	%f2024, %f28, %f1493;
	bra.uni 	$L__BB0_53;
$L__BB0_52:
	setp.ne.s32 	%p807, %r59, 0;
	selp.f32 	%f1495, %f43, %f1483, %p807;
	mul.f32 	%f2024, %f26, %f1495;
$L__BB0_53:
	max.f32 	%f135, %f2024, %f2022;
	setp.ne.s32 	%p809, %r59, 0;
	selp.f32 	%f1496, %f46, %f84, %p809;
	setp.lt.f32 	%p810, %f101, %f1496;
	@%p810 bra 	$L__BB0_58;
	setp.eq.s32 	%p811, %r57, 1;
	neg.f32 	%f1497, %f135;
	selp.f32 	%f1498, %f1497, %f135, %p811;
	fma.rn.f32 	%f2026, %f105, %f1498, %f95;
	ld.local.f32 	%f2025, [%rd1553+-24];
	setp.leu.f32 	%p812, %f2025, 0f00000000;
	@%p812 bra 	$L__BB0_59;
	setp.eq.s32 	%p813, %r57, 1;
	@%p813 bra 	$L__BB0_57;
	min.f32 	%f2026, %f2026, %f2025;
	bra.uni 	$L__BB0_59;
$L__BB0_57:
	max.f32 	%f2026, %f2026, %f2025;
	bra.uni 	$L__BB0_59;
$L__BB0_58:
	ld.local.f32 	%f2025, [%rd1553+-24];
	mov.f32 	%f2026, %f2025;
$L__BB0_59:
	setp.leu.f32 	%p814, %f2026, 0f00000000;
	@%p814 bra 	$L__BB0_61;
	st.local.f32 	[%rd1553+-24], %f2026;
	mov.f32 	%f2025, %f2026;
$L__BB0_61:
	setp.le.f32 	%p815, %f2025, 0f00000000;
	@%p815 bra 	$L__BB0_64;
	setp.eq.s32 	%p816, %r57, 1;
	@%p816 bra 	$L__BB0_69;
	setp.ltu.f32 	%p817, %f95, %f2025;
	mov.f32 	%f2028, %f83;
	@%p817 bra 	$L__BB0_64;
	bra.uni 	$L__BB0_70;
$L__BB0_64:
	setp.eq.s32 	%p821, %r57, 1;
	setp.eq.s32 	%p822, %r20, 0;
	selp.f32 	%f1502, %f76, %f85, %p821;
	fma.rn.f32 	%f151, %f105, %f1502, %f104;
	@%p822 bra 	$L__BB0_80;
	ld.local.u32 	%r1777, [%rd1553+-8];
	setp.eq.s32 	%p823, %r1777, 0;
	@%p823 bra 	$L__BB0_77;
	setp.leu.f32 	%p824, %f82, 0f00000000;
	@%p824 bra 	$L__BB0_98;
	setp.eq.s32 	%p825, %r57, 1;
	@%p825 bra 	$L__BB0_97;
	setp.gtu.f32 	%p826, %f95, %f151;
	@%p826 bra 	$L__BB0_98;
	bra.uni 	$L__BB0_90;
$L__BB0_69:
	setp.gtu.f32 	%p818, %f95, %f2025;
	mov.f32 	%f2028, %f61;
	@%p818 bra 	$L__BB0_64;
$L__BB0_70:
	setp.eq.s32 	%p819, %r57, 1;
	div.rn.f32 	%f1499, %f2028, 0f461C4000;
	add.f32 	%f1500, %f1499, 0f3F800000;
	mul.f32 	%f145, %f95, %f1500;
	@%p819 bra 	$L__BB0_72;
	ld.local.f32 	%f2029, [%rd1553+-40];
	mov.f32 	%f2030, %f104;
	mov.f32 	%f104, %f145;
	bra.uni 	$L__BB0_73;
$L__BB0_72:
	ld.local.f32 	%f2029, [%rd1553+-40];
	mov.f32 	%f2030, %f145;
$L__BB0_73:
	cvt.f64.f32 	%fd361, %f104;
	cvt.f64.f32 	%fd362, %f2030;
	sub.f64 	%fd363, %fd362, %fd361;
	cvt.f64.f32 	%fd364, %f2029;
	mul.f64 	%fd12, %fd363, %fd364;
	cvt.f64.f32 	%fd365, %f145;
	mul.f64 	%fd366, %fd365, %fd364;
	cvt.f64.f32 	%fd367, %f78;
	mul.f64 	%fd368, %fd366, %fd367;
	sub.f64 	%fd369, %fd12, %fd368;
	add.f64 	%fd488, %fd488, %fd369;
	ld.local.v2.f64 	{%fd370, %fd371}, [%rd1+3968];
	add.f64 	%fd372, %fd12, %fd370;
	add.f64 	%fd373, %fd368, %fd371;
	st.local.v2.f64 	[%rd1+3968], {%fd372, %fd373};
	ld.local.u32 	%r1769, [%rd1+3984];
	add.s32 	%r1770, %r1769, 1;
	st.local.u32 	[%rd1+3984], %r1770;
	setp.gt.f64 	%p820, %fd12, 0d0000000000000000;
	@%p820 bra 	$L__BB0_75;
	abs.f64 	%fd374, %fd12;
	ld.local.f64 	%fd375, [%rd1+4000];
	add.f64 	%fd376, %fd374, %fd375;
	st.local.f64 	[%rd1+4000], %fd376;
	bra.uni 	$L__BB0_76;
$L__BB0_75:
	ld.local.u32 	%r1771, [%rd1+3988];
	add.s32 	%r1772, %r1771, 1;
	st.local.u32 	[%rd1+3988], %r1772;
	ld.local.f64 	%fd377, [%rd1+3992];
	add.f64 	%fd378, %fd12, %fd377;
	st.local.f64 	[%rd1+3992], %fd378;
$L__BB0_76:
	ld.param.u64 	%rd1439, [sweep_engine_kernel_param_1];
	add.s32 	%r3047, %r3047, -1;
	cvta.to.global.u64 	%rd816, %rd1439;
	mul.wide.u32 	%rd817, %r2899, 160;
	add.s64 	%rd818, %rd816, %rd817;
	ld.global.nc.u32 	%r1773, [%rd818+20];
	st.local.u32 	[%rd1554+-416], %r1773;
	ld.local.u32 	%r1774, [%rd1553+-48];
	st.local.u32 	[%rd1554+-208], %r1774;
	mov.b32 	%r1775, 2;
	st.local.u32 	[%rd1554], %r1775;
	mov.b32 	%r1776, 0;
	st.local.v4.u32 	[%rd1553+-48], {%r1776, %r1776, %r1776, %r1776};
	mov.f32 	%f1501, 0f00000000;
	st.local.v4.f32 	[%rd1553+-32], {%f1501, %f1501, %f1501, %f1501};
	st.local.v4.u32 	[%rd1553+-16], {%r1776, %r1776, %r1776, %r1776};
	st.local.v4.u32 	[%rd1553], {%r1776, %r1776, %r1776, %r1776};
	bra.uni 	$L__BB0_135;
$L__BB0_77:
	setp.eq.s32 	%p828, %r57, 1;
	selp.f32 	%f1503, %f82, %f76, %p65;
	selp.f32 	%f1504, %f1503, %f86, %p828;
	fma.rn.f32 	%f152, %f105, %f1504, %f104;
	@%p828 bra 	$L__BB0_82;
	setp.gtu.f32 	%p830, %f95, %f152;
	@%p830 bra 	$L__BB0_79;
	bra.uni 	$L__BB0_83;
$L__BB0_79:
	setp.le.f32 	%p836, %f82, 0f00000000;
	@%p836 bra 	$L__BB0_98;
$L__BB0_80:
	setp.eq.s32 	%p837, %r57, 1;
	@%p837 bra 	$L__BB0_89;
	setp.gtu.f32 	%p838, %f95, %f151;
	@%p838 bra 	$L__BB0_98;
	bra.uni 	$L__BB0_90;
$L__BB0_82:
	setp.ltu.f32 	%p831, %f95, %f152;
	@%p831 bra 	$L__BB0_79;
$L__BB0_83:
	not.pred 	%p832, %p2;
	@%p832 bra 	$L__BB0_80;
	ld.local.f32 	%f2032, [%rd1553+-40];
	mul.f32 	%f1505, %f87, %f2032;
	mul.f32 	%f1506, %f1505, %f95;
	setp.lt.f32 	%p833, %f1506, %f45;
	@%p833 bra 	$L__BB0_98;
	setp.eq.s32 	%p834, %r57, 1;
	mul.f32 	%f154, %f44, %f2032;
	selp.f32 	%f1507, %f61, %f83, %p834;
	div.rn.f32 	%f1508, %f1507, 0f461C4000;
	add.f32 	%f1509, %f1508, 0f3F800000;
	mul.f32 	%f1510, %f95, %f1509;
	selp.f32 	%f1511, %f104, %f1510, %p834;
	selp.f32 	%f1512, %f1510, %f104, %p834;
	cvt.f64.f32 	%fd379, %f1512;
	cvt.f64.f32 	%fd380, %f1511;
	sub.f64 	%fd381, %fd379, %fd380;
	cvt.f64.f32 	%fd382, %f154;
	mul.f64 	%fd14, %fd381, %fd382;
	cvt.f64.f32 	%fd383, %f1510;
	mul.f64 	%fd384, %fd382, %fd383;
	cvt.f64.f32 	%fd385, %f78;
	mul.f64 	%fd386, %fd384, %fd385;
	sub.f64 	%fd387, %fd14, %fd386;
	add.f64 	%fd488, %fd488, %fd387;
	ld.local.v2.f64 	{%fd388, %fd389}, [%rd1+3968];
	add.f64 	%fd390, %fd388, %fd14;
	add.f64 	%fd391, %fd389, %fd386;
	st.local.v2.f64 	[%rd1+3968], {%fd390, %fd391};
	ld.local.u32 	%r1778, [%rd1+3984];
	add.s32 	%r1779, %r1778, 1;
	st.local.u32 	[%rd1+3984], %r1779;
	setp.gt.f64 	%p835, %fd14, 0d0000000000000000;
	@%p835 bra 	$L__BB0_87;
	abs.f64 	%fd392, %fd14;
	ld.local.f64 	%fd393, [%rd1+4000];
	add.f64 	%fd394, %fd392, %fd393;
	st.local.f64 	[%rd1+4000], %fd394;
	bra.uni 	$L__BB0_88;
$L__BB0_87:
	ld.local.u32 	%r1780, [%rd1+3988];
	add.s32 	%r1781, %r1780, 1;
	st.local.u32 	[%rd1+3988], %r1781;
	ld.local.f64 	%fd395, [%rd1+3992];
	add.f64 	%fd396, %fd14, %fd395;
	st.local.f64 	[%rd1+3992], %fd396;
	ld.local.f32 	%f2032, [%rd1553+-40];
$L__BB0_88:
	sub.f32 	%f1513, %f2032, %f154;
	st.local.f32 	[%rd1553+-40], %f1513;
	ld.local.f32 	%f1514, [%rd1553+-16];
	mov.f32 	%f1515, 0f3F800000;
	sub.f32 	%f1516, %f1515, %f44;
	mul.f32 	%f1517, %f1516, %f1514;
	st.local.f32 	[%rd1553+-16], %f1517;
	mov.b32 	%r1782, 1;
	st.local.u32 	[%rd1553+-8], %r1782;
	bra.uni 	$L__BB0_135;
$L__BB0_89:
	setp.ltu.f32 	%p839, %f95, %f151;
	@%p839 bra 	$L__BB0_98;
$L__BB0_90:
	setp.eq.s32 	%p840, %r57, 1;
	selp.f32 	%f1518, %f61, %f83, %p840;
	div.rn.f32 	%f1519, %f1518, 0f461C4000;
	add.f32 	%f1520, %f1519, 0f3F800000;
	mul.f32 	%f157, %f95, %f1520;
	@%p840 bra 	$L__BB0_92;
	ld.local.f32 	%f2033, [%rd1553+-40];
	mov.f32 	%f2034, %f104;
	mov.f32 	%f104, %f157;
	bra.uni 	$L__BB0_93;
$L__BB0_92:
	ld.local.f32 	%f2033, [%rd1553+-40];
	mov.f32 	%f2034, %f157;
$L__BB0_93:
	cvt.f64.f32 	%fd397, %f104;
	cvt.f64.f32 	%fd398, %f2034;
	sub.f64 	%fd399, %fd398, %fd397;
	cvt.f64.f32 	%fd400, %f2033;
	mul.f64 	%fd16, %fd399, %fd400;
	cvt.f64.f32 	%fd401, %f157;
	mul.f64 	%fd402, %fd401, %fd400;
	cvt.f64.f32 	%fd403, %f78;
	mul.f64 	%fd404, %fd402, %fd403;
	sub.f64 	%fd405, %fd16, %fd404;
	add.f64 	%fd488, %fd488, %fd405;
	ld.local.v2.f64 	{%fd406, %fd407}, [%rd1+3968];
	add.f64 	%fd408, %fd16, %fd406;
	add.f64 	%fd409, %fd404, %fd407;
	st.local.v2.f64 	[%rd1+3968], {%fd408, %fd409};
	ld.local.u32 	%r1783, [%rd1+3984];
	add.s32 	%r1784, %r1783, 1;
	st.local.u32 	[%rd1+3984], %r1784;
	setp.gt.f64 	%p841, %fd16, 0d0000000000000000;
	@%p841 bra 	$L__BB0_95;
	abs.f64 	%fd410, %fd16;
	ld.local.f64 	%fd411, [%rd1+4000];
	add.f64 	%fd412, %fd410, %fd411;
	st.local.f64 	[%rd1+4000], %fd412;
	bra.uni 	$L__BB0_96;
$L__BB0_95:
	ld.local.u32 	%r1785, [%rd1+3988];
	add.s32 	%r1786, %r1785, 1;
	st.local.u32 	[%rd1+3988], %r1786;
	ld.local.f64 	%fd413, [%rd1+3992];
	add.f64 	%fd414, %fd16, %fd413;
	st.local.f64 	[%rd1+3992], %fd414;
$L__BB0_96:
	ld.param.u64 	%rd1440, [sweep_engine_kernel_param_1];
	add.s32 	%r3047, %r3047, -1;
	cvta.to.global.u64 	%rd819, %rd1440;
	mul.wide.u32 	%rd820, %r2899, 160;
	add.s64 	%rd821, %rd819, %rd820;
	ld.global.nc.u32 	%r1787, [%rd821+20];
	st.local.u32 	[%rd1554+-416], %r1787;
	ld.local.u32 	%r1788, [%rd1553+-48];
	st.local.u32 	[%rd1554+-208], %r1788;
	mov.b32 	%r1789, 2;
	st.local.u32 	[%rd1554], %r1789;
	mov.b32 	%r1790, 0;
	st.local.v4.u32 	[%rd1553+-48], {%r1790, %r1790, %r1790, %r1790};
	mov.f32 	%f1521, 0f00000000;
	st.local.v4.f32 	[%rd1553+-32], {%f1521, %f1521, %f1521, %f1521};
	st.local.v4.u32 	[%rd1553+-16], {%r1790, %r1790, %r1790, %r1790};
	st.local.v4.u32 	[%rd1553], {%r1790, %r1790, %r1790, %r1790};
	bra.uni 	$L__BB0_135;
$L__BB0_97:
	setp.ltu.f32 	%p827, %f95, %f151;
	@%p827 bra 	$L__BB0_98;
	bra.uni 	$L__BB0_90;
$L__BB0_98:
	setp.ne.s32 	%p842, %r57, 1;
	@%p842 bra 	$L__BB0_100;
	ld.param.u64 	%rd1441, [sweep_engine_kernel_param_1];
	cvta.to.global.u64 	%rd822, %rd1441;
	mul.wide.u32 	%rd823, %r2899, 160;
	add.s64 	%rd824, %rd822, %rd823;
	ld.global.nc.v2.f32 	{%f1522, %f1523}, [%rd824+24];
	setp.lt.f32 	%p843, %f1522, %f1523;
	@%p843 bra 	$L__BB0_128;
$L__BB0_100:
	setp.ne.s32 	%p844, %r57, 2;
	@%p844 bra 	$L__BB0_102;
	ld.param.u64 	%rd1442, [sweep_engine_kernel_param_1];
	cvta.to.global.u64 	%rd825, %rd1442;
	mul.wide.u32 	%rd826, %r2899, 160;
	add.s64 	%rd827, %rd825, %rd826;
	ld.global.nc.v2.f32 	{%f1524, %f1525}, [%rd827+24];
	setp.gt.f32 	%p845, %f1524, %f1525;
	@%p845 bra 	$L__BB0_128;
$L__BB0_102:
	setp.gt.f32 	%p846, %f38, 0f00000000;
	setp.eq.s32 	%p847, %r59, 0;
	selp.f32 	%f1526, %f38, %f37, %p846;
	selp.f32 	%f1527, %f1526, %f37, %p847;
	ld.local.f32 	%f1529, [%rd1553+-28];
	setp.gt.f32 	%p848, %f1529, 0f00000000;
	mul.f32 	%f1530, %f1529, 0f3F000000;
	setp.lt.f32 	%p849, %f108, %f1530;
	setp.lt.f32 	%p850, %f108, %f1527;
	and.pred  	%p851, %p849, %p850;
	and.pred  	%p852, %p851, %p848;
	@%p852 bra 	$L__BB0_128;
	setp.ne.s32 	%p853, %r57, 1;
	@%p853 bra 	$L__BB0_105;
	ld.param.u64 	%rd1443, [sweep_engine_kernel_param_1];
	cvta.to.global.u64 	%rd828, %rd1443;
	mul.wide.u32 	%rd829, %r2899, 160;
	add.s64 	%rd830, %rd828, %rd829;
	ld.global.nc.f32 	%f1531, [%rd830+32];
	setp.lt.f32 	%p854, %f95, %f1531;
	@%p854 bra 	$L__BB0_128;
$L__BB0_105:
	setp.ne.s32 	%p855, %r57, 2;
	@%p855 bra 	$L__BB0_107;
	ld.param.u64 	%rd1444, [sweep_engine_kernel_param_1];
	cvta.to.global.u64 	%rd831, %rd1444;
	mul.wide.u32 	%rd832, %r2899, 160;
	add.s64 	%rd833, %rd831, %rd832;
	ld.global.nc.f32 	%f1532, [%rd833+32];
	setp.gt.f32 	%p856, %f95, %f1532;
	@%p856 bra 	$L__BB0_128;
$L__BB0_107:
	setp.leu.f32 	%p857, %f108, 0f42480000;
	setp.ltu.f32 	%p858, %f101, %f27;
	or.pred  	%p859, %p857, %p858;
	@%p859 bra 	$L__BB0_109;
	ld.param.u64 	%rd1445, [sweep_engine_kernel_param_1];
	setp.lt.f32 	%p860, %f106, 0f00000000;
	setp.eq.s32 	%p861, %r27, 0;
	cvta.to.global.u64 	%rd834, %rd1445;
	mul.wide.u32 	%rd835, %r2899, 160;
	add.s64 	%rd836, %rd834, %rd835;
	ld.global.nc.f32 	%f1533, [%rd836+92];
	abs.f32 	%f1534, %f1533;
	ld.global.nc.f32 	%f1535, [%rd836+96];
	abs.f32 	%f1536, %f1535;
	setp.lt.f32 	%p862, %f1534, %f1536;
	or.pred  	%p863, %p861, %p860;
	and.pred  	%p864, %p862, %p863;
	@%p864 bra 	$L__BB0_128;
$L__BB0_109:
	setp.ne.s32 	%p865, %r57, 1;
	@%p865 bra 	$L__BB0_114;
	ld.param.u64 	%rd1446, [sweep_engine_kernel_param_1];
	cvta.to.global.u64 	%rd837, %rd1446;
	mul.wide.u32 	%rd838, %r2899, 160;
	add.s64 	%rd839, %rd837, %rd838;
	ld.global.nc.f32 	%f1537, [%rd839+92];
	ld.global.nc.f32 	%f163, [%rd839+96];
	setp.geu.f32 	%p867, %f1537, %f163;
	mov.pred 	%p1191, 0;
	@%p867 bra 	$L__BB0_113;
	ld.param.u64 	%rd1447, [sweep_engine_kernel_param_1];
	cvta.to.global.u64 	%rd840, %rd1447;
	add.s64 	%rd842, %rd840, %rd838;
	ld.global.nc.f32 	%f164, [%rd842+100];
	setp.geu.f32 	%p869, %f163, %f164;
	@%p869 bra 	$L__BB0_113;
	ld.param.u64 	%rd1448, [sweep_engine_kernel_param_1];
	cvta.to.global.u64 	%rd843, %rd1448;
	add.s64 	%rd845, %rd843, %rd838;
	ld.global.nc.f32 	%f1538, [%rd845+104];
	setp.lt.f32 	%p1191, %f164, %f1538;
$L__BB0_113:
	setp.gt.f32 	%p870, %f101, 0f3F000000;
	and.pred  	%p871, %p1191, %p870;
	@%p871 bra 	$L__BB0_128;
$L__BB0_114:
	setp.ne.s32 	%p872, %r57, 2;
	@%p872 bra 	$L__BB0_119;
	ld.param.u64 	%rd1449, [sweep_engine_kernel_param_1];
	cvta.to.global.u64 	%rd846, %rd1449;
	mul.wide.u32 	%rd847, %r2899, 160;
	add.s64 	%rd848, %rd846, %rd847;
	ld.global.nc.f32 	%f1539, [%rd848+92];
	ld.global.nc.f32 	%f165, [%rd848+96];
	setp.leu.f32 	%p874, %f1539, %f165;
	mov.pred 	%p1192, 0;
	@%p874 bra 	$L__BB0_118;
	ld.param.u64 	%rd1450, [sweep_engine_kernel_param_1];
	cvta.to.global.u64 	%rd849, %rd1450;
	add.s64 	%rd851, %rd849, %rd847;
	ld.global.nc.f32 	%f166, [%rd851+100];
	setp.leu.f32 	%p876, %f165, %f166;
	@%p876 bra 	$L__BB0_118;
	ld.param.u64 	%rd1451, [sweep_engine_kernel_param_1];
	cvta.to.global.u64 	%rd852, %rd1451;
	add.s64 	%rd854, %rd852, %rd847;
	ld.global.nc.f32 	%f1540, [%rd854+104];
	setp.gt.f32 	%p1192, %f166, %f1540;
$L__BB0_118:
	setp.gt.f32 	%p877, %f101, 0f3F000000;
	and.pred  	%p878, %p1192, %p877;
	@%p878 bra 	$L__BB0_128;
$L__BB0_119:
	setp.eq.s32 	%p879, %r21, 0;
	@%p879 bra 	$L__BB0_135;
	setp.eq.s32 	%p880, %r59, 0;
	setp.gt.f32 	%p881, %f29, 0f00000000;
	and.pred  	%p882, %p880, %p881;
	@%p882 bra 	$L__BB0_122;
	setp.ltu.f32 	%p883, %f101, %f39;
	selp.f32 	%f2036, %f33, %f34, %p883;
	selp.f32 	%f2037, %f35, %f36, %p883;
	bra.uni 	$L__BB0_123;
$L__BB0_122:
	setp.ltu.f32 	%p884, %f101, %f39;
	selp.f32 	%f2036, %f29, %f30, %p884;
	selp.f32 	%f2037, %f31, %f32, %p884;
$L__BB0_123:
	setp.leu.f32 	%p885, %f2036, 0f00000000;
	setp.leu.f32 	%p886, %f2037, 0f00000000;
	or.pred  	%p887, %p885, %p886;
	@%p887 bra 	$L__BB0_135;
	setp.ne.s32 	%p888, %r57, 1;
	@%p888 bra 	$L__BB0_126;
	ld.param.u64 	%rd1452, [sweep_engine_kernel_param_1];
	cvta.to.global.u64 	%rd855, %rd1452;
	mul.wide.u32 	%rd856, %r2899, 160;
	add.s64 	%rd857, %rd855, %rd856;
	ld.global.nc.f32 	%f1541, [%rd857+80];
	setp.gt.f32 	%p889, %f1541, %f2036;
	@%p889 bra 	$L__BB0_128;
$L__BB0_126:
	setp.ne.s32 	%p890, %r57, 2;
	@%p890 bra 	$L__BB0_135;
	ld.param.u64 	%rd1453, [sweep_engine_kernel_param_1];
	cvta.to.global.u64 	%rd858, %rd1453;
	mul.wide.u32 	%rd859, %r2899, 160;
	add.s64 	%rd860, %rd858, %rd859;
	ld.global.nc.f32 	%f1542, [%rd860+80];
	setp.geu.f32 	%p891, %f1542, %f2037;
	@%p891 bra 	$L__BB0_135;
$L__BB0_128:
	setp.eq.s32 	%p892, %r57, 1;
	selp.f32 	%f1543, %f61, %f83, %p892;
	div.rn.f32 	%f1544, %f1543, 0f461C4000;
	add.f32 	%f1545, %f1544, 0f3F800000;
	mul.f32 	%f173, %f95, %f1545;
	@%p892 bra 	$L__BB0_130;
	ld.local.f32 	%f2038, [%rd1553+-40];
	mov.f32 	%f2039, %f104;
	mov.f32 	%f104, %f173;
	bra.uni 	$L__BB0_131;
$L__BB0_130:
	ld.local.f32 	%f2038, [%rd1553+-40];
	mov.f32 	%f2039, %f173;
$L__BB0_131:
	cvt.f64.f32 	%fd415, %f104;
	cvt.f64.f32 	%fd416, %f2039;
	sub.f64 	%fd417, %fd416, %fd415;
	cvt.f64.f32 	%fd418, %f2038;
	mul.f64 	%fd18, %fd417, %fd418;
	cvt.f64.f32 	%fd419, %f173;
	mul.f64 	%fd420, %fd419, %fd418;
	cvt.f64.f32 	%fd421, %f78;
	mul.f64 	%fd422, %fd420, %fd421;
	sub.f64 	%fd423, %fd18, %fd422;
	add.f64 	%fd488, %fd488, %fd423;
	ld.local.v2.f64 	{%fd424, %fd425}, [%rd1+3968];
	add.f64 	%fd426, %fd18, %fd424;
	add.f64 	%fd427, %fd422, %fd425;
	st.local.v2.f64 	[%rd1+3968], {%fd426, %fd427};
	ld.local.u32 	%r1791, [%rd1+3984];
	add.s32 	%r1792, %r1791, 1;
	st.local.u32 	[%rd1+3984], %r1792;
	setp.gt.f64 	%p893, %fd18, 0d0000000000000000;
	@%p893 bra 	$L__BB0_133;
	abs.f64 	%fd428, %fd18;
	ld.local.f64 	%fd429, [%rd1+4000];
	add.f64 	%fd430, %fd428, %fd429;
	st.local.f64 	[%rd1+4000], %fd430;
	bra.uni 	$L__BB0_134;
$L__BB0_133:
	ld.local.u32 	%r1793, [%rd1+3988];
	add.s32 	%r1794, %r1793, 1;
	st.local.u32 	[%rd1+3988], %r1794;
	ld.local.f64 	%fd431, [%rd1+3992];
	add.f64 	%fd432, %fd18, %fd431;
	st.local.f64 	[%rd1+3992], %fd432;
$L__BB0_134:
	ld.param.u64 	%rd1454, [sweep_engine_kernel_param_1];
	add.s32 	%r3047, %r3047, -1;
	cvta.to.global.u64 	%rd861, %rd1454;
	mul.wide.u32 	%rd862, %r2899, 160;
	add.s64 	%rd863, %rd861, %rd862;
	ld.global.nc.u32 	%r1795, [%rd863+20];
	st.local.u32 	[%rd1554+-416], %r1795;
	ld.local.u32 	%r1796, [%rd1553+-48];
	st.local.u32 	[%rd1554+-208], %r1796;
	mov.b32 	%r1797, 2;
	st.local.u32 	[%rd1554], %r1797;
	mov.b32 	%r1798, 0;
	st.local.v4.u32 	[%rd1553+-48], {%r1798, %r1798, %r1798, %r1798};
	mov.f32 	%f1546, 0f00000000;
	st.local.v4.f32 	[%rd1553+-32], {%f1546, %f1546, %f1546, %f1546};
	st.local.v4.u32 	[%rd1553+-16], {%r1798, %r1798, %r1798, %r1798};
	st.local.v4.u32 	[%rd1553], {%r1798, %r1798, %r1798, %r1798};
$L__BB0_135:
	add.s32 	%r2900, %r2900, 1;
	setp.eq.s32 	%p894, %r2900, 0;
	add.s64 	%rd1554, %rd1554, 4;
	add.s64 	%rd1553, %rd1553, 64;
	add.s32 	%r2899, %r2899, 1;
	@%p894 bra 	$L__BB0_136;
	bra.uni 	$L__BB0_5;
$L__BB0_136:
	st.local.f64 	[%rd1], %fd488;
	st.local.u32 	[%rd1+8], %r3047;
	ld.local.f64 	%fd460, [%rd1+3976];
	mov.b32 	%r2913, 0;
	mov.u32 	%r91, %r2913;
$L__BB0_137:
	ld.param.u64 	%rd1455, [sweep_engine_kernel_param_1];
	mad.lo.s32 	%r1800, %r2898, %r12, %r3;
	add.s32 	%r1801, %r1800, %r2913;
	cvta.to.global.u64 	%rd864, %rd1455;
	mul.wide.u32 	%rd865, %r1801, 160;
	add.s64 	%rd866, %rd864, %rd865;
	ld.global.nc.u32 	%r1802, [%rd866+136];
	setp.eq.s32 	%p895, %r1802, 0;
	@%p895 bra 	$L__BB0_244;
	setp.ne.s32 	%p896, %r10, 0;
	mul.wide.u32 	%rd867, %r2913, 64;
	add.s64 	%rd868, %rd1, %rd867;
	ld.local.u32 	%r73, [%rd868+16];
	setp.ne.s32 	%p897, %r73, 0;
	and.pred  	%p898, %p897, %p896;
	@%p898 bra 	$L__BB0_232;
	setp.ne.s32 	%p899, %r73, 0;
	@%p899 bra 	$L__BB0_244;
	ld.param.u64 	%rd1456, [sweep_engine_kernel_param_1];
	setp.eq.s32 	%p901, %r32, 0;
	cvta.to.global.u64 	%rd869, %rd1456;
	add.s64 	%rd871, %rd869, %rd865;
	ld.global.nc.f32 	%f179, [%rd871+128];
	ld.global.nc.v2.f32 	{%f180, %f181}, [%rd871+24];
	mov.pred 	%p900, 0;
	mov.pred 	%p1193, %p900;
	@%p901 bra 	$L__BB0_144;
	ld.param.u64 	%rd1457, [sweep_engine_kernel_param_1];
	setp.eq.s32 	%p902, %r30, 0;
	cvta.to.global.u64 	%rd872, %rd1457;
	add.s64 	%rd874, %rd872, %rd865;
	ld.global.nc.f32 	%f1547, [%rd874+36];
	setp.lt.f32 	%p903, %f1547, %f1;
	selp.u32 	%r1807, 1, 0, %p903;
	ld.global.nc.f32 	%f1548, [%rd874+76];
	setp.lt.f32 	%p904, %f1548, %f2;
	selp.b32 	%r1808, 2, 1, %p903;
	selp.b32 	%r1809, %r1808, %r1807, %p904;
	ld.global.nc.f32 	%f1549, [%rd874+80];
	setp.gt.f32 	%p905, %f1549, 0f423C0000;
	setp.lt.f32 	%p906, %f1549, 0f42540000;
	and.pred  	%p907, %p905, %p906;
	selp.u32 	%r1810, 1, 0, %p907;
	add.s32 	%r1811, %r1809, %r1810;
	setp.gt.u32 	%p1193, %r1811, 1;
	not.pred 	%p909, %p1193;
	or.pred  	%p910, %p902, %p909;
	@%p910 bra 	$L__BB0_144;
	abs.f32 	%f1550, %f179;
	setp.ltu.f32 	%p912, %f1550, %f4;
	mov.pred 	%p1193, -1;
	@%p912 bra 	$L__BB0_144;
	mov.pred 	%p1193, %p900;
$L__BB0_144:
	setp.eq.s32 	%p915, %r33, 0;
	mov.pred 	%p1194, -1;
	@%p915 bra 	$L__BB0_146;
	ld.param.u64 	%rd1458, [sweep_engine_kernel_param_1];
	cvta.to.global.u64 	%rd875, %rd1458;
	mad.lo.s32 	%r1812, %r2898, %r12, %r3;
	add.s32 	%r1813, %r1812, %r2913;
	mul.wide.u32 	%rd876, %r1813, 160;
	add.s64 	%rd877, %rd875, %rd876;
	ld.global.nc.f32 	%f1551, [%rd877+76];
	setp.leu.f32 	%p1194, %f1551, %f3;
$L__BB0_146:
	setp.eq.s32 	%p917, %r34, 0;
	mov.pred 	%p1195, -1;
	@%p917 bra 	$L__BB0_149;
	ld.param.u64 	%rd1459, [sweep_engine_kernel_param_1];
	cvta.to.global.u64 	%rd878, %rd1459;
	mad.lo.s32 	%r1814, %r2898, %r12, %r3;
	add.s32 	%r1815, %r1814, %r2913;
	mul.wide.u32 	%rd879, %r1815, 160;
	add.s64 	%rd880, %rd878, %rd879;
	ld.global.nc.f32 	%f182, [%rd880];
	setp.leu.f32 	%p919, %f182, 0f00000000;
	setp.leu.f32 	%p920, %f180, 0f00000000;
	or.pred  	%p921, %p919, %p920;
	@%p921 bra 	$L__BB0_149;
	sub.f32 	%f1552, %f182, %f180;
	abs.f32 	%f1553, %f1552;
	div.rn.f32 	%f1554, %f1553, %f180;
	setp.leu.f32 	%p1195, %f1554, %f13;
$L__BB0_149:
	setp.eq.s32 	%p923, %r36, 0;
	mov.pred 	%p1196, -1;
	@%p923 bra 	$L__BB0_153;
	ld.param.u64 	%rd1460, [sweep_engine_kernel_param_1];
	cvta.to.global.u64 	%rd881, %rd1460;
	mad.lo.s32 	%r1816, %r2898, %r12, %r3;
	add.s32 	%r1817, %r1816, %r2913;
	mul.wide.u32 	%rd882, %r1817, 160;
	add.s64 	%rd883, %rd881, %rd882;
	ld.global.nc.f32 	%f183, [%rd883+108];
	setp.leu.f32 	%p925, %f183, 0f00000000;
	@%p925 bra 	$L__BB0_153;
	ld.param.u64 	%rd1461, [sweep_engine_kernel_param_1];
	setp.ne.s32 	%p926, %r37, 0;
	setp.eq.s32 	%p927, %r37, 0;
	cvta.to.global.u64 	%rd884, %rd1461;
	mad.lo.s32 	%r1818, %r2898, %r12, %r3;
	add.s32 	%r1819, %r1818, %r2913;
	mul.wide.u32 	%rd885, %r1819, 160;
	add.s64 	%rd886, %rd884, %rd885;
	ld.global.nc.f32 	%f1555, [%rd886+16];
	setp.gt.f32 	%p928, %f1555, %f183;
	or.pred  	%p929, %p927, %p928;
	or.pred  	%p1196, %p926, %p928;
	@%p929 bra 	$L__BB0_153;
	mul.f32 	%f1556, %f183, 0f3F4CCCCD;
	setp.gt.f32 	%p1196, %f1555, %f1556;
$L__BB0_153:
	setp.eq.s32 	%p931, %r35, 0;
	mov.pred 	%p1197, -1;
	@%p931 bra 	$L__BB0_156;
	ld.param.u64 	%rd1462, [sweep_engine_kernel_param_1];
	cvta.to.global.u64 	%rd887, %rd1462;
	mad.lo.s32 	%r1820, %r2898, %r12, %r3;
	add.s32 	%r1821, %r1820, %r2913;
	mul.wide.u32 	%rd888, %r1821, 160;
	add.s64 	%rd889, %rd887, %rd888;
	ld.global.nc.f32 	%f1557, [%rd889+36];
	setp.geu.f32 	%p933, %f1557, %f21;
	@%p933 bra 	$L__BB0_156;
	ld.param.u64 	%rd1463, [sweep_engine_kernel_param_1];
	cvta.to.global.u64 	%rd890, %rd1463;
	mad.lo.s32 	%r1822, %r2898, %r12, %r3;
	add.s32 	%r1823, %r1822, %r2913;
	mul.wide.u32 	%rd891, %r1823, 160;
	add.s64 	%rd892, %rd890, %rd891;
	ld.global.nc.f32 	%f1558, [%rd892+40];
	setp.gtu.f32 	%p1197, %f1558, 0f00000000;
$L__BB0_156:
	setp.eq.s32 	%p934, %r40, 0;
	setp.lt.f32 	%p1200, %f180, %f181;
	setp.gt.f32 	%p1199, %f180, %f181;
	@%p934 bra 	$L__BB0_161;
	setp.leu.f32 	%p936, %f180, %f181;
	mov.pred 	%p1199, 0;
	@%p936 bra 	$L__BB0_159;
	ld.param.u64 	%rd1464, [sweep_engine_kernel_param_1];
	cvta.to.global.u64 	%rd893, %rd1464;
	mad.lo.s32 	%r1824, %r2898, %r12, %r3;
	add.s32 	%r1825, %r1824, %r2913;
	mul.wide.u32 	%rd894, %r1825, 160;
	add.s64 	%rd895, %rd893, %rd894;
	ld.global.nc.f32 	%f1559, [%rd895+32];
	setp.gt.f32 	%p1199, %f181, %f1559;
$L__BB0_159:
	setp.geu.f32 	%p938, %f180, %f181;
	mov.pred 	%p1200, 0;
	@%p938 bra 	$L__BB0_161;
	ld.param.u64 	%rd1465, [sweep_engine_kernel_param_1];
	cvta.to.global.u64 	%rd896, %rd1465;
	mad.lo.s32 	%r1826, %r2898, %r12, %r3;
	add.s32 	%r1827, %r1826, %r2913;
	mul.wide.u32 	%rd897, %r1827, 160;
	add.s64 	%rd898, %rd896, %rd897;
	ld.global.nc.f32 	%f1560, [%rd898+32];
	setp.lt.f32 	%p1200, %f181, %f1560;
$L__BB0_161:
	ld.param.u64 	%rd1466, [sweep_engine_kernel_param_1];
	ld.param.u64 	%rd1353, [sweep_engine_kernel_param_0];
	setp.eq.s32 	%p940, %r39, 0;
	cvta.to.global.u64 	%rd899, %rd1466;
	mad.lo.s32 	%r1828, %r2898, %r12, %r3;
	add.s32 	%r1829, %r1828, %r2913;
	mul.wide.u32 	%rd900, %r1829, 160;
	add.s64 	%rd901, %rd899, %rd900;
	ld.global.nc.f32 	%f1561, [%rd901+36];
	not.pred 	%p25, %p1193;
	cvta.to.global.u64 	%rd902, %rd1353;
	ld.global.nc.u32 	%r1830, [%rd902+12];
	setp.eq.s32 	%p941, %r2913, %r1830;
	or.pred  	%p942, %p940, %p941;
	setp.gt.f32 	%p943, %f1561, %f12;
	mov.pred 	%p939, -1;
	or.pred  	%p944, %p942, %p943;
	mov.pred 	%p1201, %p939;
	mov.pred 	%p1202, %p939;
	@%p944 bra 	$L__BB0_166;
	mov.pred 	%p1202, 0;
	setp.eq.s32 	%p947, %r48, 1;
	@%p947 bra 	$L__BB0_166;
	setp.ne.s32 	%p948, %r48, 0;
	@%p948 bra 	$L__BB0_165;
	mov.pred 	%p1201, 0;
	mov.pred 	%p1202, %p939;
	bra.uni 	$L__BB0_166;
$L__BB0_165:
	mov.pred 	%p1201, %p939;
	mov.pred 	%p1202, %p939;
$L__BB0_166:
	setp.ge.f32 	%p952, %f1561, %f17;
	and.pred  	%p953, %p952, %p25;
	and.pred  	%p954, %p953, %p1194;
	and.pred  	%p955, %p954, %p1195;
	and.pred  	%p956, %p955, %p1196;
	and.pred  	%p957, %p956, %p1197;
	mov.f32 	%f2041, 0f00000000;
	@%p957 bra 	$L__BB0_182;
	setp.ne.s32 	%p958, %r30, 0;
	setp.ltu.f32 	%p959, %f1561, %f6;
	and.pred  	%p960, %p958, %p1194;
	and.pred  	%p961, %p960, %p1195;
	and.pred  	%p962, %p961, %p25;
	and.pred  	%p963, %p962, %p1196;
	not.pred 	%p964, %p963;
	mov.b32 	%r2918, 0;
	or.pred  	%p965, %p964, %p959;
	mov.u32 	%r2917, %r2918;
	@%p965 bra 	$L__BB0_205;
	mov.pred 	%p1203, 0;
	not.pred 	%p967, %p1199;
	@%p967 bra 	$L__BB0_170;
	ld.param.u64 	%rd1467, [sweep_engine_kernel_param_1];
	cvta.to.global.u64 	%rd903, %rd1467;
	mad.lo.s32 	%r1833, %r2898, %r12, %r3;
	add.s32 	%r1834, %r1833, %r2913;
	mul.wide.u32 	%rd904, %r1834, 160;
	add.s64 	%rd905, %rd903, %rd904;
	ld.global.nc.f32 	%f1563, [%rd905];
	setp.gt.f32 	%p1203, %f1563, %f181;
$L__BB0_170:
	and.pred  	%p968, %p1201, %p1203;
	setp.ge.f32 	%p969, %f179, %f5;
	and.pred  	%p970, %p968, %p969;
	@%p970 bra 	$L__BB0_178;
	mov.pred 	%p1204, 0;
	not.pred 	%p972, %p1200;
	@%p972 bra 	$L__BB0_173;
	ld.param.u64 	%rd1468, [sweep_engine_kernel_param_1];
	cvta.to.global.u64 	%rd906, %rd1468;
	mad.lo.s32 	%r1835, %r2898, %r12, %r3;
	add.s32 	%r1836, %r1835, %r2913;
	mul.wide.u32 	%rd907, %r1836, 160;
	add.s64 	%rd908, %rd906, %rd907;
	ld.global.nc.f32 	%f1564, [%rd908];
	setp.lt.f32 	%p1204, %f1564, %f181;
$L__BB0_173:
	and.pred  	%p973, %p1202, %p1204;
	not.pred 	%p974, %p973;
	setp.gtu.f32 	%p975, %f179, %f88;
	or.pred  	%p976, %p974, %p975;
	mov.u32 	%r2917, %r2918;
	@%p976 bra 	$L__BB0_205;
	setp.eq.s32 	%p977, %r31, 0;
	@%p977 bra 	$L__BB0_176;
	ld.param.u64 	%rd1469, [sweep_engine_kernel_param_1];
	cvta.to.global.u64 	%rd909, %rd1469;
	mad.lo.s32 	%r1839, %r2898, %r12, %r3;
	add.s32 	%r1840, %r1839, %r2913;
	mul.wide.u32 	%rd910, %r1840, 160;
	add.s64 	%rd911, %rd909, %rd910;
	ld.global.nc.f32 	%f1567, [%rd911+92];
	setp.geu.f32 	%p978, %f1567, 0f00000000;
	mov.u32 	%r2917, %r2918;
	@%p978 bra 	$L__BB0_205;
$L__BB0_176:
	ld.param.u64 	%rd1470, [sweep_engine_kernel_param_1];
	cvta.to.global.u64 	%rd912, %rd1470;
	mad.lo.s32 	%r1842, %r2898, %r12, %r3;
	add.s32 	%r1843, %r1842, %r2913;
	mul.wide.u32 	%rd913, %r1843, 160;
	add.s64 	%rd914, %rd912, %rd913;
	ld.global.nc.f32 	%f1569, [%rd914+80];
	setp.gtu.f32 	%p979, %f1569, %f8;
	mov.u32 	%r2917, %r2918;
	@%p979 bra 	$L__BB0_205;
	mov.b32 	%r2917, 2;
	mov.f32 	%f2041, %f6;
	bra.uni 	$L__BB0_205;
$L__BB0_178:
	setp.eq.s32 	%p980, %r31, 0;
	@%p980 bra 	$L__BB0_180;
	ld.param.u64 	%rd1471, [sweep_engine_kernel_param_1];
	cvta.to.global.u64 	%rd915, %rd1471;
	mad.lo.s32 	%r1847, %r2898, %r12, %r3;
	add.s32 	%r1848, %r1847, %r2913;
	mul.wide.u32 	%rd916, %r1848, 160;
	add.s64 	%rd917, %rd915, %rd916;
	ld.global.nc.f32 	%f1571, [%rd917+92];
	setp.leu.f32 	%p981, %f1571, 0f00000000;
	mov.u32 	%r2917, %r2918;
	@%p981 bra 	$L__BB0_205;
$L__BB0_180:
	ld.param.u64 	%rd1472, [sweep_engine_kernel_param_1];
	cvta.to.global.u64 	%rd918, %rd1472;
	mad.lo.s32 	%r1850, %r2898, %r12, %r3;
	add.s32 	%r1851, %r1850, %r2913;
	mul.wide.u32 	%rd919, %r1851, 160;
	add.s64 	%rd920, %rd918, %rd919;
	ld.global.nc.f32 	%f1573, [%rd920+80];
	setp.ltu.f32 	%p982, %f1573, %f7;
	mov.u32 	%r2917, %r2918;
	@%p982 bra 	$L__BB0_205;
	mov.b32 	%r2917, 1;
	mov.f32 	%f2041, %f6;
	bra.uni 	$L__BB0_205;
$L__BB0_182:
	not.pred 	%p983, %p1199;
	@%p983 bra 	$L__BB0_184;
	ld.param.u64 	%rd1473, [sweep_engine_kernel_param_1];
	cvta.to.global.u64 	%rd921, %rd1473;
	mad.lo.s32 	%r1855, %r2898, %r12, %r3;
	add.s32 	%r1856, %r1855, %r2913;
	mul.wide.u32 	%rd922, %r1856, 160;
	add.s64 	%rd923, %rd921, %rd922;
	ld.global.nc.f32 	%f1574, [%rd923];
	setp.gt.f32 	%p984, %f1574, %f180;
	and.pred  	%p985, %p1201, %p984;
	mov.b32 	%r2915, 1;
	@%p985 bra 	$L__BB0_186;
$L__BB0_184:
	mov.b32 	%r2917, 0;
	not.pred 	%p986, %p1200;
	mov.u32 	%r2918, %r2917;
	@%p986 bra 	$L__BB0_205;
	ld.param.u64 	%rd1474, [sweep_engine_kernel_param_1];
	cvta.to.global.u64 	%rd924, %rd1474;
	mad.lo.s32 	%r1860, %r2898, %r12, %r3;
	add.s32 	%r1861, %r1860, %r2913;
	mul.wide.u32 	%rd925, %r1861, 160;
	add.s64 	%rd926, %rd924, %rd925;
	ld.global.nc.f32 	%f1577, [%rd926];
	setp.geu.f32 	%p987, %f1577, %f180;
	not.pred 	%p988, %p1202;
	mov.b32 	%r2915, 2;
	or.pred  	%p989, %p988, %p987;
	@%p989 bra 	$L__BB0_205;
$L__BB0_186:
	sub.f32 	%f1578, %f1561, %f10;
	div.rn.f32 	%f1579, %f1578, %f89;
	min.f32 	%f1580, %f1579, 0f3F800000;
	max.f32 	%f1581, %f1580, 0f00000000;
	fma.rn.f32 	%f186, %f90, %f1581, %f11;
	fma.rn.f32 	%f187, %f91, %f1581, %f9;
	setp.eq.s32 	%p990, %r2915, 1;
	@%p990 bra 	$L__BB0_188;
	ld.param.u64 	%rd1475, [sweep_engine_kernel_param_1];
	cvta.to.global.u64 	%rd927, %rd1475;
	mad.lo.s32 	%r1863, %r2898, %r12, %r3;
	add.s32 	%r1864, %r1863, %r2913;
	mul.wide.u32 	%rd928, %r1864, 160;
	add.s64 	%rd929, %rd927, %rd928;
	ld.global.nc.f32 	%f1583, [%rd929+80];
	setp.ltu.f32 	%p991, %f1583, %f187;
	mov.b32 	%r2917, 0;
	mov.u32 	%r2918, %r2917;
	@%p991 bra 	$L__BB0_189;
	bra.uni 	$L__BB0_205;
$L__BB0_188:
	ld.param.u64 	%rd1476, [sweep_engine_kernel_param_1];
	cvta.to.global.u64 	%rd930, %rd1476;
	mad.lo.s32 	%r1866, %r2898, %r12, %r3;
	add.s32 	%r1867, %r1866, %r2913;
	mul.wide.u32 	%rd931, %r1867, 160;
	add.s64 	%rd932, %rd930, %rd931;
	ld.global.nc.f32 	%f1585, [%rd932+80];
	setp.le.f32 	%p992, %f1585, %f186;
	mov.b32 	%r2917, 0;
	mov.u32 	%r2918, %r2917;
	@%p992 bra 	$L__BB0_205;
$L__BB0_189:
	setp.eq.s32 	%p993, %r5, 0;
	@%p993 bra 	$L__BB0_194;
	setp.ne.s32 	%p994, %r5, 1;
	@%p994 bra 	$L__BB0_197;
	setp.eq.s32 	%p995, %r2915, 1;
	@%p995 bra 	$L__BB0_193;
	ld.param.u64 	%rd1477, [sweep_engine_kernel_param_1];
	cvta.to.global.u64 	%rd933, %rd1477;
	mad.lo.s32 	%r1869, %r2898, %r12, %r3;
	add.s32 	%r1870, %r1869, %r2913;
	mul.wide.u32 	%rd934, %r1870, 160;
	add.s64 	%rd935, %rd933, %rd934;
	ld.global.nc.f32 	%f1587, [%rd935+92];
	setp.ltu.f32 	%p996, %f1587, 0f00000000;
	mov.b32 	%r2917, 0;
	mov.u32 	%r2918, %r2917;
	@%p996 bra 	$L__BB0_197;
	bra.uni 	$L__BB0_205;
$L__BB0_193:
	ld.param.u64 	%rd1478, [sweep_engine_kernel_param_1];
	cvta.to.global.u64 	%rd936, %rd1478;
	mad.lo.s32 	%r1872, %r2898, %r12, %r3;
	add.s32 	%r1873, %r1872, %r2913;
	mul.wide.u32 	%rd937, %r1873, 160;
	add.s64 	%rd938, %rd936, %rd937;
	ld.global.nc.f32 	%f1589, [%rd938+92];
	setp.gtu.f32 	%p997, %f1589, 0f00000000;
	mov.b32 	%r2917, 0;
	mov.u32 	%r2918, %r2917;
	@%p997 bra 	$L__BB0_197;
	bra.uni 	$L__BB0_205;
$L__BB0_194:
	setp.eq.s32 	%p998, %r2915, 1;
	@%p998 bra 	$L__BB0_196;
	ld.param.u64 	%rd1479, [sweep_engine_kernel_param_1];
	cvta.to.global.u64 	%rd939, %rd1479;
	mad.lo.s32 	%r1875, %r2898, %r12, %r3;
	add.s32 	%r1876, %r1875, %r2913;
	mul.wide.u32 	%rd940, %r1876, 160;
	add.s64 	%rd941, %rd939, %rd940;
	ld.global.nc.f32 	%f1591, [%rd941+92];
	ld.global.nc.f32 	%f1592, [%rd941+96];
	setp.ltu.f32 	%p999, %f1591, %f1592;
	mov.b32 	%r2917, 0;
	mov.u32 	%r2918, %r2917;
	@%p999 bra 	$L__BB0_197;
	bra.uni 	$L__BB0_205;
$L__BB0_196:
	ld.param.u64 	%rd1480, [sweep_engine_kernel_param_1];
	cvta.to.global.u64 	%rd942, %rd1480;
	mad.lo.s32 	%r1878, %r2898, %r12, %r3;
	add.s32 	%r1879, %r1878, %r2913;
	mul.wide.u32 	%rd943, %r1879, 160;
	add.s64 	%rd944, %rd942, %rd943;
	ld.global.nc.f32 	%f1594, [%rd944+92];
	ld.global.nc.f32 	%f1595, [%rd944+96];
	setp.le.f32 	%p1000, %f1594, %f1595;
	mov.b32 	%r2917, 0;
	mov.u32 	%r2918, %r2917;
	@%p1000 bra 	$L__BB0_205;
$L__BB0_197:
	setp.eq.s32 	%p1001, %r38, 0;
	@%p1001 bra 	$L__BB0_201;
	setp.eq.s32 	%p1002, %r2915, 1;
	@%p1002 bra 	$L__BB0_200;
	ld.param.u64 	%rd1481, [sweep_engine_kernel_param_1];
	cvta.to.global.u64 	%rd945, %rd1481;
	mad.lo.s32 	%r1881, %r2898, %r12, %r3;
	add.s32 	%r1882, %r1881, %r2913;
	mul.wide.u32 	%rd946, %r1882, 160;
	add.s64 	%rd947, %rd945, %rd946;
	ld.global.nc.f32 	%f1597, [%rd947+84];
	setp.lt.f32 	%p1003, %f1597, 0f3E19999A;
	mov.b32 	%r2917, 0;
	mov.u32 	%r2918, %r2917;
	@%p1003 bra 	$L__BB0_205;
	bra.uni 	$L__BB0_201;
$L__BB0_200:
	ld.param.u64 	%rd1482, [sweep_engine_kernel_param_1];
	cvta.to.global.u64 	%rd948, %rd1482;
	mad.lo.s32 	%r1884, %r2898, %r12, %r3;
	add.s32 	%r1885, %r1884, %r2913;
	mul.wide.u32 	%rd949, %r1885, 160;
	add.s64 	%rd950, %rd948, %rd949;
	ld.global.nc.f32 	%f1599, [%rd950+84];
	setp.gt.f32 	%p1004, %f1599, 0f3F59999A;
	mov.b32 	%r2917, 0;
	mov.u32 	%r2918, %r2917;
	@%p1004 bra 	$L__BB0_205;
$L__BB0_201:
	ld.param.u64 	%rd1483, [sweep_engine_kernel_param_1];
	cvta.to.global.u64 	%rd951, %rd1483;
	mad.lo.s32 	%r1887, %r2898, %r12, %r3;
	add.s32 	%r1888, %r1887, %r2913;
	mul.wide.u32 	%rd952, %r1888, 160;
	add.s64 	%rd953, %rd951, %rd952;
	ld.global.nc.f32 	%f188, [%rd953+60];
	setp.leu.f32 	%p1005, %f188, 0f00000000;
	mov.b32 	%r2918, 1;
	@%p1005 bra 	$L__BB0_203;
	ld.param.u64 	%rd1484, [sweep_engine_kernel_param_1];
	cvta.to.global.u64 	%rd954, %rd1484;
	add.s64 	%rd956, %rd954, %rd952;
	ld.global.nc.f32 	%f1600, [%rd956+52];
	div.rn.f32 	%f1601, %f1600, %f188;
	setp.gt.f32 	%p1006, %f1601, %f14;
	selp.b32 	%r2918, 2, 1, %p1006;
$L__BB0_203:
	ld.param.u64 	%rd1485, [sweep_engine_kernel_param_1];
	cvta.to.global.u64 	%rd957, %rd1485;
	add.s64 	%rd959, %rd957, %rd952;
	ld.global.nc.f32 	%f189, [%rd959+108];
	setp.leu.f32 	%p1007, %f189, 0f00000000;
	mov.u32 	%r2917, %r2915;
	mov.f32 	%f2041, %f1561;
	@%p1007 bra 	$L__BB0_205;
	ld.param.u64 	%rd1486, [sweep_engine_kernel_param_1];
	cvta.to.global.u64 	%rd960, %rd1486;
	add.s64 	%rd962, %rd960, %rd952;
	ld.global.nc.f32 	%f1602, [%rd962+16];
	mul.f32 	%f1603, %f18, %f189;
	setp.gt.f32 	%p1008, %f1602, %f1603;
	selp.b32 	%r2918, 2, %r2918, %p1008;
	mov.u32 	%r2917, %r2915;
	mov.f32 	%f2041, %f1561;
$L__BB0_205:
	setp.eq.s32 	%p1009, %r2917, 0;
	@%p1009 bra 	$L__BB0_244;
	ld.param.u64 	%rd1487, [sweep_engine_kernel_param_1];
	setp.eq.s32 	%p1010, %r41, 0;
	setp.gt.f32 	%p1011, %f25, 0f00000000;
	cvta.to.global.u64 	%rd963, %rd1487;
	mad.lo.s32 	%r1895, %r2898, %r12, %r3;
	add.s32 	%r1896, %r1895, %r2913;
	mul.wide.u32 	%rd964, %r1896, 160;
	add.s64 	%rd965, %rd963, %rd964;
	ld.global.nc.f32 	%f1604, [%rd965+52];
	ld.global.nc.f32 	%f1606, [%rd965];
	mul.f32 	%f1607, %f25, %f1606;
	setp.lt.f32 	%p1012, %f1604, %f1607;
	selp.f32 	%f1609, %f1607, %f1604, %p1012;
	selp.f32 	%f191, %f1609, %f1604, %p1011;
	setp.eq.s32 	%p1013, %r2917, 1;
	selp.b32 	%r1897, 2, 1, %p1013;
	setp.eq.s32 	%p1014, %r42, 0;
	setp.ne.s32 	%p1015, %r28, 0;
	setp.ge.f32 	%p1016, %f94, %f19;
	setp.le.f32 	%p1017, %f94, %f20;
	and.pred  	%p1018, %p1016, %p1017;
	selp.u32 	%r1898, -1, 0, %p1018;
	selp.u32 	%r1899, -1, 0, %p1015;
	selp.b32 	%r1900, %r1899, %r1898, %p1014;
	and.b32  	%r1901, %r1900, 1;
	setp.eq.b32 	%p1019, %r1901, 1;
	selp.b32 	%r2919, %r1897, %r2917, %p1019;
	@%p1010 bra 	$L__BB0_210;
	setp.eq.s32 	%p1020, %r2919, 2;
	@%p1020 bra 	$L__BB0_209;
	setp.lt.f32 	%p1021, %f94, %f16;
	mov.b32 	%r2919, 1;
	@%p1021 bra 	$L__BB0_244;
	bra.uni 	$L__BB0_210;
$L__BB0_209:
	setp.gt.f32 	%p1022, %f94, %f15;
	mov.b32 	%r2919, 2;
	@%p1022 bra 	$L__BB0_244;
$L__BB0_210:
	setp.lt.u32 	%p1023, %r2918, %r8;
	@%p1023 bra 	$L__BB0_244;
	setp.eq.s32 	%p1024, %r25, 0;
	@%p1024 bra 	$L__BB0_219;
	cvt.u64.u32 	%rd966, %r2913;
	mul.wide.u32 	%rd967, %r2913, 64;
	add.s64 	%rd968, %rd1, %rd967;
	mad.lo.s64 	%rd969, %rd966, -60, %rd968;
	ld.local.u32 	%r82, [%rd969+3344];
	setp.eq.s32 	%p1025, %r82, 0;
	@%p1025 bra 	$L__BB0_219;
	ld.local.u32 	%r1904, [%rd969+3760];
	setp.eq.s32 	%p1026, %r1904, 1;
	@%p1026 bra 	$L__BB0_219;
	ld.local.u32 	%r1905, [%rd969+3552];
	setp.eq.s32 	%p1027, %r2919, 1;
	selp.b32 	%r1906, 1, 2, %p1027;
	setp.ne.s32 	%p1028, %r1905, %r1906;
	@%p1028 bra 	$L__BB0_219;
	ld.param.u64 	%rd1488, [sweep_engine_kernel_param_1];
	cvta.to.global.u64 	%rd978, %rd1488;
	add.s64 	%rd980, %rd978, %rd964;
	ld.global.nc.u32 	%r83, [%rd980+20];
	setp.ge.f32 	%p1029, %f1561, 0f42200000;
	mov.f32 	%f2042, %f92;
	@%p1029 bra 	$L__BB0_218;
	setp.le.f32 	%p1030, %f1561, 0f41C80000;
	mov.f32 	%f2042, %f93;
	@%p1030 bra 	$L__BB0_218;
	add.f32 	%f1610, %f1561, 0fC1C80000;
	div.rn.f32 	%f1611, %f1610, 0f41700000;
	sub.f32 	%f1612, %f92, %f93;
	fma.rn.f32 	%f2042, %f1612, %f1611, %f93;
$L__BB0_218:
	mul.f32 	%f1613, %f2042, 0f42700000;
	cvt.rzi.u32.f32 	%r1909, %f1613;
	sub.s32 	%r1910, %r83, %r82;
	setp.lt.u32 	%p1031, %r1910, %r1909;
	@%p1031 bra 	$L__BB0_244;
$L__BB0_219:
	setp.eq.s32 	%p1032, %r24, 0;
	@%p1032 bra 	$L__BB0_223;
	setp.eq.s32 	%p1033, %r2919, 1;
	@%p1033 bra 	$L__BB0_222;
	ld.param.u64 	%rd1489, [sweep_engine_kernel_param_1];
	cvta.to.global.u64 	%rd981, %rd1489;
	add.s64 	%rd983, %rd981, %rd964;
	ld.global.nc.f32 	%f1614, [%rd983+92];
	setp.ltu.f32 	%p1034, %f1614, 0f00000000;
	@%p1034 bra 	$L__BB0_223;
	bra.uni 	$L__BB0_244;
$L__BB0_222:
	ld.param.u64 	%rd1490, [sweep_engine_kernel_param_1];
	cvta.to.global.u64 	%rd984, %rd1490;
	add.s64 	%rd986, %rd984, %rd964;
	ld.global.nc.f32 	%f1615, [%rd986+92];
	setp.le.f32 	%p1035, %f1615, 0f00000000;
	@%p1035 bra 	$L__BB0_244;
$L__BB0_223:
	setp.eq.s32 	%p1036, %r16, 0;
	@%p1036 bra 	$L__BB0_231;
	setp.eq.s32 	%p1037, %r2919, 1;
	@%p1037 bra 	$L__BB0_228;
	setp.lt.f32 	%p1038, %f1561, %f73;
	@%p1038 bra 	$L__BB0_227;
	ld.param.u64 	%rd1491, [sweep_engine_kernel_param_1];
	cvta.to.global.u64 	%rd987, %rd1491;
	add.s64 	%rd989, %rd987, %rd964;
	ld.global.nc.f32 	%f1616, [%rd989+80];
	setp.lt.f32 	%p1039, %f1616, %f69;
	@%p1039 bra 	$L__BB0_244;
	bra.uni 	$L__BB0_231;
$L__BB0_227:
	ld.param.u64 	%rd1492, [sweep_engine_kernel_param_1];
	cvta.to.global.u64 	%rd990, %rd1492;
	add.s64 	%rd992, %rd990, %rd964;
	ld.global.nc.f32 	%f1617, [%rd992+80];
	setp.lt.f32 	%p1040, %f1617, %f72;
	@%p1040 bra 	$L__BB0_244;
	bra.uni 	$L__BB0_231;
$L__BB0_228:
	setp.lt.f32 	%p1041, %f1561, %f73;
	@%p1041 bra 	$L__BB0_230;
	ld.param.u64 	%rd1493, [sweep_engine_kernel_param_1];
	cvta.to.global.u64 	%rd993, %rd1493;
	add.s64 	%rd995, %rd993, %rd964;
	ld.global.nc.f32 	%f1618, [%rd995+80];
	setp.gt.f32 	%p1042, %f1618, %f68;
	@%p1042 bra 	$L__BB0_244;
	bra.uni 	$L__BB0_231;
$L__BB0_230:
	ld.param.u64 	%rd1494, [sweep_engine_kernel_param_1];
	cvta.to.global.u64 	%rd996, %rd1494;
	add.s64 	%rd998, %rd996, %rd964;
	ld.global.nc.f32 	%f1619, [%rd998+80];
	setp.gt.f32 	%p1043, %f1619, %f71;
	@%p1043 bra 	$L__BB0_244;
$L__BB0_231:
	cvt.rn.f32.u32 	%f1620, %r2918;
	fma.rn.f32 	%f1621, %f1620, 0f42C80000, %f1561;
	mul.wide.u32 	%rd999, %r91, 28;
	add.s64 	%rd1000, %rd3, %rd999;
	st.local.u32 	[%rd1000], %r2913;
	st.local.u32 	[%rd1000+4], %r2919;
	st.local.u32 	[%rd1000+8], %r2918;
	st.local.f32 	[%rd1000+12], %f1621;
	st.local.f32 	[%rd1000+16], %f1561;
	st.local.f32 	[%rd1000+20], %f191;
	st.local.f32 	[%rd1000+24], %f2041;
	add.s32 	%r91, %r91, 1;
	bra.uni 	$L__BB0_244;
$L__BB0_232:
	ld.local.u32 	%r1923, [%rd868+52];
	setp.ge.u32 	%p1044, %r1923, %r11;
	@%p1044 bra 	$L__BB0_244;
	ld.param.u64 	%rd1495, [sweep_engine_kernel_param_1];
	cvta.to.global.u64 	%rd1003, %rd1495;
	add.s64 	%rd1005, %rd1003, %rd865;
	ld.global.nc.f32 	%f194, [%rd1005];
	ld.local.f32 	%f2043, [%rd868+32];
	setp.gt.f32 	%p1045, %f2043, 0f00000000;
	@%p1045 bra 	$L__BB0_235;
	ld.local.f32 	%f1622, [%rd868+20];
	mul.f32 	%f2043, %f1622, 0f3BA3D70A;
$L__BB0_235:
	setp.le.f32 	%p1046, %f2043, 0f00000000;
	mov.f32 	%f2044, 0f00000000;
	@%p1046 bra 	$L__BB0_239;
	setp.eq.s32 	%p1047, %r73, 1;
	@%p1047 bra 	$L__BB0_238;
	ld.local.f32 	%f1624, [%rd868+20];
	sub.f32 	%f1625, %f1624, %f194;
	div.rn.f32 	%f2044, %f1625, %f2043;
	bra.uni 	$L__BB0_239;
$L__BB0_238:
	ld.local.f32 	%f1626, [%rd868+20];
	sub.f32 	%f1627, %f194, %f1626;
	div.rn.f32 	%f2044, %f1627, %f2043;
$L__BB0_239:
	setp.ltu.f32 	%p1048, %f2044, %f47;
	@%p1048 bra 	$L__BB0_244;
	ld.param.u64 	%rd1496, [sweep_engine_kernel_param_1];
	cvta.to.global.u64 	%rd1014, %rd1496;
	add.s64 	%rd1016, %rd1014, %rd865;
	ld.global.nc.u32 	%r85, [%rd1016+20];
	ld.local.u32 	%r1928, [%rd868+64];
	sub.s32 	%r1929, %r85, %r1928;
	setp.lt.u32 	%p1049, %r1929, %r43;
	@%p1049 bra 	$L__BB0_244;
	cvt.rn.f32.f64 	%f1628, %fd488;
	mul.f32 	%f1629, %f74, %f1628;
	mul.f32 	%f1630, %f49, %f1629;
	ld.local.f32 	%f1631, [%rd868+44];
	mul.f32 	%f2045, %f1631, %f1630;
	setp.geu.f32 	%p1050, %f2045, %f62;
	@%p1050 bra 	$L__BB0_243;
	setp.eq.s32 	%p1051, %r18, 0;
	setp.leu.f32 	%p1052, %f194, 0f00000000;
	or.pred  	%p1053, %p1051, %p1052;
	mov.f32 	%f2045, %f62;
	@%p1053 bra 	$L__BB0_244;
$L__BB0_243:
	div.rn.f32 	%f1632, %f2045, %f194;
	mul.f32 	%f1633, %f78, %f2045;
	cvt.f64.f32 	%fd433, %f1633;
	sub.f64 	%fd488, %fd488, %fd433;
	add.f64 	%fd460, %fd460, %fd433;
	st.local.f64 	[%rd1+3976], %fd460;
	ld.local.f32 	%f1634, [%rd868+24];
	add.f32 	%f1635, %f1632, %f1634;
	ld.local.f32 	%f1636, [%rd868+20];
	mul.f32 	%f1637, %f1632, %f194;
	fma.rn.f32 	%f1638, %f1634, %f1636, %f1637;
	div.rn.f32 	%f1639, %f1638, %f1635;
	st.local.f32 	[%rd868+20], %f1639;
	st.local.f32 	[%rd868+24], %f1635;
	ld.local.v2.u32 	{%r1930, %r1931}, [%rd868+48];
	mov.b32 	%f1640, %r1930;
	fma.rn.f32 	%f1643, %f49, %f1629, %f1640;
	add.s32 	%r1932, %r1931, 1;
	mov.b32 	%r1933, %f1643;
	st.local.v2.u32 	[%rd868+48], {%r1933, %r1932};
	st.local.u32 	[%rd868+64], %r85;
$L__BB0_244:
	add.s32 	%r2913, %r2913, 1;
	setp.ge.u32 	%p1054, %r2913, %r12;
	setp.gt.u32 	%p1055, %r91, 63;
	or.pred  	%p1056, %p1054, %p1055;
	@%p1056 bra 	$L__BB0_245;
	bra.uni 	$L__BB0_137;
$L__BB0_245:
	st.local.f64 	[%rd1], %fd488;
$L__BB0_246:
	setp.lt.u32 	%p1057, %r91, 2;
	@%p1057 bra 	$L__BB0_408;
	mov.b32 	%r2925, 1;
$L__BB0_248:
	mul.wide.u32 	%rd1023, %r2925, 28;
	add.s64 	%rd1024, %rd3, %rd1023;
	ld.local.u32 	%r93, [%rd1024];
	ld.local.u32 	%r94, [%rd1024+4];
	ld.local.u32 	%r95, [%rd1024+8];
	ld.local.f32 	%f203, [%rd1024+12];
	ld.local.f32 	%f204, [%rd1024+16];
	ld.local.f32 	%f205, [%rd1024+20];
	ld.local.f32 	%f206, [%rd1024+24];
	mov.u32 	%r2926, %r2925;
$L__BB0_249:
	add.s32 	%r1935, %r2926, -1;
	mul.wide.u32 	%rd1025, %r1935, 28;
	add.s64 	%rd1026, %rd3, %rd1025;
	ld.local.f32 	%f207, [%rd1026+12];
	setp.geu.f32 	%p1058, %f207, %f203;
	mov.u32 	%r2942, %r2926;
	@%p1058 bra 	$L__BB0_407;
	mul.wide.u32 	%rd1027, %r2926, 28;
	add.s64 	%rd1028, %rd3, %rd1027;
	ld.local.u32 	%r1937, [%rd1026];
	ld.local.u32 	%r1938, [%rd1026+4];
	ld.local.u32 	%r1939, [%rd1026+8];
	ld.local.f32 	%f1644, [%rd1026+16];
	ld.local.f32 	%f1645, [%rd1026+20];
	ld.local.f32 	%f1646, [%rd1026+24];
	st.local.u32 	[%rd1028], %r1937;
	st.local.u32 	[%rd1028+4], %r1938;
	st.local.u32 	[%rd1028+8], %r1939;
	st.local.f32 	[%rd1028+12], %f207;
	st.local.f32 	[%rd1028+16], %f1644;
	st.local.f32 	[%rd1028+20], %f1645;
	st.local.f32 	[%rd1028+24], %f1646;
	setp.eq.s32 	%p1059, %r1935, 0;
	mov.b32 	%r2942, 0;
	mov.u32 	%r2926, %r1935;
	@%p1059 bra 	$L__BB0_407;
	bra.uni 	$L__BB0_249;
$L__BB0_251:
	mul.wide.u32 	%rd1033, %r2927, 64;
	add.s64 	%rd1034, %rd1, %rd1033;
	ld.local.u32 	%r99, [%rd1034+16];
	setp.eq.s32 	%p1063, %r99, 0;
	@%p1063 bra 	$L__BB0_257;
	ld.param.u64 	%rd1497, [sweep_engine_kernel_param_1];
	mad.lo.s32 	%r1943, %r2898, %r12, %r3;
	add.s32 	%r1944, %r1943, %r2927;
	cvta.to.global.u64 	%rd1035, %rd1497;
	mul.wide.u32 	%rd1036, %r1944, 160;
	add.s64 	%rd1037, %rd1035, %rd1036;
	ld.global.nc.u32 	%r1945, [%rd1037+136];
	setp.eq.s32 	%p1064, %r1945, 0;
	@%p1064 bra 	$L__BB0_257;
	ld.param.u64 	%rd1498, [sweep_engine_kernel_param_1];
	cvta.to.global.u64 	%rd1038, %rd1498;
	add.s64 	%rd1040, %rd1038, %rd1036;
	ld.global.nc.f32 	%f210, [%rd1040];
	setp.eq.s32 	%p1065, %r99, 1;
	@%p1065 bra 	$L__BB0_255;
	ld.local.f32 	%f1648, [%rd1034+20];
	ld.local.f32 	%f1649, [%rd1034+24];
	sub.f32 	%f1650, %f1648, %f210;
	mul.f32 	%f2047, %f1650, %f1649;
	bra.uni 	$L__BB0_256;
$L__BB0_255:
	ld.local.f32 	%f1651, [%rd1034+20];
	ld.local.f32 	%f1652, [%rd1034+24];
	sub.f32 	%f1653, %f210, %f1651;
	mul.f32 	%f2047, %f1653, %f1652;
$L__BB0_256:
	add.f32 	%f2055, %f2055, %f2047;
$L__BB0_257:
	ld.local.u32 	%r100, [%rd1034+80];
	setp.eq.s32 	%p1066, %r100, 0;
	@%p1066 bra 	$L__BB0_263;
	ld.param.u64 	%rd1499, [sweep_engine_kernel_param_1];
	mad.lo.s32 	%r1948, %r2898, %r12, %r3;
	add.s32 	%r1949, %r2927, %r1948;
	add.s32 	%r1950, %r1949, 1;
	cvta.to.global.u64 	%rd1047, %rd1499;
	mul.wide.u32 	%rd1048, %r1950, 160;
	add.s64 	%rd1049, %rd1047, %rd1048;
	ld.global.nc.u32 	%r1951, [%rd1049+136];
	setp.eq.s32 	%p1067, %r1951, 0;
	@%p1067 bra 	$L__BB0_263;
	ld.param.u64 	%rd1500, [sweep_engine_kernel_param_1];
	cvta.to.global.u64 	%rd1050, %rd1500;
	add.s64 	%rd1052, %rd1050, %rd1048;
	ld.global.nc.f32 	%f216, [%rd1052];
	setp.eq.s32 	%p1068, %r100, 1;
	@%p1068 bra 	$L__BB0_261;
	ld.local.f32 	%f1654, [%rd1034+84];
	ld.local.f32 	%f1655, [%rd1034+88];
	sub.f32 	%f1656, %f1654, %f216;
	mul.f32 	%f2049, %f1656, %f1655;
	bra.uni 	$L__BB0_262;
$L__BB0_261:
	ld.local.f32 	%f1657, [%rd1034+84];
	ld.local.f32 	%f1658, [%rd1034+88];
	sub.f32 	%f1659, %f216, %f1657;
	mul.f32 	%f2049, %f1659, %f1658;
$L__BB0_262:
	add.f32 	%f2055, %f2055, %f2049;
$L__BB0_263:
	ld.local.u32 	%r101, [%rd1034+144];
	setp.eq.s32 	%p1069, %r101, 0;
	@%p1069 bra 	$L__BB0_269;
	ld.param.u64 	%rd1501, [sweep_engine_kernel_param_1];
	mad.lo.s32 	%r1955, %r2898, %r12, %r3;
	add.s32 	%r1956, %r2927, %r1955;
	add.s32 	%r1957, %r1956, 2;
	cvta.to.global.u64 	%rd1059, %rd1501;
	mul.wide.u32 	%rd1060, %r1957, 160;
	add.s64 	%rd1061, %rd1059, %rd1060;
	ld.global.nc.u32 	%r1958, [%rd1061+136];
	setp.eq.s32 	%p1070, %r1958, 0;
	@%p1070 bra 	$L__BB0_269;
	ld.param.u64 	%rd1502, [sweep_engine_kernel_param_1];
	cvta.to.global.u64 	%rd1062, %rd1502;
	add.s64 	%rd1064, %rd1062, %rd1060;
	ld.global.nc.f32 	%f222, [%rd1064];
	setp.eq.s32 	%p1071, %r101, 1;
	@%p1071 bra 	$L__BB0_267;
	ld.local.f32 	%f1660, [%rd1034+148];
	ld.local.f32 	%f1661, [%rd1034+152];
	sub.f32 	%f1662, %f1660, %f222;
	mul.f32 	%f2051, %f1662, %f1661;
	bra.uni 	$L__BB0_268;
$L__BB0_267:
	ld.local.f32 	%f1663, [%rd1034+148];
	ld.local.f32 	%f1664, [%rd1034+152];
	sub.f32 	%f1665, %f222, %f1663;
	mul.f32 	%f2051, %f1665, %f1664;
$L__BB0_268:
	add.f32 	%f2055, %f2055, %f2051;
$L__BB0_269:
	ld.local.u32 	%r102, [%rd1034+208];
	setp.eq.s32 	%p1072, %r102, 0;
	@%p1072 bra 	$L__BB0_275;
	ld.param.u64 	%rd1503, [sweep_engine_kernel_param_1];
	mad.lo.s32 	%r1962, %r2898, %r12, %r3;
	add.s32 	%r1963, %r2927, %r1962;
	add.s32 	%r1964, %r1963, 3;
	cvta.to.global.u64 	%rd1071, %rd1503;
	mul.wide.u32 	%rd1072, %r1964, 160;
	add.s64 	%rd1073, %rd1071, %rd1072;
	ld.global.nc.u32 	%r1965, [%rd1073+136];
	setp.eq.s32 	%p1073, %r1965, 0;
	@%p1073 bra 	$L__BB0_275;
	ld.param.u64 	%rd1504, [sweep_engine_kernel_param_1];
	cvta.to.global.u64 	%rd1074, %rd1504;
	add.s64 	%rd1076, %rd1074, %rd1072;
	ld.global.nc.f32 	%f228, [%rd1076];
	setp.eq.s32 	%p1074, %r102, 1;
	@%p1074 bra 	$L__BB0_273;
	ld.local.f32 	%f1666, [%rd1034+212];
	ld.local.f32 	%f1667, [%rd1034+216];
	sub.f32 	%f1668, %f1666, %f228;
	mul.f32 	%f2053, %f1668, %f1667;
	bra.uni 	$L__BB0_274;
$L__BB0_273:
	ld.local.f32 	%f1669, [%rd1034+212];
	ld.local.f32 	%f1670, [%rd1034+216];
	sub.f32 	%f1671, %f228, %f1669;
	mul.f32 	%f2053, %f1671, %f1670;
$L__BB0_274:
	add.f32 	%f2055, %f2055, %f2053;
$L__BB0_275:
	add.s32 	%r2927, %r2927, 4;
	and.b32  	%r2944, %r12, -4;
	setp.eq.s32 	%p1075, %r2927, %r2944;
	@%p1075 bra 	$L__BB0_276;
	bra.uni 	$L__BB0_251;
$L__BB0_276:
	and.b32  	%r1969, %r12, 3;
	setp.eq.s32 	%p1076, %r1969, 0;
	@%p1076 bra 	$L__BB0_409;
	mul.wide.u32 	%rd1081, %r2944, 64;
	add.s64 	%rd1082, %rd1, %rd1081;
	ld.local.u32 	%r144, [%rd1082+16];
	setp.eq.s32 	%p1077, %r144, 0;
	@%p1077 bra 	$L__BB0_439;
	ld.param.u64 	%rd1505, [sweep_engine_kernel_param_1];
	mad.lo.s32 	%r1970, %r2898, %r12, %r3;
	add.s32 	%r1971, %r1970, %r2944;
	cvta.to.global.u64 	%rd1083, %rd1505;
	mul.wide.u32 	%rd1084, %r1971, 160;
	add.s64 	%rd1085, %rd1083, %rd1084;
	ld.global.nc.u32 	%r1972, [%rd1085+136];
	setp.eq.s32 	%p1078, %r1972, 0;
	@%p1078 bra 	$L__BB0_439;
	ld.param.u64 	%rd1506, [sweep_engine_kernel_param_1];
	cvta.to.global.u64 	%rd1086, %rd1506;
	add.s64 	%rd1088, %rd1086, %rd1084;
	ld.global.nc.f32 	%f361, [%rd1088];
	setp.eq.s32 	%p1079, %r144, 1;
	@%p1079 bra 	$L__BB0_437;
	ld.local.f32 	%f1672, [%rd1082+20];
	ld.local.f32 	%f1673, [%rd1082+24];
	sub.f32 	%f1674, %f1672, %f361;
	mul.f32 	%f2112, %f1674, %f1673;
	bra.uni 	$L__BB0_438;
$L__BB0_281:
	.pragma "nounroll";
	mul.wide.u32 	%rd1119, %r2931, 64;
	add.s64 	%rd1120, %rd1, %rd1119;
	ld.local.u32 	%r1996, [%rd1120+16];
	setp.eq.s32 	%p1096, %r1996, 0;
	@%p1096 bra 	$L__BB0_283;
	ld.local.f32 	%f1695, [%rd1120+48];
	add.f32 	%f2057, %f2057, %f1695;
$L__BB0_283:
	ld.local.u32 	%r1997, [%rd1120+80];
	setp.eq.s32 	%p1097, %r1997, 0;
	@%p1097 bra 	$L__BB0_285;
	ld.local.f32 	%f1696, [%rd1120+112];
	add.f32 	%f2057, %f2057, %f1696;
$L__BB0_285:
	ld.local.u32 	%r1998, [%rd1120+144];
	setp.eq.s32 	%p1098, %r1998, 0;
	@%p1098 bra 	$L__BB0_287;
	ld.local.f32 	%f1697, [%rd1120+176];
	add.f32 	%f2057, %f2057, %f1697;
$L__BB0_287:
	ld.local.u32 	%r1999, [%rd1120+208];
	setp.eq.s32 	%p1099, %r1999, 0;
	@%p1099 bra 	$L__BB0_289;
	ld.local.f32 	%f1698, [%rd1120+240];
	add.f32 	%f2057, %f2057, %f1698;
$L__BB0_289:
	ld.local.u32 	%r2000, [%rd1120+272];
	setp.eq.s32 	%p1100, %r2000, 0;
	@%p1100 bra 	$L__BB0_291;
	ld.local.f32 	%f1699, [%rd1120+304];
	add.f32 	%f2057, %f2057, %f1699;
$L__BB0_291:
	ld.local.u32 	%r2001, [%rd1120+336];
	setp.eq.s32 	%p1101, %r2001, 0;
	@%p1101 bra 	$L__BB0_293;
	ld.local.f32 	%f1700, [%rd1120+368];
	add.f32 	%f2057, %f2057, %f1700;
$L__BB0_293:
	ld.local.u32 	%r2002, [%rd1120+400];
	setp.eq.s32 	%p1102, %r2002, 0;
	@%p1102 bra 	$L__BB0_295;
	ld.local.f32 	%f1701, [%rd1120+432];
	add.f32 	%f2057, %f2057, %f1701;
$L__BB0_295:
	ld.local.u32 	%r2003, [%rd1120+464];
	setp.eq.s32 	%p1103, %r2003, 0;
	@%p1103 bra 	$L__BB0_297;
	ld.local.f32 	%f1702, [%rd1120+496];
	add.f32 	%f2057, %f2057, %f1702;
$L__BB0_297:
	ld.local.u32 	%r2004, [%rd1120+528];
	setp.eq.s32 	%p1104, %r2004, 0;
	@%p1104 bra 	$L__BB0_299;
	ld.local.f32 	%f1703, [%rd1120+560];
	add.f32 	%f2057, %f2057, %f1703;
$L__BB0_299:
	ld.local.u32 	%r2005, [%rd1120+592];
	setp.eq.s32 	%p1105, %r2005, 0;
	@%p1105 bra 	$L__BB0_301;
	ld.local.f32 	%f1704, [%rd1120+624];
	add.f32 	%f2057, %f2057, %f1704;
$L__BB0_301:
	ld.local.u32 	%r2006, [%rd1120+656];
	setp.eq.s32 	%p1106, %r2006, 0;
	@%p1106 bra 	$L__BB0_303;
	ld.local.f32 	%f1705, [%rd1120+688];
	add.f32 	%f2057, %f2057, %f1705;
$L__BB0_303:
	ld.local.u32 	%r2007, [%rd1120+720];
	setp.eq.s32 	%p1107, %r2007, 0;
	@%p1107 bra 	$L__BB0_305;
	ld.local.f32 	%f1706, [%rd1120+752];
	add.f32 	%f2057, %f2057, %f1706;
$L__BB0_305:
	ld.local.u32 	%r2008, [%rd1120+784];
	setp.eq.s32 	%p1108, %r2008, 0;
	@%p1108 bra 	$L__BB0_307;
	ld.local.f32 	%f1707, [%rd1120+816];
	add.f32 	%f2057, %f2057, %f1707;
$L__BB0_307:
	ld.local.u32 	%r2009, [%rd1120+848];
	setp.eq.s32 	%p1109, %r2009, 0;
	@%p1109 bra 	$L__BB0_309;
	ld.local.f32 	%f1708, [%rd1120+880];
	add.f32 	%f2057, %f2057, %f1708;
$L__BB0_309:
	ld.local.u32 	%r2010, [%rd1120+912];
	setp.eq.s32 	%p1110, %r2010, 0;
	@%p1110 bra 	$L__BB0_311;
	ld.local.f32 	%f1709, [%rd1120+944];
	add.f32 	%f2057, %f2057, %f1709;
$L__BB0_311:
	ld.local.u32 	%r2011, [%rd1120+976];
	setp.eq.s32 	%p1111, %r2011, 0;
	@%p1111 bra 	$L__BB0_313;
	ld.local.f32 	%f1710, [%rd1120+1008];
	add.f32 	%f2057, %f2057, %f1710;
$L__BB0_313:
	add.s32 	%r2931, %r2931, 16;
	and.b32  	%r2940, %r12, -16;
	setp.eq.s32 	%p1112, %r2931, %r2940;
	@%p1112 bra 	$L__BB0_314;
	bra.uni 	$L__BB0_281;
$L__BB0_314:
	and.b32  	%r2012, %r12, 15;
	setp.eq.s32 	%p1113, %r2012, 0;
	@%p1113 bra 	$L__BB0_315;
	bra.uni 	$L__BB0_369;
$L__BB0_315:
	sub.f32 	%f269, %f355, %f2057;
	setp.le.f32 	%p1135, %f269, 0f00000000;
	@%p1135 bra 	$L__BB0_333;
	ld.param.u64 	%rd1511, [sweep_engine_kernel_param_1];
	mad.lo.s32 	%r2036, %r2898, %r12, %r3;
	add.s32 	%r2037, %r2036, %r108;
	cvta.to.global.u64 	%rd1243, %rd1511;
	mul.wide.u32 	%rd1244, %r2037, 160;
	add.s64 	%rd1245, %rd1243, %rd1244;
	setp.eq.s32 	%p1136, %r19, 0;
	ld.global.nc.f32 	%f270, [%rd1245];
	ld.local.u32 	%r112, [%rd1118+8];
	ld.local.f32 	%f271, [%rd1118+20];
	mov.f32 	%f2074, 0f3F800000;
	mov.f32 	%f2079, %f356;
	@%p1136 bra 	$L__BB0_321;
	ld.param.u64 	%rd1512, [sweep_engine_kernel_param_1];
	setp.leu.f32 	%p1137, %f50, 0f00000000;
	cvta.to.global.u64 	%rd1248, %rd1512;
	add.s64 	%rd1250, %rd1248, %rd1244;
	ld.global.nc.f32 	%f1729, [%rd1250+36];
	div.rn.f32 	%f1730, %f1729, %f57;
	min.f32 	%f272, %f1730, 0f3F800000;
	setp.leu.f32 	%p1138, %f270, 0f00000000;
	or.pred  	%p1139, %p1137, %p1138;
	@%p1139 bra 	$L__BB0_320;
	div.rn.f32 	%f1732, %f271, %f270;
	div.rn.f32 	%f273, %f1732, %f50;
	setp.leu.f32 	%p1140, %f273, 0f00000000;
	@%p1140 bra 	$L__BB0_320;
	rcp.rn.f32 	%f1733, %f273;
	min.f32 	%f1734, %f1733, %f52;
	max.f32 	%f2074, %f1734, %f51;
$L__BB0_320:
	max.f32 	%f1735, %f272, %f56;
	setp.eq.s32 	%p1141, %r112, 0;
	setp.eq.s32 	%p1142, %r112, 2;
	selp.f32 	%f1736, %f60, %f54, %p1142;
	selp.f32 	%f1737, %f55, %f1736, %p1141;
	mul.f32 	%f1738, %f1737, %f1735;
	mul.f32 	%f1739, %f1738, %f2074;
	mul.f32 	%f2079, %f356, %f1739;
$L__BB0_321:
	setp.eq.s32 	%p1143, %r17, 0;
	mov.f32 	%f2077, %f77;
	@%p1143 bra 	$L__BB0_327;
	setp.eq.s32 	%p1144, %r112, 2;
	mov.f32 	%f2077, %f65;
	@%p1144 bra 	$L__BB0_325;
	setp.ne.s32 	%p1145, %r112, 1;
	mov.f32 	%f2077, %f64;
	@%p1145 bra 	$L__BB0_324;
	bra.uni 	$L__BB0_325;
$L__BB0_324:
	mov.f32 	%f2077, %f70;
$L__BB0_325:
	setp.leu.f32 	%p1146, %f66, 0f00000000;
	@%p1146 bra 	$L__BB0_327;
	min.f32 	%f2077, %f2077, %f66;
$L__BB0_327:
	mul.f32 	%f1740, %f2079, %f2077;
	setp.leu.f32 	%p1147, %f270, 0f00000000;
	div.rn.f32 	%f1741, %f1740, %f270;
	selp.f32 	%f2080, 0f00000000, %f1741, %p1147;
	setp.leu.f32 	%p1148, %f2079, %f269;
	@%p1148 bra 	$L__BB0_329;
	div.rn.f32 	%f1742, %f269, %f2079;
	mul.f32 	%f2080, %f1742, %f2080;
	mov.f32 	%f2079, %f269;
$L__BB0_329:
	mul.f32 	%f2082, %f2080, %f270;
	setp.geu.f32 	%p1149, %f2082, %f62;
	@%p1149 bra 	$L__BB0_332;
	setp.leu.f32 	%p1150, %f270, 0f00000000;
	setp.eq.s32 	%p1151, %r18, 0;
	or.pred  	%p1152, %p1151, %p1150;
	@%p1152 bra 	$L__BB0_333;
	div.rn.f32 	%f2080, %f62, %f270;
	mul.f32 	%f2082, %f270, %f2080;
	div.rn.f32 	%f2079, %f2082, %f2077;
$L__BB0_332:
	ld.param.u64 	%rd1513, [sweep_engine_kernel_param_1];
	ld.local.u32 	%r2040, [%rd1118+4];
	setp.eq.s32 	%p1153, %r2040, 1;
	selp.f32 	%f1743, %f61, %f83, %p1153;
	div.rn.f32 	%f1744, %f1743, 0f461C4000;
	add.f32 	%f1745, %f1744, 0f3F800000;
	mul.f32 	%f1746, %f270, %f1745;
	mul.f32 	%f1747, %f78, %f2082;
	cvt.f64.f32 	%fd434, %f1747;
	sub.f64 	%fd488, %fd488, %fd434;
	ld.local.f64 	%fd435, [%rd1+3976];
	add.f64 	%fd436, %fd435, %fd434;
	st.local.f64 	[%rd1+3976], %fd436;
	selp.b32 	%r2041, 1, 2, %p1153;
	ld.local.f32 	%f1748, [%rd1118+24];
	cvta.to.global.u64 	%rd1253, %rd1513;
	add.s64 	%rd1255, %rd1253, %rd1244;
	ld.global.nc.u32 	%r2044, [%rd1255+20];
	mul.wide.u32 	%rd1256, %r108, 64;
	add.s64 	%rd1257, %rd1, %rd1256;
	mov.b32 	%r2045, %f1746;
	mov.b32 	%r2046, %f2080;
	st.local.v4.u32 	[%rd1257+16], {%r2041, %r2045, %r2046, %r112};
	mov.f32 	%f1749, 0f00000000;
	st.local.v4.f32 	[%rd1257+32], {%f271, %f1748, %f1749, %f2077};
	mov.b32 	%r2047, %f2079;
	mov.b32 	%r2048, 0;
	st.local.v4.u32 	[%rd1257+48], {%r2047, %r2048, %r2048, %r2044};
	st.local.v4.u32 	[%rd1257+64], {%r2044, %r2048, %r2048, %r2048};
	add.s32 	%r3047, %r3047, 1;
	add.s32 	%r3049, %r3049, 1;
$L__BB0_333:
	add.s32 	%r2930, %r2930, 1;
	setp.lt.u32 	%p1154, %r2930, %r91;
	setp.lt.u32 	%p1155, %r3049, %r7;
	and.pred  	%p1156, %p1154, %p1155;
	setp.lt.u32 	%p1157, %r3047, %r6;
	and.pred  	%p1158, %p1156, %p1157;
	@%p1158 bra 	$L__BB0_434;
	st.local.f64 	[%rd1], %fd488;
	st.local.v2.u32 	[%rd1+8], {%r3047, %r3049};
	bra.uni 	$L__BB0_410;
$L__BB0_335:
	mul.wide.u32 	%rd1258, %r2938, 64;
	add.s64 	%rd1259, %rd1, %rd1258;
	ld.local.u32 	%r123, [%rd1259+16];
	setp.eq.s32 	%p1161, %r123, 0;
	@%p1161 bra 	$L__BB0_341;
	ld.param.u64 	%rd1514, [sweep_engine_kernel_param_1];
	mad.lo.s32 	%r2052, %r2898, %r12, %r3;
	add.s32 	%r2053, %r2052, %r2938;
	cvta.to.global.u64 	%rd1260, %rd1514;
	mul.wide.u32 	%rd1261, %r2053, 160;
	add.s64 	%rd1262, %rd1260, %rd1261;
	ld.global.nc.u32 	%r2054, [%rd1262+136];
	setp.eq.s32 	%p1162, %r2054, 0;
	@%p1162 bra 	$L__BB0_341;
	ld.param.u64 	%rd1515, [sweep_engine_kernel_param_1];
	cvta.to.global.u64 	%rd1263, %rd1515;
	add.s64 	%rd1265, %rd1263, %rd1261;
	ld.global.nc.f32 	%f292, [%rd1265];
	setp.eq.s32 	%p1163, %r123, 1;
	@%p1163 bra 	$L__BB0_339;
	ld.local.f32 	%f1750, [%rd1259+20];
	ld.local.f32 	%f1751, [%rd1259+24];
	sub.f32 	%f1752, %f1750, %f292;
	mul.f32 	%f2083, %f1752, %f1751;
	bra.uni 	$L__BB0_340;
$L__BB0_339:
	ld.local.f32 	%f1753, [%rd1259+20];
	ld.local.f32 	%f1754, [%rd1259+24];
	sub.f32 	%f1755, %f292, %f1753;
	mul.f32 	%f2083, %f1755, %f1754;
$L__BB0_340:
	cvt.f64.f32 	%fd438, %f2083;
	add.f64 	%fd470, %fd470, %fd438;
$L__BB0_341:
	ld.local.u32 	%r124, [%rd1259+80];
	setp.eq.s32 	%p1164, %r124, 0;
	@%p1164 bra 	$L__BB0_347;
	ld.param.u64 	%rd1516, [sweep_engine_kernel_param_1];
	mad.lo.s32 	%r2057, %r2898, %r12, %r3;
	add.s32 	%r2058, %r2938, %r2057;
	add.s32 	%r2059, %r2058, 1;
	cvta.to.global.u64 	%rd1272, %rd1516;
	mul.wide.u32 	%rd1273, %r2059, 160;
	add.s64 	%rd1274, %rd1272, %rd1273;
	ld.global.nc.u32 	%r2060, [%rd1274+136];
	setp.eq.s32 	%p1165, %r2060, 0;
	@%p1165 bra 	$L__BB0_347;
	ld.param.u64 	%rd1517, [sweep_engine_kernel_param_1];
	cvta.to.global.u64 	%rd1275, %rd1517;
	add.s64 	%rd1277, %rd1275, %rd1273;
	ld.global.nc.f32 	%f296, [%rd1277];
	setp.eq.s32 	%p1166, %r124, 1;
	@%p1166 bra 	$L__BB0_345;
	ld.local.f32 	%f1756, [%rd1259+84];
	ld.local.f32 	%f1757, [%rd1259+88];
	sub.f32 	%f1758, %f1756, %f296;
	mul.f32 	%f2084, %f1758, %f1757;
	bra.uni 	$L__BB0_346;
$L__BB0_345:
	ld.local.f32 	%f1759, [%rd1259+84];
	ld.local.f32 	%f1760, [%rd1259+88];
	sub.f32 	%f1761, %f296, %f1759;
	mul.f32 	%f2084, %f1761, %f1760;
$L__BB0_346:
	cvt.f64.f32 	%fd439, %f2084;
	add.f64 	%fd470, %fd470, %fd439;
$L__BB0_347:
	ld.local.u32 	%r125, [%rd1259+144];
	setp.eq.s32 	%p1167, %r125, 0;
	@%p1167 bra 	$L__BB0_353;
	ld.param.u64 	%rd1518, [sweep_engine_kernel_param_1];
	mad.lo.s32 	%r2064, %r2898, %r12, %r3;
	add.s32 	%r2065, %r2938, %r2064;
	add.s32 	%r2066, %r2065, 2;
	cvta.to.global.u64 	%rd1284, %rd1518;
	mul.wide.u32 	%rd1285, %r2066, 160;
	add.s64 	%rd1286, %rd1284, %rd1285;
	ld.global.nc.u32 	%r2067, [%rd1286+136];
	setp.eq.s32 	%p1168, %r2067, 0;
	@%p1168 bra 	$L__BB0_353;
	ld.param.u64 	%rd1519, [sweep_engine_kernel_param_1];
	cvta.to.global.u64 	%rd1287, %rd1519;
	add.s64 	%rd1289, %rd1287, %rd1285;
	ld.global.nc.f32 	%f300, [%rd1289];
	setp.eq.s32 	%p1169, %r125, 1;
	@%p1169 bra 	$L__BB0_351;
	ld.local.f32 	%f1762, [%rd1259+148];
	ld.local.f32 	%f1763, [%rd1259+152];
	sub.f32 	%f1764, %f1762, %f300;
	mul.f32 	%f2085, %f1764, %f1763;
	bra.uni 	$L__BB0_352;
$L__BB0_351:
	ld.local.f32 	%f1765, [%rd1259+148];
	ld.local.f32 	%f1766, [%rd1259+152];
	sub.f32 	%f1767, %f300, %f1765;
	mul.f32 	%f2085, %f1767, %f1766;
$L__BB0_352:
	cvt.f64.f32 	%fd440, %f2085;
	add.f64 	%fd470, %fd470, %fd440;
$L__BB0_353:
	ld.local.u32 	%r126, [%rd1259+208];
	setp.eq.s32 	%p1170, %r126, 0;
	@%p1170 bra 	$L__BB0_359;
	ld.param.u64 	%rd1520, [sweep_engine_kernel_param_1];
	mad.lo.s32 	%r2071, %r2898, %r12, %r3;
	add.s32 	%r2072, %r2938, %r2071;
	add.s32 	%r2073, %r2072, 3;
	cvta.to.global.u64 	%rd1296, %rd1520;
	mul.wide.u32 	%rd1297, %r2073, 160;
	add.s64 	%rd1298, %rd1296, %rd1297;
	ld.global.nc.u32 	%r2074, [%rd1298+136];
	setp.eq.s32 	%p1171, %r2074, 0;
	@%p1171 bra 	$L__BB0_359;
	ld.param.u64 	%rd1521, [sweep_engine_kernel_param_1];
	cvta.to.global.u64 	%rd1299, %rd1521;
	add.s64 	%rd1301, %rd1299, %rd1297;
	ld.global.nc.f32 	%f304, [%rd1301];
	setp.eq.s32 	%p1172, %r126, 1;
	@%p1172 bra 	$L__BB0_357;
	ld.local.f32 	%f1768, [%rd1259+212];
	ld.local.f32 	%f1769, [%rd1259+216];
	sub.f32 	%f1770, %f1768, %f304;
	mul.f32 	%f2086, %f1770, %f1769;
	bra.uni 	$L__BB0_358;
$L__BB0_357:
	ld.local.f32 	%f1771, [%rd1259+212];
	ld.local.f32 	%f1772, [%rd1259+216];
	sub.f32 	%f1773, %f304, %f1771;
	mul.f32 	%f2086, %f1773, %f1772;
$L__BB0_358:
	cvt.f64.f32 	%fd441, %f2086;
	add.f64 	%fd470, %fd470, %fd441;
$L__BB0_359:
	add.s32 	%r2938, %r2938, 4;
	and.b32  	%r2943, %r12, -4;
	setp.eq.s32 	%p1173, %r2938, %r2943;
	@%p1173 bra 	$L__BB0_360;
	bra.uni 	$L__BB0_335;
$L__BB0_360:
	and.b32  	%r2078, %r12, 3;
	setp.eq.s32 	%p1174, %r2078, 0;
	@%p1174 bra 	$L__BB0_361;
	bra.uni 	$L__BB0_413;
$L__BB0_361:
	ld.local.f64 	%fd533, [%rd1+4016];
	setp.leu.f64 	%p1186, %fd470, %fd533;
	@%p1186 bra 	$L__BB0_363;
	st.local.f64 	[%rd1+4016], %fd470;
	mov.f64 	%fd533, %fd470;
$L__BB0_363:
	setp.leu.f64 	%p1187, %fd533, 0d0000000000000000;
	@%p1187 bra 	$L__BB0_366;
	sub.f64 	%fd445, %fd533, %fd470;
	div.rn.f64 	%fd49, %fd445, %fd533;
	ld.local.f64 	%fd446, [%rd1+4008];
	setp.leu.f64 	%p1188, %fd49, %fd446;
	@%p1188 bra 	$L__BB0_366;
	st.local.f64 	[%rd1+4008], %fd49;
$L__BB0_366:
	ld.param.u64 	%rd1354, [sweep_engine_kernel_param_0];
	add.s32 	%r2898, %r2898, 1;
	cvta.to.global.u64 	%rd1342, %rd1354;
	ld.global.nc.u32 	%r3048, [%rd1342+20];
	setp.lt.u32 	%p1189, %r2898, %r3048;
	@%p1189 bra 	$L__BB0_3;
	bra.uni 	$L__BB0_1040;
$L__BB0_367:
	add.s32 	%r1994, %r12, -1;
	setp.lt.u32 	%p1095, %r1994, 15;
	mov.f32 	%f2057, 0f00000000;
	mov.b32 	%r2940, 0;
	@%p1095 bra 	$L__BB0_314;
	mov.f32 	%f2057, 0f00000000;
	mov.b32 	%r2931, 0;
	bra.uni 	$L__BB0_281;
$L__BB0_369:
	add.s32 	%r2014, %r2012, -1;
	setp.lt.u32 	%p1114, %r2014, 7;
	@%p1114 bra 	$L__BB0_387;
	mul.wide.u32 	%rd1183, %r2940, 64;
	add.s64 	%rd1184, %rd1, %rd1183;
	ld.local.u32 	%r2015, [%rd1184+16];
	setp.eq.s32 	%p1115, %r2015, 0;
	@%p1115 bra 	$L__BB0_372;
	ld.local.f32 	%f1712, [%rd1184+48];
	add.f32 	%f2057, %f2057, %f1712;
$L__BB0_372:
	ld.local.u32 	%r2016, [%rd1184+80];
	setp.eq.s32 	%p1116, %r2016, 0;
	@%p1116 bra 	$L__BB0_374;
	ld.local.f32 	%f1713, [%rd1184+112];
	add.f32 	%f2057, %f2057, %f1713;
$L__BB0_374:
	ld.local.u32 	%r2017, [%rd1184+144];
	setp.eq.s32 	%p1117, %r2017, 0;
	@%p1117 bra 	$L__BB0_376;
	ld.local.f32 	%f1714, [%rd1184+176];
	add.f32 	%f2057, %f2057, %f1714;
$L__BB0_376:
	ld.local.u32 	%r2018, [%rd1184+208];
	setp.eq.s32 	%p1118, %r2018, 0;
	@%p1118 bra 	$L__BB0_378;
	ld.local.f32 	%f1715, [%rd1184+240];
	add.f32 	%f2057, %f2057, %f1715;
$L__BB0_378:
	ld.local.u32 	%r2019, [%rd1184+272];
	setp.eq.s32 	%p1119, %r2019, 0;
	@%p1119 bra 	$L__BB0_380;
	ld.local.f32 	%f1716, [%rd1184+304];
	add.f32 	%f2057, %f2057, %f1716;
$L__BB0_380:
	ld.local.u32 	%r2020, [%rd1184+336];
	setp.eq.s32 	%p1120, %r2020, 0;
	@%p1120 bra 	$L__BB0_382;
	ld.local.f32 	%f1717, [%rd1184+368];
	add.f32 	%f2057, %f2057, %f1717;
$L__BB0_382:
	ld.local.u32 	%r2021, [%rd1184+400];
	setp.eq.s32 	%p1121, %r2021, 0;
	@%p1121 bra 	$L__BB0_384;
	ld.local.f32 	%f1718, [%rd1184+432];
	add.f32 	%f2057, %f2057, %f1718;
$L__BB0_384:
	ld.local.u32 	%r2022, [%rd1184+464];
	setp.eq.s32 	%p1122, %r2022, 0;
	@%p1122 bra 	$L__BB0_386;
	ld.local.f32 	%f1719, [%rd1184+496];
	add.f32 	%f2057, %f2057, %f1719;
$L__BB0_386:
	add.s32 	%r2940, %r2940, 8;
$L__BB0_387:
	and.b32  	%r2023, %r12, 7;
	setp.eq.s32 	%p1123, %r2023, 0;
	@%p1123 bra 	$L__BB0_315;
	add.s32 	%r2025, %r2023, -1;
	setp.lt.u32 	%p1124, %r2025, 3;
	@%p1124 bra 	$L__BB0_398;
	mul.wide.u32 	%rd1215, %r2940, 64;
	add.s64 	%rd1216, %rd1, %rd1215;
	ld.local.u32 	%r2026, [%rd1216+16];
	setp.eq.s32 	%p1125, %r2026, 0;
	@%p1125 bra 	$L__BB0_391;
	ld.local.f32 	%f1721, [%rd1216+48];
	add.f32 	%f2057, %f2057, %f1721;
$L__BB0_391:
	ld.local.u32 	%r2027, [%rd1216+80];
	setp.eq.s32 	%p1126, %r2027, 0;
	@%p1126 bra 	$L__BB0_393;
	ld.local.f32 	%f1722, [%rd1216+112];
	add.f32 	%f2057, %f2057, %f1722;
$L__BB0_393:
	ld.local.u32 	%r2028, [%rd1216+144];
	setp.eq.s32 	%p1127, %r2028, 0;
	@%p1127 bra 	$L__BB0_395;
	ld.local.f32 	%f1723, [%rd1216+176];
	add.f32 	%f2057, %f2057, %f1723;
$L__BB0_395:
	ld.local.u32 	%r2029, [%rd1216+208];
	setp.eq.s32 	%p1128, %r2029, 0;
	@%p1128 bra 	$L__BB0_397;
	ld.local.f32 	%f1724, [%rd1216+240];
	add.f32 	%f2057, %f2057, %f1724;
$L__BB0_397:
	add.s32 	%r2940, %r2940, 4;
$L__BB0_398:
	and.b32  	%r2030, %r12, 3;
	setp.eq.s32 	%p1129, %r2030, 0;
	@%p1129 bra 	$L__BB0_315;
	mul.wide.u32 	%rd1231, %r2940, 64;
	add.s64 	%rd1232, %rd1, %rd1231;
	ld.local.u32 	%r2031, [%rd1232+16];
	setp.eq.s32 	%p1130, %r2031, 0;
	@%p1130 bra 	$L__BB0_401;
	ld.local.f32 	%f1725, [%rd1232+48];
	add.f32 	%f2057, %f2057, %f1725;
$L__BB0_401:
	setp.eq.s32 	%p1131, %r2030, 1;
	@%p1131 bra 	$L__BB0_315;
	ld.local.u32 	%r2033, [%rd1232+80];
	setp.eq.s32 	%p1132, %r2033, 0;
	@%p1132 bra 	$L__BB0_404;
	ld.local.f32 	%f1726, [%rd1232+112];
	add.f32 	%f2057, %f2057, %f1726;
$L__BB0_404:
	setp.eq.s32 	%p1133, %r2030, 2;
	@%p1133 bra 	$L__BB0_315;
	ld.local.u32 	%r2035, [%rd1232+144];
	setp.eq.s32 	%p1134, %r2035, 0;
	@%p1134 bra 	$L__BB0_315;
	ld.local.f32 	%f1727, [%rd1232+176];
	add.f32 	%f2057, %f2057, %f1727;
	bra.uni 	$L__BB0_315;
$L__BB0_407:
	mul.wide.u32 	%rd1031, %r2942, 28;
	add.s64 	%rd1032, %rd3, %rd1031;
	st.local.u32 	[%rd1032], %r93;
	st.local.u32 	[%rd1032+4], %r94;
	st.local.u32 	[%rd1032+8], %r95;
	st.local.f32 	[%rd1032+12], %f203;
	st.local.f32 	[%rd1032+16], %f204;
	st.local.f32 	[%rd1032+20], %f205;
	st.local.f32 	[%rd1032+24], %f206;
	add.s32 	%r2925, %r2925, 1;
	setp.eq.s32 	%p1060, %r2925, %r91;
	@%p1060 bra 	$L__BB0_408;
	bra.uni 	$L__BB0_248;
$L__BB0_408:
	setp.eq.s32 	%p1061, %r12, 0;
	cvt.rn.f32.f64 	%f2055, %fd488;
	@%p1061 bra 	$L__BB0_409;
	bra.uni 	$L__BB0_435;
$L__BB0_409:
	setp.ne.s32 	%p1088, %r7, 0;
	setp.ne.s32 	%p1089, %r91, 0;
	and.pred  	%p1090, %p1089, %p1088;
	setp.lt.u32 	%p1091, %r3047, %r6;
	and.pred  	%p1092, %p1090, %p1091;
	mov.b32 	%r3049, 0;
	@%p1092 bra 	$L__BB0_433;
$L__BB0_410:
	setp.eq.s32 	%p1159, %r12, 0;
	mov.f64 	%fd470, %fd488;
	@%p1159 bra 	$L__BB0_361;
	add.s32 	%r2050, %r12, -1;
	setp.lt.u32 	%p1160, %r2050, 3;
	mov.b32 	%r2943, 0;
	mov.f64 	%fd470, %fd488;
	@%p1160 bra 	$L__BB0_360;
	mov.b32 	%r2938, 0;
	mov.f64 	%fd470, %fd488;
	bra.uni 	$L__BB0_335;
$L__BB0_413:
	mul.wide.u32 	%rd1306, %r2943, 64;
	add.s64 	%rd1307, %rd1, %rd1306;
	ld.local.u32 	%r139, [%rd1307+16];
	setp.eq.s32 	%p1175, %r139, 0;
	@%p1175 bra 	$L__BB0_419;
	ld.param.u64 	%rd1522, [sweep_engine_kernel_param_1];
	mad.lo.s32 	%r2079, %r2898, %r12, %r3;
	add.s32 	%r2080, %r2079, %r2943;
	cvta.to.global.u64 	%rd1308, %rd1522;
	mul.wide.u32 	%rd1309, %r2080, 160;
	add.s64 	%rd1310, %rd1308, %rd1309;
	ld.global.nc.u32 	%r2081, [%rd1310+136];
	setp.eq.s32 	%p1176, %r2081, 0;
	@%p1176 bra 	$L__BB0_419;
	ld.param.u64 	%rd1523, [sweep_engine_kernel_param_1];
	cvta.to.global.u64 	%rd1311, %rd1523;
	add.s64 	%rd1313, %rd1311, %rd1309;
	ld.global.nc.f32 	%f343, [%rd1313];
	setp.eq.s32 	%p1177, %r139, 1;
	@%p1177 bra 	$L__BB0_417;
	ld.local.f32 	%f1774, [%rd1307+20];
	ld.local.f32 	%f1775, [%rd1307+24];
	sub.f32 	%f1776, %f1774, %f343;
	mul.f32 	%f2107, %f1776, %f1775;
	bra.uni 	$L__BB0_418;
$L__BB0_417:
	ld.local.f32 	%f1777, [%rd1307+20];
	ld.local.f32 	%f1778, [%rd1307+24];
	sub.f32 	%f1779, %f343, %f1777;
	mul.f32 	%f2107, %f1779, %f1778;
$L__BB0_418:
	cvt.f64.f32 	%fd442, %f2107;
	add.f64 	%fd470, %fd470, %fd442;
$L__BB0_419:
	setp.eq.s32 	%p1178, %r2078, 1;
	@%p1178 bra 	$L__BB0_361;
	ld.local.u32 	%r140, [%rd1307+80];
	setp.eq.s32 	%p1179, %r140, 0;
	@%p1179 bra 	$L__BB0_426;
	ld.param.u64 	%rd1524, [sweep_engine_kernel_param_1];
	mad.lo.s32 	%r2085, %r2898, %r12, %r3;
	add.s32 	%r2086, %r2943, %r2085;
	add.s32 	%r2087, %r2086, 1;
	cvta.to.global.u64 	%rd1320, %rd1524;
	mul.wide.u32 	%rd1321, %r2087, 160;
	add.s64 	%rd1322, %rd1320, %rd1321;
	ld.global.nc.u32 	%r2088, [%rd1322+136];
	setp.eq.s32 	%p1180, %r2088, 0;
	@%p1180 bra 	$L__BB0_426;
	ld.param.u64 	%rd1525, [sweep_engine_kernel_param_1];
	cvta.to.global.u64 	%rd1323, %rd1525;
	add.s64 	%rd1325, %rd1323, %rd1321;
	ld.global.nc.f32 	%f347, [%rd1325];
	setp.eq.s32 	%p1181, %r140, 1;
	@%p1181 bra 	$L__BB0_424;
	ld.local.f32 	%f1780, [%rd1307+84];
	ld.local.f32 	%f1781, [%rd1307+88];
	sub.f32 	%f1782, %f1780, %f347;
	mul.f32 	%f2108, %f1782, %f1781;
	bra.uni 	$L__BB0_425;
$L__BB0_424:
	ld.local.f32 	%f1783, [%rd1307+84];
	ld.local.f32 	%f1784, [%rd1307+88];
	sub.f32 	%f1785, %f347, %f1783;
	mul.f32 	%f2108, %f1785, %f1784;
$L__BB0_425:
	cvt.f64.f32 	%fd443, %f2108;
	add.f64 	%fd470, %fd470, %fd443;
$L__BB0_426:
	setp.eq.s32 	%p1182, %r2078, 2;
	@%p1182 bra 	$L__BB0_361;
	ld.local.u32 	%r141, [%rd1307+144];
	setp.eq.s32 	%p1183, %r141, 0;
	@%p1183 bra 	$L__BB0_361;
	ld.param.u64 	%rd1526, [sweep_engine_kernel_param_1];
	mad.lo.s32 	%r2093, %r2898, %r12, %r3;
	add.s32 	%r2094, %r2943, %r2093;
	add.s32 	%r2095, %r2094, 2;
	cvta.to.global.u64 	%rd1332, %rd1526;
	mul.wide.u32 	%rd1333, %r2095, 160;
	add.s64 	%rd1334, %rd1332, %rd1333;
	ld.global.nc.u32 	%r2096, [%rd1334+136];
	setp.eq.s32 	%p1184, %r2096, 0;
	@%p1184 bra 	$L__BB0_361;
	ld.param.u64 	%rd1527, [sweep_engine_kernel_param_1];
	cvta.to.global.u64 	%rd1335, %rd1527;
	add.s64 	%rd1337, %rd1335, %rd1333;
	ld.global.nc.f32 	%f351, [%rd1337];
	setp.eq.s32 	%p1185, %r141, 1;
	@%p1185 bra 	$L__BB0_431;
	ld.local.f32 	%f1786, [%rd1307+148];
	ld.local.f32 	%f1787, [%rd1307+152];
	sub.f32 	%f1788, %f1786, %f351;
	mul.f32 	%f2109, %f1788, %f1787;
	bra.uni 	$L__BB0_432;
$L__BB0_431:
	ld.local.f32 	%f1789, [%rd1307+148];
	ld.local.f32 	%f1790, [%rd1307+152];
	sub.f32 	%f1791, %f351, %f1789;
	mul.f32 	%f2109, %f1791, %f1790;
$L__BB0_432:
	cvt.f64.f32 	%fd444, %f2109;
	add.f64 	%fd470, %fd470, %fd444;
	bra.uni 	$L__BB0_361;
$L__BB0_433:
	setp.lt.f32 	%p1093, %f2055, 0f00000000;
	selp.f32 	%f1690, 0f00000000, %f2055, %p1093;
	mul.f32 	%f355, %f63, %f1690;
	mul.f32 	%f356, %f74, %f1690;
	mov.b32 	%r3049, 0;
	mov.u32 	%r2930, %r3049;
$L__BB0_434:
	setp.eq.s32 	%p1094, %r12, 0;
	mul.wide.u32 	%rd1117, %r2930, 28;
	add.s64 	%rd1118, %rd3, %rd1117;
	ld.local.u32 	%r108, [%rd1118];
	mov.f32 	%f2057, 0f00000000;
	@%p1094 bra 	$L__BB0_315;
	bra.uni 	$L__BB0_367;
$L__BB0_435:
	cvt.rn.f32.f64 	%f2055, %fd488;
	add.s32 	%r1941, %r12, -1;
	setp.lt.u32 	%p1062, %r1941, 3;
	mov.b32 	%r2944, 0;
	@%p1062 bra 	$L__BB0_276;
	cvt.rn.f32.f64 	%f2055, %fd488;
	mov.b32 	%r2927, 0;
	bra.uni 	$L__BB0_251;
$L__BB0_437:
	ld.local.f32 	%f1675, [%rd1082+20];
	ld.local.f32 	%f1676, [%rd1082+24];
	sub.f32 	%f1677, %f361, %f1675;
	mul.f32 	%f2112, %f1677, %f1676;
$L__BB0_438:
	add.f32 	%f2055, %f2055, %f2112;
$L__BB0_439:
	setp.eq.s32 	%p1080, %r1969, 1;
	@%p1080 bra 	$L__BB0_409;
	ld.local.u32 	%r145, [%rd1082+80];
	setp.eq.s32 	%p1081, %r145, 0;
	@%p1081 bra 	$L__BB0_446;
	ld.param.u64 	%rd1507, [sweep_engine_kernel_param_1];
	mad.lo.s32 	%r1976, %r2898, %r12, %r3;
	add.s32 	%r1977, %r2944, %r1976;
	add.s32 	%r1978, %r1977, 1;
	cvta.to.global.u64 	%rd1095, %rd1507;
	mul.wide.u32 	%rd1096, %r1978, 160;
	add.s64 	%rd1097, %rd1095, %rd1096;
	ld.global.nc.u32 	%r1979, [%rd1097+136];
	setp.eq.s32 	%p1082, %r1979, 0;
	@%p1082 bra 	$L__BB0_446;
	ld.param.u64 	%rd1508, [sweep_engine_kernel_param_1];
	cvta.to.global.u64 	%rd1098, %rd1508;
	add.s64 	%rd1100, %rd1098, %rd1096;
	ld.global.nc.f32 	%f367, [%rd1100];
	setp.eq.s32 	%p1083, %r145, 1;
	@%p1083 bra 	$L__BB0_444;
	ld.local.f32 	%f1678, [%rd1082+84];
	ld.local.f32 	%f1679, [%rd1082+88];
	sub.f32 	%f1680, %f1678, %f367;
	mul.f32 	%f2114, %f1680, %f1679;
	bra.uni 	$L__BB0_445;
$L__BB0_444:
	ld.local.f32 	%f1681, [%rd1082+84];
	ld.local.f32 	%f1682, [%rd1082+88];
	sub.f32 	%f1683, %f367, %f1681;
	mul.f32 	%f2114, %f1683, %f1682;
$L__BB0_445:
	add.f32 	%f2055, %f2055, %f2114;
$L__BB0_446:
	setp.eq.s32 	%p1084, %r1969, 2;
	@%p1084 bra 	$L__BB0_409;
	ld.local.u32 	%r146, [%rd1082+144];
	setp.eq.s32 	%p1085, %r146, 0;
	@%p1085 bra 	$L__BB0_409;
	ld.param.u64 	%rd1509, [sweep_engine_kernel_param_1];
	mad.lo.s32 	%r1984, %r2898, %r12, %r3;
	add.s32 	%r1985, %r2944, %r1984;
	add.s32 	%r1986, %r1985, 2;
	cvta.to.global.u64 	%rd1107, %rd1509;
	mul.wide.u32 	%rd1108, %r1986, 160;
	add.s64 	%rd1109, %rd1107, %rd1108;
	ld.global.nc.u32 	%r1987, [%rd1109+136];
	setp.eq.s32 	%p1086, %r1987, 0;
	@%p1086 bra 	$L__BB0_409;
	ld.param.u64 	%rd1510, [sweep_engine_kernel_param_1];
	cvta.to.global.u64 	%rd1110, %rd1510;
	add.s64 	%rd1112, %rd1110, %rd1108;
	ld.global.nc.f32 	%f373, [%rd1112];
	setp.eq.s32 	%p1087, %r146, 1;
	@%p1087 bra 	$L__BB0_451;
	ld.local.f32 	%f1684, [%rd1082+148];
	ld.local.f32 	%f1685, [%rd1082+152];
	sub.f32 	%f1686, %f1684, %f373;
	mul.f32 	%f374, %f1686, %f1685;
	add.f32 	%f2055, %f2055, %f374;
	bra.uni 	$L__BB0_409;
$L__BB0_451:
	ld.local.f32 	%f1687, [%rd1082+148];
	ld.local.f32 	%f1688, [%rd1082+152];
	sub.f32 	%f1689, %f373, %f1687;
	mul.f32 	%f375, %f1689, %f1688;
	add.f32 	%f2055, %f2055, %f375;
	bra.uni 	$L__BB0_409;
$L__BB0_452:
	ld.param.u64 	%rd1530, [sweep_engine_kernel_param_3];
	ld.param.u64 	%rd1528, [sweep_engine_kernel_param_2];
	setp.eq.s32 	%p69, %r12, 0;
	mov.b32 	%r3002, 0;
	st.local.u32 	[%rd1+12], %r3002;
	add.s32 	%r1183, %r2898, %r4;
	cvta.to.global.u64 	%rd43, %rd1528;
	mul.wide.u32 	%rd44, %r1183, 4;
	add.s64 	%rd45, %rd43, %rd44;
	ld.global.nc.f32 	%f378, [%rd45];
	cvta.to.global.u64 	%rd46, %rd1530;
	add.s64 	%rd47, %rd46, %rd44;
	ld.global.nc.u32 	%r159, [%rd47];
	@%p69 bra 	$L__BB0_474;
	mov.b32 	%r2964, 0;
$L__BB0_454:
	mul.wide.u32 	%rd48, %r2964, 64;
	add.s64 	%rd49, %rd1, %rd48;
	ld.local.u32 	%r170, [%rd49+16];
	setp.eq.s32 	%p70, %r170, 0;
	@%p70 bra 	$L__BB0_705;
	ld.param.u64 	%rd1356, [sweep_engine_kernel_param_1];
	mad.lo.s32 	%r1185, %r2898, %r12, %r3;
	add.s32 	%r1186, %r1185, %r2964;
	cvta.to.global.u64 	%rd50, %rd1356;
	mul.wide.u32 	%rd51, %r1186, 160;
	add.s64 	%rd52, %rd50, %rd51;
	ld.global.nc.u32 	%r1187, [%rd52+136];
	setp.eq.s32 	%p71, %r1187, 0;
	@%p71 bra 	$L__BB0_705;
	ld.param.u64 	%rd1357, [sweep_engine_kernel_param_1];
	cvta.to.global.u64 	%rd53, %rd1357;
	add.s64 	%rd55, %rd53, %rd51;
	ld.global.nc.f32 	%f379, [%rd55];
	ld.local.f32 	%f380, [%rd49+32];
	setp.gt.f32 	%p72, %f380, 0f00000000;
	mov.f32 	%f2116, %f380;
	@%p72 bra 	$L__BB0_458;
	ld.local.f32 	%f1001, [%rd49+20];
	mul.f32 	%f2116, %f1001, 0f3BA3D70A;
$L__BB0_458:
	setp.le.f32 	%p73, %f2116, 0f00000000;
	mov.f32 	%f385, 0f00000000;
	@%p73 bra 	$L__BB0_489;
	setp.ne.s32 	%p74, %r170, 1;
	@%p74 bra 	$L__BB0_488;
	ld.local.f32 	%f1005, [%rd49+20];
	sub.f32 	%f1006, %f379, %f1005;
	div.rn.f32 	%f385, %f1006, %f2116;
	bra.uni 	$L__BB0_489;
$L__BB0_461:
	add.s32 	%r1372, %r12, -1;
	setp.lt.u32 	%p398, %r1372, 15;
	mov.b32 	%r3002, 0;
	mov.u32 	%r2989, %r3002;
	@%p398 bra 	$L__BB0_464;
	mov.b32 	%r3002, 0;
	mov.u32 	%r3004, %r3002;
$L__BB0_463:
	.pragma "nounroll";
	ld.param.u64 	%rd1546, [sweep_engine_kernel_param_8];
	mad.lo.s32 	%r1374, %r2898, %r12, %r3004;
	cvta.to.global.u64 	%rd264, %rd1546;
	mul.wide.u32 	%rd265, %r1374, 4;
	add.s64 	%rd266, %rd264, %rd265;
	ld.global.nc.u32 	%r1375, [%rd266];
	max.u32 	%r1376, %r1375, %r3002;
	add.s32 	%r1377, %r1374, 1;
	mul.wide.u32 	%rd267, %r1377, 4;
	add.s64 	%rd268, %rd264, %rd267;
	ld.global.nc.u32 	%r1378, [%rd268];
	max.u32 	%r1379, %r1378, %r1376;
	add.s32 	%r1380, %r1374, 2;
	mul.wide.u32 	%rd269, %r1380, 4;
	add.s64 	%rd270, %rd264, %rd269;
	ld.global.nc.u32 	%r1381, [%rd270];
	max.u32 	%r1382, %r1381, %r1379;
	add.s32 	%r1383, %r1374, 3;
	mul.wide.u32 	%rd271, %r1383, 4;
	add.s64 	%rd272, %rd264, %rd271;
	ld.global.nc.u32 	%r1384, [%rd272];
	max.u32 	%r1385, %r1384, %r1382;
	add.s32 	%r1386, %r1374, 4;
	mul.wide.u32 	%rd273, %r1386, 4;
	add.s64 	%rd274, %rd264, %rd273;
	ld.global.nc.u32 	%r1387, [%rd274];
	max.u32 	%r1388, %r1387, %r1385;
	add.s32 	%r1389, %r1374, 5;
	mul.wide.u32 	%rd275, %r1389, 4;
	add.s64 	%rd276, %rd264, %rd275;
	ld.global.nc.u32 	%r1390, [%rd276];
	max.u32 	%r1391, %r1390, %r1388;
	add.s32 	%r1392, %r1374, 6;
	mul.wide.u32 	%rd277, %r1392, 4;
	add.s64 	%rd278, %rd264, %rd277;
	ld.global.nc.u32 	%r1393, [%rd278];
	max.u32 	%r1394, %r1393, %r1391;
	add.s32 	%r1395, %r1374, 7;
	mul.wide.u32 	%rd279, %r1395, 4;
	add.s64 	%rd280, %rd264, %rd279;
	ld.global.nc.u32 	%r1396, [%rd280];
	max.u32 	%r1397, %r1396, %r1394;
	add.s32 	%r1398, %r1374, 8;
	mul.wide.u32 	%rd281, %r1398, 4;
	add.s64 	%rd282, %rd264, %rd281;
	ld.global.nc.u32 	%r1399, [%rd282];
	max.u32 	%r1400, %r1399, %r1397;
	add.s32 	%r1401, %r1374, 9;
	mul.wide.u32 	%rd283, %r1401, 4;
	add.s64 	%rd284, %rd264, %rd283;
	ld.global.nc.u32 	%r1402, [%rd284];
	max.u32 	%r1403, %r1402, %r1400;
	add.s32 	%r1404, %r1374, 10;
	mul.wide.u32 	%rd285, %r1404, 4;
	add.s64 	%rd286, %rd264, %rd285;
	ld.global.nc.u32 	%r1405, [%rd286];
	max.u32 	%r1406, %r1405, %r1403;
	add.s32 	%r1407, %r1374, 11;
	mul.wide.u32 	%rd287, %r1407, 4;
	add.s64 	%rd288, %rd264, %rd287;
	ld.global.nc.u32 	%r1408, [%rd288];
	max.u32 	%r1409, %r1408, %r1406;
	add.s32 	%r1410, %r1374, 12;
	mul.wide.u32 	%rd289, %r1410, 4;
	add.s64 	%rd290, %rd264, %rd289;
	ld.global.nc.u32 	%r1411, [%rd290];
	max.u32 	%r1412, %r1411, %r1409;
	add.s32 	%r1413, %r1374, 13;
	mul.wide.u32 	%rd291, %r1413, 4;
	add.s64 	%rd292, %rd264, %rd291;
	ld.global.nc.u32 	%r1414, [%rd292];
	max.u32 	%r1415, %r1414, %r1412;
	add.s32 	%r1416, %r1374, 14;
	mul.wide.u32 	%rd293, %r1416, 4;
	add.s64 	%rd294, %rd264, %rd293;
	ld.global.nc.u32 	%r1417, [%rd294];
	max.u32 	%r1418, %r1417, %r1415;
	add.s32 	%r1419, %r1374, 15;
	mul.wide.u32 	%rd295, %r1419, 4;
	add.s64 	%rd296, %rd264, %rd295;
	ld.global.nc.u32 	%r1420, [%rd296];
	max.u32 	%r3002, %r1420, %r1418;
	add.s32 	%r3004, %r3004, 16;
	and.b32  	%r2989, %r12, -16;
	setp.eq.s32 	%p399, %r3004, %r2989;
	@%p399 bra 	$L__BB0_464;
	bra.uni 	$L__BB0_463;
$L__BB0_464:
	and.b32  	%r1421, %r12, 15;
	setp.eq.s32 	%p400, %r1421, 0;
	@%p400 bra 	$L__BB0_474;
	add.s32 	%r1424, %r1421, -1;
	setp.lt.u32 	%p401, %r1424, 7;
	@%p401 bra 	$L__BB0_467;
	ld.param.u64 	%rd1547, [sweep_engine_kernel_param_8];
	mad.lo.s32 	%r1425, %r2898, %r12, %r2989;
	cvta.to.global.u64 	%rd297, %rd1547;
	mul.wide.u32 	%rd298, %r1425, 4;
	add.s64 	%rd299, %rd297, %rd298;
	ld.global.nc.u32 	%r1426, [%rd299];
	max.u32 	%r1427, %r1426, %r3002;
	add.s32 	%r1428, %r1425, 1;
	mul.wide.u32 	%rd300, %r1428, 4;
	add.s64 	%rd301, %rd297, %rd300;
	ld.global.nc.u32 	%r1429, [%rd301];
	max.u32 	%r1430, %r1429, %r1427;
	add.s32 	%r1431, %r1425, 2;
	mul.wide.u32 	%rd302, %r1431, 4;
	add.s64 	%rd303, %rd297, %rd302;
	ld.global.nc.u32 	%r1432, [%rd303];
	max.u32 	%r1433, %r1432, %r1430;
	add.s32 	%r1434, %r1425, 3;
	mul.wide.u32 	%rd304, %r1434, 4;
	add.s64 	%rd305, %rd297, %rd304;
	ld.global.nc.u32 	%r1435, [%rd305];
	max.u32 	%r1436, %r1435, %r1433;
	add.s32 	%r1437, %r1425, 4;
	mul.wide.u32 	%rd306, %r1437, 4;
	add.s64 	%rd307, %rd297, %rd306;
	ld.global.nc.u32 	%r1438, [%rd307];
	max.u32 	%r1439, %r1438, %r1436;
	add.s32 	%r1440, %r1425, 5;
	mul.wide.u32 	%rd308, %r1440, 4;
	add.s64 	%rd309, %rd297, %rd308;
	ld.global.nc.u32 	%r1441, [%rd309];
	max.u32 	%r1442, %r1441, %r1439;
	add.s32 	%r1443, %r1425, 6;
	mul.wide.u32 	%rd310, %r1443, 4;
	add.s64 	%rd311, %rd297, %rd310;
	ld.global.nc.u32 	%r1444, [%rd311];
	max.u32 	%r1445, %r1444, %r1442;
	add.s32 	%r1446, %r1425, 7;
	mul.wide.u32 	%rd312, %r1446, 4;
	add.s64 	%rd313, %rd297, %rd312;
	ld.global.nc.u32 	%r1447, [%rd313];
	max.u32 	%r3002, %r1447, %r1445;
	add.s32 	%r2989, %r2989, 8;
$L__BB0_467:
	and.b32  	%r1448, %r12, 7;
	setp.eq.s32 	%p402, %r1448, 0;
	@%p402 bra 	$L__BB0_474;
	add.s32 	%r1451, %r1448, -1;
	setp.lt.u32 	%p403, %r1451, 3;
	@%p403 bra 	$L__BB0_470;
	ld.param.u64 	%rd1548, [sweep_engine_kernel_param_8];
	mad.lo.s32 	%r1452, %r2898, %r12, %r2989;
	cvta.to.global.u64 	%rd314, %rd1548;
	mul.wide.u32 	%rd315, %r1452, 4;
	add.s64 	%rd316, %rd314, %rd315;
	ld.global.nc.u32 	%r1453, [%rd316];
	max.u32 	%r1454, %r1453, %r3002;
	add.s32 	%r1455, %r1452, 1;
	mul.wide.u32 	%rd317, %r1455, 4;
	add.s64 	%rd318, %rd314, %rd317;
	ld.global.nc.u32 	%r1456, [%rd318];
	max.u32 	%r1457, %r1456, %r1454;
	add.s32 	%r1458, %r1452, 2;
	mul.wide.u32 	%rd319, %r1458, 4;
	add.s64 	%rd320, %rd314, %rd319;
	ld.global.nc.u32 	%r1459, [%rd320];
	max.u32 	%r1460, %r1459, %r1457;
	add.s32 	%r1461, %r1452, 3;
	mul.wide.u32 	%rd321, %r1461, 4;
	add.s64 	%rd322, %rd314, %rd321;
	ld.global.nc.u32 	%r1462, [%rd322];
	max.u32 	%r3002, %r1462, %r1460;
	add.s32 	%r2989, %r2989, 4;
$L__BB0_470:
	and.b32  	%r1463, %r12, 3;
	setp.eq.s32 	%p404, %r1463, 0;
	@%p404 bra 	$L__BB0_474;
	ld.param.u64 	%rd1549, [sweep_engine_kernel_param_8];
	setp.eq.s32 	%p405, %r1463, 1;
	mad.lo.s32 	%r221, %r2898, %r12, %r2989;
	cvta.to.global.u64 	%rd323, %rd1549;
	mul.wide.u32 	%rd324, %r221, 4;
	add.s64 	%rd325, %rd323, %rd324;
	ld.global.nc.u32 	%r1465, [%rd325];
	max.u32 	%r3002, %r1465, %r3002;
	@%p405 bra 	$L__BB0_474;
	ld.param.u64 	%rd1550, [sweep_engine_kernel_param_8];
	setp.eq.s32 	%p406, %r1463, 2;
	add.s32 	%r1467, %r221, 1;
	cvta.to.global.u64 	%rd326, %rd1550;
	mul.wide.u32 	%rd327, %r1467, 4;
	add.s64 	%rd328, %rd326, %rd327;
	ld.global.nc.u32 	%r1468, [%rd328];
	max.u32 	%r3002, %r1468, %r3002;
	@%p406 bra 	$L__BB0_474;
	ld.param.u64 	%rd1551, [sweep_engine_kernel_param_8];
	add.s32 	%r1469, %r221, 2;
	cvta.to.global.u64 	%rd329, %rd1551;
	mul.wide.u32 	%rd330, %r1469, 4;
	add.s64 	%rd331, %rd329, %rd330;
	ld.global.nc.u32 	%r1470, [%rd331];
	max.u32 	%r3002, %r1470, %r3002;
$L__BB0_474:
	setp.eq.s32 	%p407, %r3002, 0;
	mov.b32 	%r3049, 0;
	@%p407 bra 	$L__BB0_985;
	mov.b32 	%r3049, 0;
	mov.u32 	%r3007, %r3049;
$L__BB0_476:
	setp.eq.s32 	%p408, %r12, 0;
	setp.ge.u32 	%p409, %r3049, %r7;
	mov.b32 	%r3018, 0;
	or.pred  	%p410, %p408, %p409;
	@%p410 bra 	$L__BB0_706;
	ld.local.f64 	%fd516, [%rd1+3976];
	mov.b32 	%r3009, 0;
	mov.u32 	%r3018, %r3009;
$L__BB0_478:
	ld.param.u64 	%rd1552, [sweep_engine_kernel_param_8];
	mad.lo.s32 	%r1475, %r2898, %r12, %r3009;
	cvta.to.global.u64 	%rd332, %rd1552;
	mul.wide.u32 	%rd333, %r1475, 4;
	add.s64 	%rd334, %rd332, %rd333;
	ld.global.nc.u32 	%r1476, [%rd334];
	setp.ge.u32 	%p411, %r3007, %r1476;
	@%p411 bra 	$L__BB0_844;
	ld.param.u64 	%rd1542, [sweep_engine_kernel_param_7];
	mad.lo.s32 	%r1477, %r2898, %r13, %r3007;
	mad.lo.s32 	%r1478, %r1477, %r12, %r3009;
	cvta.to.global.u64 	%rd335, %rd1542;
	mul.wide.u32 	%rd336, %r1478, 32;
	add.s64 	%rd337, %rd335, %rd336;
	ld.global.nc.f32 	%f523, [%rd337+12];
	setp.le.f32 	%p412, %f523, 0f00000000;
	@%p412 bra 	$L__BB0_844;
	ld.param.u64 	%rd1384, [sweep_engine_kernel_param_1];
	add.s32 	%r1480, %r1475, %r3;
	cvta.to.global.u64 	%rd338, %rd1384;
	mul.wide.u32 	%rd339, %r1480, 160;
	add.s64 	%rd340, %rd338, %rd339;
	ld.global.nc.u32 	%r1481, [%rd340+136];
	setp.eq.s32 	%p413, %r1481, 0;
	@%p413 bra 	$L__BB0_844;
	ld.param.u64 	%rd1543, [sweep_engine_kernel_param_7];
	ld.param.u64 	%rd1385, [sweep_engine_kernel_param_1];
	setp.eq.s32 	%p414, %r10, 0;
	cvta.to.global.u64 	%rd341, %rd1385;
	add.s64 	%rd343, %rd341, %rd339;
	ld.global.nc.f32 	%f524, [%rd343+128];
	ld.global.nc.f32 	%f525, [%rd343+108];
	ld.global.nc.f32 	%f526, [%rd343+96];
	ld.global.nc.v4.f32 	{%f527, %f528, %f1211, %f529}, [%rd343+80];
	ld.global.nc.f32 	%f530, [%rd343+76];
	ld.global.nc.f32 	%f531, [%rd343+60];
	ld.global.nc.f32 	%f532, [%rd343+52];
	ld.global.nc.v4.f32 	{%f533, %f534, %f535, %f1212}, [%rd343+32];
	ld.global.nc.v4.f32 	{%f536, %f1213, %f537, %f538}, [%rd343+16];
	cvta.to.global.u64 	%rd344, %rd1543;
	add.s64 	%rd346, %rd344, %rd336;
	ld.global.nc.u32 	%r246, [%rd346+20];
	mul.wide.u32 	%rd347, %r3009, 64;
	add.s64 	%rd348, %rd1, %rd347;
	ld.local.u32 	%r247, [%rd348+16];
	setp.eq.s32 	%p415, %r247, 0;
	or.pred  	%p416, %p415, %p414;
	@%p416 bra 	$L__BB0_773;
	ld.local.u32 	%r1524, [%rd348+52];
	setp.ge.u32 	%p570, %r1524, %r11;
	@%p570 bra 	$L__BB0_844;
	ld.local.f32 	%f2156, [%rd348+32];
	setp.gt.f32 	%p571, %f2156, 0f00000000;
	@%p571 bra 	$L__BB0_485;
	ld.local.f32 	%f1236, [%rd348+20];
	mul.f32 	%f2156, %f1236, 0f3BA3D70A;
$L__BB0_485:
	setp.le.f32 	%p572, %f2156, 0f00000000;
	mov.f32 	%f2157, 0f00000000;
	@%p572 bra 	$L__BB0_720;
	setp.ne.s32 	%p573, %r247, 1;
	@%p573 bra 	$L__BB0_719;
	ld.local.f32 	%f1240, [%rd348+20];
	sub.f32 	%f1241, %f523, %f1240;
	div.rn.f32 	%f2157, %f1241, %f2156;
	bra.uni 	$L__BB0_720;
$L__BB0_488:
	ld.local.f32 	%f1003, [%rd49+20];
	sub.f32 	%f1004, %f1003, %f379;
	div.rn.f32 	%f385, %f1004, %f2116;
$L__BB0_489:
	setp.eq.s32 	%p75, %r29, 0;
	@%p75 bra 	$L__BB0_493;
	ld.param.u64 	%rd1358, [sweep_engine_kernel_param_1];
	cvta.to.global.u64 	%rd64, %rd1358;
	add.s64 	%rd66, %rd64, %rd51;
	ld.global.nc.f32 	%f386, [%rd66+116];
	setp.leu.f32 	%p76, %f386, 0f00000000;
	@%p76 bra 	$L__BB0_493;
	sub.f32 	%f1007, %f379, %f386;
	abs.f32 	%f387, %f1007;
	div.rn.f32 	%f1008, %f387, %f386;
	setp.gt.f32 	%p78, %f1008, %f24;
	mov.pred 	%p1207, 0;
	@%p78 bra 	$L__BB0_611;
	ld.param.u64 	%rd1359, [sweep_engine_kernel_param_1];
	cvta.to.global.u64 	%rd67, %rd1359;
	add.s64 	%rd69, %rd67, %rd51;
	ld.global.nc.f32 	%f1009, [%rd69+52];
	setp.gt.f32 	%p80, %f1009, 0f00000000;
	mul.f32 	%f1010, %f22, %f1009;
	setp.gt.f32 	%p81, %f387, %f1010;
	and.pred  	%p82, %p80, %p81;
	@%p82 bra 	$L__BB0_611;
$L__BB0_493:
	ld.param.u64 	%rd1360, [sweep_engine_kernel_param_1];
	setp.gt.f32 	%p83, %f380, 0f00000000;
	mul.wide.u32 	%rd70, %r2964, 64;
	add.s64 	%rd71, %rd1, %rd70;
	ld.local.f32 	%f388, [%rd71+20];
	mul.f32 	%f1012, %f388, 0f3BA3D70A;
	selp.f32 	%f389, %f380, %f1012, %p83;
	setp.eq.s32 	%p84, %r170, 1;
	setp.gt.f32 	%p85, %f388, %f379;
	setp.gt.f32 	%p86, %f379, %f388;
	selp.u32 	%r1194, -1, 0, %p86;
	selp.u32 	%r1195, -1, 0, %p85;
	selp.b32 	%r1196, %r1195, %r1194, %p84;
	and.b32  	%r1198, %r1196, 1;
	setp.eq.b32 	%p87, %r1198, 1;
	cvta.to.global.u64 	%rd72, %rd1360;
	mad.lo.s32 	%r1199, %r2898, %r12, %r3;
	add.s32 	%r1200, %r1199, %r2964;
	mul.wide.u32 	%rd73, %r1200, 160;
	add.s64 	%rd74, %rd72, %rd73;
	ld.global.nc.f32 	%f390, [%rd74+40];
	setp.lt.f32 	%p88, %f390, 0f00000000;
	mul.f32 	%f1013, %f75, 0f3F4CCCCD;
	selp.f32 	%f1014, %f1013, %f75, %p87;
	selp.f32 	%f2119, %f1014, %f75, %p88;
	ld.global.nc.f32 	%f392, [%rd74+36];
	setp.leu.f32 	%p89, %f392, 0f42200000;
	@%p89 bra 	$L__BB0_499;
	setp.le.f32 	%p90, %f389, 0f00000000;
	mov.f32 	%f2118, 0f00000000;
	@%p90 bra 	$L__BB0_498;
	setp.ne.s32 	%p91, %r170, 1;
	@%p91 bra 	$L__BB0_497;
	sub.f32 	%f1017, %f379, %f388;
	div.rn.f32 	%f2118, %f1017, %f389;
	bra.uni 	$L__BB0_498;
$L__BB0_497:
	sub.f32 	%f1016, %f388, %f379;
	div.rn.f32 	%f2118, %f1016, %f389;
$L__BB0_498:
	setp.gt.f32 	%p92, %f2118, 0f3F000000;
	setp.lt.f32 	%p93, %f390, 0f00000000;
	setp.eq.s32 	%p94, %r170, 1;
	selp.u32 	%r1201, -1, 0, %p86;
	selp.u32 	%r1202, -1, 0, %p85;
	selp.b32 	%r1203, %r1202, %r1201, %p94;
	and.b32  	%r1205, %r1203, 1;
	setp.eq.b32 	%p97, %r1205, 1;
	mul.f32 	%f1018, %f75, 0f3F4CCCCD;
	selp.f32 	%f1019, %f1018, %f75, %p97;
	selp.f32 	%f1020, %f1019, %f75, %p93;
	mul.f32 	%f1021, %f1020, 0f3F933333;
	selp.f32 	%f2119, %f1021, %f1020, %p92;
$L__BB0_499:
	setp.eq.s32 	%p98, %r170, 1;
	setp.gt.f32 	%p99, %f392, 0f42340000;
	mul.f32 	%f1022, %f2119, 0f3F8CCCCD;
	selp.f32 	%f1023, %f1022, %f2119, %p99;
	neg.f32 	%f1024, %f1023;
	selp.f32 	%f1025, %f1024, %f1023, %p98;
	fma.rn.f32 	%f2120, %f389, %f1025, %f388;
	not.pred 	%p100, %p1;
	@%p100 bra 	$L__BB0_505;
	setp.ne.s32 	%p101, %r170, 1;
	@%p101 bra 	$L__BB0_503;
	sub.f32 	%f1030, %f379, %f388;
	mul.f32 	%f1031, %f40, %f389;
	setp.ltu.f32 	%p103, %f1030, %f1031;
	@%p103 bra 	$L__BB0_505;
	fma.rn.f32 	%f1032, %f41, %f389, %f388;
	max.f32 	%f2120, %f2120, %f1032;
	bra.uni 	$L__BB0_505;
$L__BB0_503:
	sub.f32 	%f1026, %f388, %f379;
	mul.f32 	%f1027, %f40, %f389;
	setp.ltu.f32 	%p102, %f1026, %f1027;
	@%p102 bra 	$L__BB0_505;
	mul.f32 	%f1028, %f41, %f389;
	sub.f32 	%f1029, %f388, %f1028;
	min.f32 	%f2120, %f2120, %f1029;
$L__BB0_505:
	setp.eq.s32 	%p104, %r170, 1;
	setp.gtu.f32 	%p105, %f379, %f2120;
	setp.ltu.f32 	%p106, %f379, %f2120;
	selp.u32 	%r1206, -1, 0, %p106;
	selp.u32 	%r1207, -1, 0, %p105;
	selp.b32 	%r1208, %r1207, %r1206, %p104;
	and.b32  	%r1209, %r1208, 1;
	setp.eq.b32 	%p107, %r1209, 1;
	@%p107 bra 	$L__BB0_513;
	setp.ne.s32 	%p108, %r170, 1;
	setp.eq.s32 	%p109, %r170, 1;
	selp.f32 	%f1033, %f61, %f83, %p109;
	div.rn.f32 	%f1034, %f1033, 0f461C4000;
	add.f32 	%f1035, %f1034, 0f3F800000;
	mul.f32 	%f402, %f379, %f1035;
	@%p108 bra 	$L__BB0_508;
	mul.wide.u32 	%rd77, %r2964, 64;
	add.s64 	%rd78, %rd1, %rd77;
	ld.local.f32 	%f2121, [%rd78+24];
	mov.f32 	%f2122, %f402;
	bra.uni 	$L__BB0_509;
$L__BB0_508:
	mul.wide.u32 	%rd75, %r2964, 64;
	add.s64 	%rd76, %rd1, %rd75;
	ld.local.f32 	%f2121, [%rd76+24];
	mov.f32 	%f2122, %f388;
	mov.f32 	%f388, %f402;
$L__BB0_509:
	cvt.f64.f32 	%fd161, %f388;
	cvt.f64.f32 	%fd162, %f2122;
	sub.f64 	%fd163, %fd162, %fd161;
	cvt.f64.f32 	%fd164, %f2121;
	mul.f64 	%fd66, %fd163, %fd164;
	cvt.f64.f32 	%fd165, %f402;
	mul.f64 	%fd166, %fd165, %fd164;
	cvt.f64.f32 	%fd167, %f78;
	mul.f64 	%fd168, %fd166, %fd167;
	sub.f64 	%fd169, %fd66, %fd168;
	add.f64 	%fd488, %fd488, %fd169;
	st.local.f64 	[%rd1], %fd488;
	ld.local.v2.f64 	{%fd170, %fd171}, [%rd1+3968];
	add.f64 	%fd172, %fd66, %fd170;
	add.f64 	%fd173, %fd168, %fd171;
	st.local.v2.f64 	[%rd1+3968], {%fd172, %fd173};
	ld.local.u32 	%r1210, [%rd1+3984];
	add.s32 	%r1211, %r1210, 1;
	st.local.u32 	[%rd1+3984], %r1211;
	setp.leu.f64 	%p110, %fd66, 0d0000000000000000;
	@%p110 bra 	$L__BB0_511;
	ld.local.u32 	%r1212, [%rd1+3988];
	add.s32 	%r1213, %r1212, 1;
	st.local.u32 	[%rd1+3988], %r1213;
	ld.local.f64 	%fd177, [%rd1+3992];
	add.f64 	%fd178, %fd66, %fd177;
	st.local.f64 	[%rd1+3992], %fd178;
	bra.uni 	$L__BB0_512;
$L__BB0_511:
	abs.f64 	%fd174, %fd66;
	ld.local.f64 	%fd175, [%rd1+4000];
	add.f64 	%fd176, %fd174, %fd175;
	st.local.f64 	[%rd1+4000], %fd176;
$L__BB0_512:
	ld.param.u64 	%rd1361, [sweep_engine_kernel_param_1];
	add.s32 	%r3047, %r3047, -1;
	st.local.u32 	[%rd1+8], %r3047;
	cvta.to.global.u64 	%rd79, %rd1361;
	mad.lo.s32 	%r1214, %r2898, %r12, %r3;
	cvt.u64.u32 	%rd80, %r2964;
	add.s32 	%r1215, %r1214, %r2964;
	mul.wide.u32 	%rd81, %r1215, 160;
	add.s64 	%rd82, %rd79, %rd81;
	ld.global.nc.u32 	%r1216, [%rd82+20];
	mul.wide.u32 	%rd83, %r2964, 64;
	add.s64 	%rd84, %rd1, %rd83;
	mad.lo.s64 	%rd85, %rd80, -60, %rd84;
	st.local.u32 	[%rd85+3344], %r1216;
	ld.local.u32 	%r1217, [%rd84+16];
	st.local.u32 	[%rd85+3552], %r1217;
	mov.b32 	%r1218, 2;
	st.local.u32 	[%rd85+3760], %r1218;
	mov.b32 	%r1219, 0;
	st.local.v4.u32 	[%rd84+16], {%r1219, %r1219, %r1219, %r1219};
	mov.f32 	%f1036, 0f00000000;
	st.local.v4.f32 	[%rd84+32], {%f1036, %f1036, %f1036, %f1036};
	st.local.v4.u32 	[%rd84+48], {%r1219, %r1219, %r1219, %r1219};
	st.local.v4.u32 	[%rd84+64], {%r1219, %r1219, %r1219, %r1219};
	mov.pred 	%p1207, -1;
	bra.uni 	$L__BB0_611;
$L__BB0_513:
	setp.ne.s32 	%p112, %r170, 1;
	mul.wide.u32 	%rd86, %r2964, 64;
	add.s64 	%rd87, %rd1, %rd86;
	ld.local.u32 	%r172, [%rd87+28];
	mov.f32 	%f2125, %f67;
	@%p112 bra 	$L__BB0_516;
	ld.param.u64 	%rd1362, [sweep_engine_kernel_param_1];
	cvta.to.global.u64 	%rd88, %rd1362;
	mad.lo.s32 	%r1220, %r2898, %r12, %r3;
	add.s32 	%r1221, %r1220, %r2964;
	mul.wide.u32 	%rd89, %r1221, 160;
	add.s64 	%rd90, %rd88, %rd89;
	ld.global.nc.f32 	%f1037, [%rd90+80];
	setp.leu.f32 	%p113, %f1037, 0f42700000;
	@%p113 bra 	$L__BB0_516;
	mov.f32 	%f2125, %f58;
$L__BB0_516:
	setp.ne.s32 	%p114, %r170, 2;
	@%p114 bra 	$L__BB0_519;
	ld.param.u64 	%rd1363, [sweep_engine_kernel_param_1];
	cvta.to.global.u64 	%rd91, %rd1363;
	mad.lo.s32 	%r1222, %r2898, %r12, %r3;
	add.s32 	%r1223, %r1222, %r2964;
	mul.wide.u32 	%rd92, %r1223, 160;
	add.s64 	%rd93, %rd91, %rd92;
	ld.global.nc.f32 	%f1038, [%rd93+80];
	setp.geu.f32 	%p115, %f1038, 0f42200000;
	@%p115 bra 	$L__BB0_519;
	mov.f32 	%f2125, %f58;
$L__BB0_519:
	setp.ne.s32 	%p116, %r172, 0;
	setp.leu.f32 	%p117, %f42, 0f00000000;
	selp.f32 	%f1039, %f43, %f42, %p117;
	selp.f32 	%f2127, %f43, %f1039, %p116;
	setp.eq.s32 	%p118, %r26, 0;
	@%p118 bra 	$L__BB0_522;
	ld.param.u64 	%rd1364, [sweep_engine_kernel_param_1];
	setp.ne.s32 	%p119, %r172, 0;
	selp.f32 	%f2127, %f43, %f1039, %p119;
	cvta.to.global.u64 	%rd94, %rd1364;
	add.s64 	%rd96, %rd94, %rd73;
	ld.global.nc.f32 	%f1041, [%rd96+76];
	setp.leu.f32 	%p121, %f1041, %f59;
	@%p121 bra 	$L__BB0_522;
	setp.ne.s32 	%p122, %r172, 0;
	selp.f32 	%f1043, %f43, %f1039, %p122;
	mul.f32 	%f2127, %f53, %f1043;
$L__BB0_522:
	setp.leu.f32 	%p124, %f385, %f48;
	@%p124 bra 	$L__BB0_527;
	setp.ne.s32 	%p128, %r172, 0;
	selp.f32 	%f2127, %f43, %f1039, %p128;
	setp.gt.f32 	%p130, %f392, 0f420C0000;
	setp.gt.f32 	%p131, %f390, 0f00000000;
	and.pred  	%p132, %p130, %p131;
	@%p132 bra 	$L__BB0_529;
	ld.param.u64 	%rd1365, [sweep_engine_kernel_param_1];
	cvta.to.global.u64 	%rd97, %rd1365;
	mad.lo.s32 	%r1226, %r2898, %r12, %r3;
	add.s32 	%r1227, %r1226, %r2964;
	mul.wide.u32 	%rd98, %r1227, 160;
	add.s64 	%rd99, %rd97, %rd98;
	ld.global.nc.f32 	%f1047, [%rd99+56];
	setp.leu.f32 	%p133, %f1047, 0f00000000;
	@%p133 bra 	$L__BB0_526;
	setp.ne.s32 	%p136, %r172, 0;
	selp.f32 	%f1051, %f43, %f1039, %p136;
	mul.f32 	%f2127, %f26, %f1051;
	bra.uni 	$L__BB0_529;
$L__BB0_526:
	setp.ne.s32 	%p134, %r172, 0;
	selp.f32 	%f1049, %f43, %f1039, %p134;
	mul.f32 	%f2127, %f28, %f1049;
	bra.uni 	$L__BB0_529;
$L__BB0_527:
	setp.geu.f32 	%p125, %f392, 0f41C80000;
	@%p125 bra 	$L__BB0_529;
	setp.ne.s32 	%p126, %r172, 0;
	selp.f32 	%f1045, %f43, %f1039, %p126;
	mul.f32 	%f2127, %f23, %f1045;
$L__BB0_529:
	max.f32 	%f419, %f2127, %f2125;
	setp.ne.s32 	%p138, %r172, 0;
	selp.f32 	%f1052, %f46, %f84, %p138;
	setp.geu.f32 	%p139, %f385, %f1052;
	@%p139 bra 	$L__BB0_531;
	ld.local.f32 	%f2128, [%rd87+40];
	mov.f32 	%f2129, %f2128;
	bra.uni 	$L__BB0_535;
$L__BB0_531:
	setp.eq.s32 	%p140, %r170, 1;
	neg.f32 	%f1053, %f419;
	selp.f32 	%f1054, %f1053, %f419, %p140;
	fma.rn.f32 	%f2129, %f389, %f1054, %f379;
	ld.local.f32 	%f2128, [%rd87+40];
	setp.leu.f32 	%p141, %f2128, 0f00000000;
	@%p141 bra 	$L__BB0_535;
	setp.ne.s32 	%p142, %r170, 1;
	@%p142 bra 	$L__BB0_534;
	max.f32 	%f2129, %f2129, %f2128;
	bra.uni 	$L__BB0_535;
$L__BB0_534:
	min.f32 	%f2129, %f2129, %f2128;
$L__BB0_535:
	setp.leu.f32 	%p143, %f2129, 0f00000000;
	@%p143 bra 	$L__BB0_537;
	st.local.f32 	[%rd87+40], %f2129;
	mov.f32 	%f2128, %f2129;
$L__BB0_537:
	setp.le.f32 	%p144, %f2128, 0f00000000;
	@%p144 bra 	$L__BB0_540;
	setp.ne.s32 	%p145, %r170, 1;
	@%p145 bra 	$L__BB0_547;
	setp.gtu.f32 	%p147, %f379, %f2128;
	mov.f32 	%f2131, %f61;
	@%p147 bra 	$L__BB0_540;
	bra.uni 	$L__BB0_548;
$L__BB0_540:
	setp.eq.s32 	%p151, %r170, 1;
	setp.eq.s32 	%p152, %r20, 0;
	selp.f32 	%f1058, %f76, %f85, %p151;
	fma.rn.f32 	%f435, %f389, %f1058, %f388;
	@%p152 bra 	$L__BB0_545;
	ld.local.u32 	%r1238, [%rd87+56];
	setp.ne.s32 	%p153, %r1238, 0;
	@%p153 bra 	$L__BB0_557;
	setp.ne.s32 	%p158, %r170, 1;
	setp.eq.s32 	%p159, %r170, 1;
	selp.f32 	%f1059, %f82, %f76, %p65;
	selp.f32 	%f1060, %f1059, %f86, %p159;
	fma.rn.f32 	%f436, %f389, %f1060, %f388;
	@%p158 bra 	$L__BB0_543;
	bra.uni 	$L__BB0_555;
$L__BB0_543:
	setp.gtu.f32 	%p161, %f379, %f436;
	@%p161 bra 	$L__BB0_556;
$L__BB0_544:
	@%p2 bra 	$L__BB0_560;
$L__BB0_545:
	setp.ne.s32 	%p167, %r170, 1;
	@%p167 bra 	$L__BB0_573;
	setp.ltu.f32 	%p169, %f379, %f435;
	@%p169 bra 	$L__BB0_574;
	bra.uni 	$L__BB0_566;
$L__BB0_547:
	setp.ltu.f32 	%p146, %f379, %f2128;
	mov.f32 	%f2131, %f83;
	@%p146 bra 	$L__BB0_540;
$L__BB0_548:
	setp.ne.s32 	%p148, %r170, 1;
	div.rn.f32 	%f1055, %f2131, 0f461C4000;
	add.f32 	%f1056, %f1055, 0f3F800000;
	mul.f32 	%f429, %f379, %f1056;
	@%p148 bra 	$L__BB0_550;
	ld.local.f32 	%f2132, [%rd87+24];
	mov.f32 	%f2133, %f429;
	bra.uni 	$L__BB0_551;
$L__BB0_550:
	ld.local.f32 	%f2132, [%rd87+24];
	mov.f32 	%f2133, %f388;
	mov.f32 	%f388, %f429;
$L__BB0_551:
	cvt.f64.f32 	%fd179, %f388;
	cvt.f64.f32 	%fd180, %f2133;
	sub.f64 	%fd181, %fd180, %fd179;
	cvt.f64.f32 	%fd182, %f2132;
	mul.f64 	%fd68, %fd181, %fd182;
	cvt.f64.f32 	%fd183, %f429;
	mul.f64 	%fd184, %fd183, %fd182;
	cvt.f64.f32 	%fd185, %f78;
	mul.f64 	%fd186, %fd184, %fd185;
	sub.f64 	%fd187, %fd68, %fd186;
	add.f64 	%fd488, %fd488, %fd187;
	st.local.f64 	[%rd1], %fd488;
	ld.local.v2.f64 	{%fd188, %fd189}, [%rd1+3968];
	add.f64 	%fd190, %fd68, %fd188;
	add.f64 	%fd191, %fd186, %fd189;
	st.local.v2.f64 	[%rd1+3968], {%fd190, %fd191};
	ld.local.u32 	%r1228, [%rd1+3984];
	add.s32 	%r1229, %r1228, 1;
	st.local.u32 	[%rd1+3984], %r1229;
	setp.leu.f64 	%p149, %fd68, 0d0000000000000000;
	@%p149 bra 	$L__BB0_553;
	ld.local.u32 	%r1230, [%rd1+3988];
	add.s32 	%r1231, %r1230, 1;
	st.local.u32 	[%rd1+3988], %r1231;
	ld.local.f64 	%fd195, [%rd1+3992];
	add.f64 	%fd196, %fd68, %fd195;
	st.local.f64 	[%rd1+3992], %fd196;
	bra.uni 	$L__BB0_554;
$L__BB0_553:
	abs.f64 	%fd192, %fd68;
	ld.local.f64 	%fd193, [%rd1+4000];
	add.f64 	%fd194, %fd192, %fd193;
	st.local.f64 	[%rd1+4000], %fd194;
$L__BB0_554:
	ld.param.u64 	%rd1366, [sweep_engine_kernel_param_1];
	add.s32 	%r3047, %r3047, -1;
	st.local.u32 	[%rd1+8], %r3047;
	cvta.to.global.u64 	%rd110, %rd1366;
	mad.lo.s32 	%r1232, %r2898, %r12, %r3;
	cvt.u64.u32 	%rd111, %r2964;
	add.s32 	%r1233, %r1232, %r2964;
	mul.wide.u32 	%rd112, %r1233, 160;
	add.s64 	%rd113, %rd110, %rd112;
	ld.global.nc.u32 	%r1234, [%rd113+20];
	mad.lo.s64 	%rd116, %rd111, -60, %rd87;
	st.local.u32 	[%rd116+3344], %r1234;
	ld.local.u32 	%r1235, [%rd87+16];
	st.local.u32 	[%rd116+3552], %r1235;
	mov.b32 	%r1236, 2;
	st.local.u32 	[%rd116+3760], %r1236;
	mov.b32 	%r1237, 0;
	st.local.v4.u32 	[%rd87+16], {%r1237, %r1237, %r1237, %r1237};
	mov.f32 	%f1057, 0f00000000;
	st.local.v4.f32 	[%rd87+32], {%f1057, %f1057, %f1057, %f1057};
	st.local.v4.u32 	[%rd87+48], {%r1237, %r1237, %r1237, %r1237};
	st.local.v4.u32 	[%rd87+64], {%r1237, %r1237, %r1237, %r1237};
	mov.pred 	%p1207, -1;
	bra.uni 	$L__BB0_611;
$L__BB0_555:
	setp.ltu.f32 	%p162, %f379, %f436;
	@%p162 bra 	$L__BB0_556;
	bra.uni 	$L__BB0_544;
$L__BB0_556:
	setp.gtu.f32 	%p166, %f82, 0f00000000;
	@%p166 bra 	$L__BB0_545;
	bra.uni 	$L__BB0_574;
$L__BB0_557:
	setp.leu.f32 	%p154, %f82, 0f00000000;
	@%p154 bra 	$L__BB0_574;
	setp.ne.s32 	%p155, %r170, 1;
	@%p155 bra 	$L__BB0_565;
	setp.ltu.f32 	%p157, %f379, %f435;
	@%p157 bra 	$L__BB0_574;
	bra.uni 	$L__BB0_566;
$L__BB0_560:
	ld.local.f32 	%f437, [%rd87+24];
	mul.f32 	%f1061, %f87, %f437;
	mul.f32 	%f1062, %f1061, %f379;
	setp.lt.f32 	%p163, %f1062, %f45;
	@%p163 bra 	$L__BB0_574;
	setp.eq.s32 	%p164, %r170, 1;
	mul.f32 	%f438, %f44, %f437;
	selp.f32 	%f1063, %f61, %f83, %p164;
	div.rn.f32 	%f1064, %f1063, 0f461C4000;
	add.f32 	%f1065, %f1064, 0f3F800000;
	mul.f32 	%f1066, %f379, %f1065;
	selp.f32 	%f1067, %f388, %f1066, %p164;
	selp.f32 	%f1068, %f1066, %f388, %p164;
	cvt.f64.f32 	%fd197, %f1068;
	cvt.f64.f32 	%fd198, %f1067;
	sub.f64 	%fd199, %fd197, %fd198;
	cvt.f64.f32 	%fd200, %f438;
	mul.f64 	%fd70, %fd199, %fd200;
	cvt.f64.f32 	%fd201, %f1066;
	mul.f64 	%fd202, %fd200, %fd201;
	cvt.f64.f32 	%fd203, %f78;
	mul.f64 	%fd204, %fd202, %fd203;
	sub.f64 	%fd205, %fd70, %fd204;
	add.f64 	%fd488, %fd488, %fd205;
	st.local.f64 	[%rd1], %fd488;
	ld.local.v2.f64 	{%fd206, %fd207}, [%rd1+3968];
	add.f64 	%fd208, %fd206, %fd70;
	add.f64 	%fd209, %fd207, %fd204;
	st.local.v2.f64 	[%rd1+3968], {%fd208, %fd209};
	ld.local.u32 	%r1239, [%rd1+3984];
	add.s32 	%r1240, %r1239, 1;
	st.local.u32 	[%rd1+3984], %r1240;
	setp.leu.f64 	%p165, %fd70, 0d0000000000000000;
	@%p165 bra 	$L__BB0_563;
	ld.local.u32 	%r1241, [%rd1+3988];
	add.s32 	%r1242, %r1241, 1;
	st.local.u32 	[%rd1+3988], %r1242;
	ld.local.f64 	%fd213, [%rd1+3992];
	add.f64 	%fd214, %fd70, %fd213;
	st.local.f64 	[%rd1+3992], %fd214;
	bra.uni 	$L__BB0_564;
$L__BB0_563:
	abs.f64 	%fd210, %fd70;
	ld.local.f64 	%fd211, [%rd1+4000];
	add.f64 	%fd212, %fd210, %fd211;
	st.local.f64 	[%rd1+4000], %fd212;
$L__BB0_564:
	.pragma "used_bytes_mask 3855";
	ld.local.v4.u32 	{%r1243, %r1244, %r1245, %r1246}, [%rd87+16];
	mov.b32 	%f1069, %r1245;
	sub.f32 	%f1070, %f1069, %f438;
	st.local.f32 	[%rd87+24], %f1070;
	ld.local.f32 	%f1071, [%rd87+48];
	mov.f32 	%f1072, 0f3F800000;
	sub.f32 	%f1073, %f1072, %f44;
	mul.f32 	%f1074, %f1073, %f1071;
	st.local.f32 	[%rd87+48], %f1074;
	mov.b32 	%r1247, 1;
	st.local.u32 	[%rd87+56], %r1247;
	setp.eq.s32 	%p1207, %r1243, 0;
	bra.uni 	$L__BB0_611;
$L__BB0_565:
	setp.gtu.f32 	%p156, %f379, %f435;
	@%p156 bra 	$L__BB0_574;
$L__BB0_566:
	setp.ne.s32 	%p170, %r170, 1;
	setp.eq.s32 	%p171, %r170, 1;
	selp.f32 	%f1075, %f61, %f83, %p171;
	div.rn.f32 	%f1076, %f1075, 0f461C4000;
	add.f32 	%f1077, %f1076, 0f3F800000;
	mul.f32 	%f439, %f379, %f1077;
	@%p170 bra 	$L__BB0_568;
	ld.local.f32 	%f2135, [%rd87+24];
	mov.f32 	%f2136, %f439;
	bra.uni 	$L__BB0_569;
$L__BB0_568:
	ld.local.f32 	%f2135, [%rd87+24];
	mov.f32 	%f2136, %f388;
	mov.f32 	%f388, %f439;
$L__BB0_569:
	cvt.f64.f32 	%fd215, %f388;
	cvt.f64.f32 	%fd216, %f2136;
	sub.f64 	%fd217, %fd216, %fd215;
	cvt.f64.f32 	%fd218, %f2135;
	mul.f64 	%fd72, %fd217, %fd218;
	cvt.f64.f32 	%fd219, %f439;
	mul.f64 	%fd220, %fd219, %fd218;
	cvt.f64.f32 	%fd221, %f78;
	mul.f64 	%fd222, %fd220, %fd221;
	sub.f64 	%fd223, %fd72, %fd222;
	add.f64 	%fd488, %fd488, %fd223;
	st.local.f64 	[%rd1], %fd488;
	ld.local.v2.f64 	{%fd224, %fd225}, [%rd1+3968];
	add.f64 	%fd226, %fd72, %fd224;
	add.f64 	%fd227, %fd222, %fd225;
	st.local.v2.f64 	[%rd1+3968], {%fd226, %fd227};
	ld.local.u32 	%r1248, [%rd1+3984];
	add.s32 	%r1249, %r1248, 1;
	st.local.u32 	[%rd1+3984], %r1249;
	setp.leu.f64 	%p172, %fd72, 0d0000000000000000;
	@%p172 bra 	$L__BB0_571;
	ld.local.u32 	%r1250, [%rd1+3988];
	add.s32 	%r1251, %r1250, 1;
	st.local.u32 	[%rd1+3988], %r1251;
	ld.local.f64 	%fd231, [%rd1+3992];
	add.f64 	%fd232, %fd72, %fd231;
	st.local.f64 	[%rd1+3992], %fd232;
	bra.uni 	$L__BB0_572;
$L__BB0_571:
	abs.f64 	%fd228, %fd72;
	ld.local.f64 	%fd229, [%rd1+4000];
	add.f64 	%fd230, %fd228, %fd229;
	st.local.f64 	[%rd1+4000], %fd230;
$L__BB0_572:
	ld.param.u64 	%rd1367, [sweep_engine_kernel_param_1];
	add.s32 	%r3047, %r3047, -1;
	st.local.u32 	[%rd1+8], %r3047;
	cvta.to.global.u64 	%rd127, %rd1367;
	mad.lo.s32 	%r1252, %r2898, %r12, %r3;
	cvt.u64.u32 	%rd128, %r2964;
	add.s32 	%r1253, %r1252, %r2964;
	mul.wide.u32 	%rd129, %r1253, 160;
	add.s64 	%rd130, %rd127, %rd129;
	ld.global.nc.u32 	%r1254, [%rd130+20];
	mad.lo.s64 	%rd133, %rd128, -60, %rd87;
	st.local.u32 	[%rd133+3344], %r1254;
	ld.local.u32 	%r1255, [%rd87+16];
	st.local.u32 	[%rd133+3552], %r1255;
	mov.b32 	%r1256, 2;
	st.local.u32 	[%rd133+3760], %r1256;
	mov.b32 	%r1257, 0;
	st.local.v4.u32 	[%rd87+16], {%r1257, %r1257, %r1257, %r1257};
	mov.f32 	%f1078, 0f00000000;
	st.local.v4.f32 	[%rd87+32], {%f1078, %f1078, %f1078, %f1078};
	st.local.v4.u32 	[%rd87+48], {%r1257, %r1257, %r1257, %r1257};
	st.local.v4.u32 	[%rd87+64], {%r1257, %r1257, %r1257, %r1257};
	mov.pred 	%p1207, -1;
	bra.uni 	$L__BB0_611;
$L__BB0_573:
	setp.gtu.f32 	%p168, %f379, %f435;
	@%p168 bra 	$L__BB0_574;
	bra.uni 	$L__BB0_566;
$L__BB0_574:
	setp.ne.s32 	%p174, %r170, 1;
	@%p174 bra 	$L__BB0_576;
	ld.param.u64 	%rd1368, [sweep_engine_kernel_param_1];
	cvta.to.global.u64 	%rd134, %rd1368;
	mad.lo.s32 	%r1258, %r2898, %r12, %r3;
	add.s32 	%r1259, %r1258, %r2964;
	mul.wide.u32 	%rd135, %r1259, 160;
	add.s64 	%rd136, %rd134, %rd135;
	ld.global.nc.v2.f32 	{%f1079, %f1080}, [%rd136+24];
	setp.lt.f32 	%p175, %f1079, %f1080;
	@%p175 bra 	$L__BB0_604;
$L__BB0_576:
	setp.ne.s32 	%p176, %r170, 2;
	@%p176 bra 	$L__BB0_578;
	ld.param.u64 	%rd1369, [sweep_engine_kernel_param_1];
	cvta.to.global.u64 	%rd137, %rd1369;
	mad.lo.s32 	%r1260, %r2898, %r12, %r3;
	add.s32 	%r1261, %r1260, %r2964;
	mul.wide.u32 	%rd138, %r1261, 160;
	add.s64 	%rd139, %rd137, %rd138;
	ld.global.nc.v2.f32 	{%f1081, %f1082}, [%rd139+24];
	setp.gt.f32 	%p177, %f1081, %f1082;
	@%p177 bra 	$L__BB0_604;
$L__BB0_578:
	setp.gt.f32 	%p178, %f38, 0f00000000;
	setp.eq.s32 	%p179, %r172, 0;
	selp.f32 	%f1083, %f38, %f37, %p178;
	selp.f32 	%f1084, %f1083, %f37, %p179;
	ld.local.f32 	%f1086, [%rd87+36];
	setp.gt.f32 	%p180, %f1086, 0f00000000;
	mul.f32 	%f1087, %f1086, 0f3F000000;
	setp.lt.f32 	%p181, %f392, %f1087;
	setp.lt.f32 	%p182, %f392, %f1084;
	and.pred  	%p183, %p181, %p182;
	and.pred  	%p184, %p183, %p180;
	@%p184 bra 	$L__BB0_604;
	setp.ne.s32 	%p185, %r170, 1;
	@%p185 bra 	$L__BB0_581;
	ld.param.u64 	%rd1370, [sweep_engine_kernel_param_1];
	cvta.to.global.u64 	%rd142, %rd1370;
	mad.lo.s32 	%r1262, %r2898, %r12, %r3;
	add.s32 	%r1263, %r1262, %r2964;
	mul.wide.u32 	%rd143, %r1263, 160;
	add.s64 	%rd144, %rd142, %rd143;
	ld.global.nc.f32 	%f1088, [%rd144+32];
	setp.lt.f32 	%p186, %f379, %f1088;
	@%p186 bra 	$L__BB0_604;
$L__BB0_581:
	setp.ne.s32 	%p187, %r170, 2;
	@%p187 bra 	$L__BB0_583;
	ld.param.u64 	%rd1371, [sweep_engine_kernel_param_1];
	cvta.to.global.u64 	%rd145, %rd1371;
	mad.lo.s32 	%r1264, %r2898, %r12, %r3;
	add.s32 	%r1265, %r1264, %r2964;
	mul.wide.u32 	%rd146, %r1265, 160;
	add.s64 	%rd147, %rd145, %rd146;
	ld.global.nc.f32 	%f1089, [%rd147+32];
	setp.gt.f32 	%p188, %f379, %f1089;
	@%p188 bra 	$L__BB0_604;
$L__BB0_583:
	setp.leu.f32 	%p189, %f392, 0f42480000;
	setp.ltu.f32 	%p190, %f385, %f27;
	or.pred  	%p191, %p189, %p190;
	@%p191 bra 	$L__BB0_585;
	ld.param.u64 	%rd1372, [sweep_engine_kernel_param_1];
	setp.lt.f32 	%p192, %f390, 0f00000000;
	setp.eq.s32 	%p193, %r27, 0;
	cvta.to.global.u64 	%rd148, %rd1372;
	mad.lo.s32 	%r1266, %r2898, %r12, %r3;
	add.s32 	%r1267, %r1266, %r2964;
	mul.wide.u32 	%rd149, %r1267, 160;
	add.s64 	%rd150, %rd148, %rd149;
	ld.global.nc.f32 	%f1090, [%rd150+92];
	abs.f32 	%f1091, %f1090;
	ld.global.nc.f32 	%f1092, [%rd150+96];
	abs.f32 	%f1093, %f1092;
	setp.lt.f32 	%p194, %f1091, %f1093;
	or.pred  	%p195, %p193, %p192;
	and.pred  	%p196, %p194, %p195;
	@%p196 bra 	$L__BB0_604;
$L__BB0_585:
	setp.ne.s32 	%p197, %r170, 1;
	@%p197 bra 	$L__BB0_590;
	ld.param.u64 	%rd1373, [sweep_engine_kernel_param_1];
	cvta.to.global.u64 	%rd151, %rd1373;
	mad.lo.s32 	%r1268, %r2898, %r12, %r3;
	add.s32 	%r1269, %r1268, %r2964;
	mul.wide.u32 	%rd152, %r1269, 160;
	add.s64 	%rd153, %rd151, %rd152;
	ld.global.nc.f32 	%f1094, [%rd153+92];
	ld.global.nc.f32 	%f445, [%rd153+96];
	setp.geu.f32 	%p199, %f1094, %f445;
	mov.pred 	%p1205, 0;
	@%p199 bra 	$L__BB0_589;
	ld.param.u64 	%rd1374, [sweep_engine_kernel_param_1];
	cvta.to.global.u64 	%rd154, %rd1374;
	add.s64 	%rd156, %rd154, %rd152;
	ld.global.nc.f32 	%f446, [%rd156+100];
	setp.geu.f32 	%p201, %f445, %f446;
	@%p201 bra 	$L__BB0_589;
	ld.param.u64 	%rd1375, [sweep_engine_kernel_param_1];
	cvta.to.global.u64 	%rd157, %rd1375;
	add.s64 	%rd159, %rd157, %rd152;
	ld.global.nc.f32 	%f1095, [%rd159+104];
	setp.lt.f32 	%p1205, %f446, %f1095;
$L__BB0_589:
	setp.gt.f32 	%p202, %f385, 0f3F000000;
	and.pred  	%p203, %p1205, %p202;
	@%p203 bra 	$L__BB0_604;
$L__BB0_590:
	setp.ne.s32 	%p204, %r170, 2;
	@%p204 bra 	$L__BB0_595;
	ld.param.u64 	%rd1376, [sweep_engine_kernel_param_1];
	cvta.to.global.u64 	%rd160, %rd1376;
	mad.lo.s32 	%r1274, %r2898, %r12, %r3;
	add.s32 	%r1275, %r1274, %r2964;
	mul.wide.u32 	%rd161, %r1275, 160;
	add.s64 	%rd162, %rd160, %rd161;
	ld.global.nc.f32 	%f1096, [%rd162+92];
	ld.global.nc.f32 	%f447, [%rd162+96];
	setp.leu.f32 	%p206, %f1096, %f447;
	mov.pred 	%p1206, 0;
	@%p206 bra 	$L__BB0_594;
	ld.param.u64 	%rd1377, [sweep_engine_kernel_param_1];
	cvta.to.global.u64 	%rd163, %rd1377;
	add.s64 	%rd165, %rd163, %rd161;
	ld.global.nc.f32 	%f448, [%rd165+100];
	setp.leu.f32 	%p208, %f447, %f448;
	@%p208 bra 	$L__BB0_594;
	ld.param.u64 	%rd1378, [sweep_engine_kernel_param_1];
	cvta.to.global.u64 	%rd166, %rd1378;
	add.s64 	%rd168, %rd166, %rd161;
	ld.global.nc.f32 	%f1097, [%rd168+104];
	setp.gt.f32 	%p1206, %f448, %f1097;
$L__BB0_594:
	setp.gt.f32 	%p209, %f385, 0f3F000000;
	and.pred  	%p210, %p1206, %p209;
	@%p210 bra 	$L__BB0_604;
$L__BB0_595:
	setp.eq.s32 	%p212, %r21, 0;
	mov.pred 	%p1207, 0;
	@%p212 bra 	$L__BB0_611;
	setp.ne.s32 	%p213, %r172, 0;
	setp.leu.f32 	%p214, %f29, 0f00000000;
	or.pred  	%p215, %p213, %p214;
	@%p215 bra 	$L__BB0_598;
	setp.ltu.f32 	%p217, %f385, %f39;
	selp.f32 	%f2138, %f29, %f30, %p217;
	selp.f32 	%f2139, %f31, %f32, %p217;
	bra.uni 	$L__BB0_599;
$L__BB0_598:
	setp.ltu.f32 	%p216, %f385, %f39;
	selp.f32 	%f2138, %f33, %f34, %p216;
	selp.f32 	%f2139, %f35, %f36, %p216;
$L__BB0_599:
	setp.leu.f32 	%p219, %f2138, 0f00000000;
	setp.leu.f32 	%p220, %f2139, 0f00000000;
	or.pred  	%p221, %p219, %p220;
	@%p221 bra 	$L__BB0_611;
	setp.ne.s32 	%p222, %r170, 1;
	@%p222 bra 	$L__BB0_602;
	ld.param.u64 	%rd1379, [sweep_engine_kernel_param_1];
	cvta.to.global.u64 	%rd169, %rd1379;
	mad.lo.s32 	%r1280, %r2898, %r12, %r3;
	add.s32 	%r1281, %r1280, %r2964;
	mul.wide.u32 	%rd170, %r1281, 160;
	add.s64 	%rd171, %rd169, %rd170;
	ld.global.nc.f32 	%f1098, [%rd171+80];
	setp.gt.f32 	%p223, %f1098, %f2138;
	@%p223 bra 	$L__BB0_604;
$L__BB0_602:
	setp.ne.s32 	%p225, %r170, 2;
	@%p225 bra 	$L__BB0_611;
	ld.param.u64 	%rd1380, [sweep_engine_kernel_param_1];
	cvta.to.global.u64 	%rd172, %rd1380;
	mad.lo.s32 	%r1282, %r2898, %r12, %r3;
	add.s32 	%r1283, %r1282, %r2964;
	mul.wide.u32 	%rd173, %r1283, 160;
	add.s64 	%rd174, %rd172, %rd173;
	ld.global.nc.f32 	%f1099, [%rd174+80];
	setp.geu.f32 	%p227, %f1099, %f2139;
	@%p227 bra 	$L__BB0_611;
$L__BB0_604:
	setp.ne.s32 	%p228, %r170, 1;
	setp.eq.s32 	%p229, %r170, 1;
	selp.f32 	%f1100, %f61, %f83, %p229;
	div.rn.f32 	%f1101, %f1100, 0f461C4000;
	add.f32 	%f1102, %f1101, 0f3F800000;
	mul.f32 	%f455, %f379, %f1102;
	@%p228 bra 	$L__BB0_606;
	mul.wide.u32 	%rd177, %r2964, 64;
	add.s64 	%rd178, %rd1, %rd177;
	ld.local.f32 	%f2140, [%rd178+24];
	mov.f32 	%f2141, %f455;
	bra.uni 	$L__BB0_607;
$L__BB0_606:
	mul.wide.u32 	%rd175, %r2964, 64;
	add.s64 	%rd176, %rd1, %rd175;
	ld.local.f32 	%f2140, [%rd176+24];
	mov.f32 	%f2141, %f388;
	mov.f32 	%f388, %f455;
$L__BB0_607:
	cvt.f64.f32 	%fd233, %f388;
	cvt.f64.f32 	%fd234, %f2141;
	sub.f64 	%fd235, %fd234, %fd233;
	cvt.f64.f32 	%fd236, %f2140;
	mul.f64 	%fd74, %fd235, %fd236;
	cvt.f64.f32 	%fd237, %f455;
	mul.f64 	%fd238, %fd237, %fd236;
	cvt.f64.f32 	%fd239, %f78;
	mul.f64 	%fd240, %fd238, %fd239;
	sub.f64 	%fd241, %fd74, %fd240;
	add.f64 	%fd488, %fd488, %fd241;
	st.local.f64 	[%rd1], %fd488;
	ld.local.v2.f64 	{%fd242, %fd243}, [%rd1+3968];
	add.f64 	%fd244, %fd74, %fd242;
	add.f64 	%fd245, %fd240, %fd243;
	st.local.v2.f64 	[%rd1+3968], {%fd244, %fd245};
	ld.local.u32 	%r1284, [%rd1+3984];
	add.s32 	%r1285, %r1284, 1;
	st.local.u32 	[%rd1+3984], %r1285;
	setp.leu.f64 	%p230, %fd74, 0d0000000000000000;
	@%p230 bra 	$L__BB0_609;
	ld.local.u32 	%r1286, [%rd1+3988];
	add.s32 	%r1287, %r1286, 1;
	st.local.u32 	[%rd1+3988], %r1287;
	ld.local.f64 	%fd249, [%rd1+3992];
	add.f64 	%fd250, %fd74, %fd249;
	st.local.f64 	[%rd1+3992], %fd250;
	bra.uni 	$L__BB0_610;
$L__BB0_609:
	abs.f64 	%fd246, %fd74;
	ld.local.f64 	%fd247, [%rd1+4000];
	add.f64 	%fd248, %fd246, %fd247;
	st.local.f64 	[%rd1+4000], %fd248;
$L__BB0_610:
	ld.param.u64 	%rd1381, [sweep_engine_kernel_param_1];
	add.s32 	%r3047, %r3047, -1;
	st.local.u32 	[%rd1+8], %r3047;
	cvta.to.global.u64 	%rd179, %rd1381;
	mad.lo.s32 	%r1288, %r2898, %r12, %r3;
	cvt.u64.u32 	%rd180, %r2964;
	add.s32 	%r1289, %r1288, %r2964;
	mul.wide.u32 	%rd181, %r1289, 160;
	add.s64 	%rd182, %rd179, %rd181;
	ld.global.nc.u32 	%r1290, [%rd182+20];
	mul.wide.u32 	%rd183, %r2964, 64;
	add.s64 	%rd184, %rd1, %rd183;
	mad.lo.s64 	%rd185, %rd180, -60, %rd184;
	st.local.u32 	[%rd185+3344], %r1290;
	ld.local.u32 	%r1291, [%rd184+16];
	st.local.u32 	[%rd185+3552], %r1291;
	mov.b32 	%r1292, 2;
	st.local.u32 	[%rd185+3760], %r1292;
	mov.b32 	%r1293, 0;
	st.local.v4.u32 	[%rd184+16], {%r1293, %r1293, %r1293, %r1293};
	mov.f32 	%f1103, 0f00000000;
	st.local.v4.f32 	[%rd184+32], {%f1103, %f1103, %f1103, %f1103};
	st.local.v4.u32 	[%rd184+48], {%r1293, %r1293, %r1293, %r1293};
	st.local.v4.u32 	[%rd184+64], {%r1293, %r1293, %r1293, %r1293};
	mov.pred 	%p1207, -1;
$L__BB0_611:
	@%p1207 bra 	$L__BB0_705;
	ld.param.u64 	%rd1545, [sweep_engine_kernel_param_8];
	mad.lo.s32 	%r1294, %r2898, %r12, %r2964;
	cvta.to.global.u64 	%rd186, %rd1545;
	mul.wide.u32 	%rd187, %r1294, 4;
	add.s64 	%rd188, %rd186, %rd187;
	ld.global.nc.u32 	%r185, [%rd188];
	setp.eq.s32 	%p232, %r185, 0;
	@%p232 bra 	$L__BB0_705;
	ld.local.v2.f64 	{%fd498, %fd497}, [%rd1+3968];
	mov.b32 	%r186, 0;
$L__BB0_614:
	ld.param.u64 	%rd1537, [sweep_engine_kernel_param_7];
	mad.lo.s32 	%r1296, %r2898, %r13, %r186;
	mad.lo.s32 	%r1297, %r1296, %r12, %r2964;
	cvta.to.global.u64 	%rd189, %rd1537;
	mul.wide.u32 	%rd190, %r1297, 32;
	add.s64 	%rd191, %rd189, %rd190;
	ld.global.nc.f32 	%f461, [%rd191+12];
	setp.le.f32 	%p233, %f461, 0f00000000;
	@%p233 bra 	$L__BB0_679;
	ld.param.u64 	%rd1382, [sweep_engine_kernel_param_1];
	cvta.to.global.u64 	%rd192, %rd1382;
	add.s64 	%rd194, %rd192, %rd51;
	ld.global.nc.f32 	%f462, [%rd194+116];
	ld.global.nc.v4.f32 	{%f463, %f464, %f465, %f1104}, [%rd194+96];
	ld.global.nc.f32 	%f466, [%rd194+92];
	ld.global.nc.f32 	%f467, [%rd194+80];
	ld.global.nc.v4.f32 	{%f1105, %f468, %f469, %f1106}, [%rd194+48];
	ld.global.nc.v4.f32 	{%f470, %f471, %f472, %f1107}, [%rd194+32];
	ld.local.u32 	%r187, [%rd49+16];
	setp.eq.s32 	%p234, %r187, 0;
	@%p234 bra 	$L__BB0_680;
	ld.param.u64 	%rd1383, [sweep_engine_kernel_param_1];
	cvta.to.global.u64 	%rd197, %rd1383;
	add.s64 	%rd199, %rd197, %rd51;
	ld.global.nc.f32 	%f473, [%rd199+76];
	ld.global.nc.v2.f32 	{%f475, %f474}, [%rd199+24];
	ld.local.f32 	%f476, [%rd49+32];
	setp.gt.f32 	%p235, %f476, 0f00000000;
	mov.f32 	%f2143, %f476;
	@%p235 bra 	$L__BB0_618;
	ld.local.f32 	%f1108, [%rd49+20];
	mul.f32 	%f2143, %f1108, 0f3BA3D70A;
$L__BB0_618:
	setp.le.f32 	%p236, %f2143, 0f00000000;
	mov.f32 	%f481, 0f00000000;
	@%p236 bra 	$L__BB0_622;
	setp.ne.s32 	%p237, %r187, 1;
	@%p237 bra 	$L__BB0_621;
	mul.wide.u32 	%rd206, %r2964, 64;
	add.s64 	%rd207, %rd1, %rd206;
	ld.local.f32 	%f1112, [%rd207+20];
	sub.f32 	%f1113, %f461, %f1112;
	div.rn.f32 	%f481, %f1113, %f2143;
	bra.uni 	$L__BB0_622;
$L__BB0_621:
	mul.wide.u32 	%rd204, %r2964, 64;
	add.s64 	%rd205, %rd1, %rd204;
	ld.local.f32 	%f1110, [%rd205+20];
	sub.f32 	%f1111, %f1110, %f461;
	div.rn.f32 	%f481, %f1111, %f2143;
$L__BB0_622:
	setp.eq.s32 	%p238, %r29, 0;
	setp.leu.f32 	%p239, %f462, 0f00000000;
	or.pred  	%p240, %p238, %p239;
	@%p240 bra 	$L__BB0_625;
	sub.f32 	%f1114, %f461, %f462;
	abs.f32 	%f482, %f1114;
	div.rn.f32 	%f1115, %f482, %f462;
	setp.gt.f32 	%p241, %f1115, %f24;
	@%p241 bra 	$L__BB0_679;
	setp.gt.f32 	%p242, %f468, 0f00000000;
	mul.f32 	%f1116, %f22, %f468;
	setp.gt.f32 	%p243, %f482, %f1116;
	and.pred  	%p244, %p242, %p243;
	@%p244 bra 	$L__BB0_679;
$L__BB0_625:
	setp.gt.f32 	%p245, %f476, 0f00000000;
	ld.local.f32 	%f483, [%rd49+20];
	mul.f32 	%f1118, %f483, 0f3BA3D70A;
	selp.f32 	%f484, %f476, %f1118, %p245;
	setp.eq.s32 	%p246, %r187, 1;
	setp.lt.f32 	%p247, %f461, %f483;
	setp.gt.f32 	%p248, %f461, %f483;
	selp.u32 	%r1302, -1, 0, %p248;
	selp.u32 	%r1303, -1, 0, %p247;
	selp.b32 	%r1304, %r1303, %r1302, %p246;
	and.b32  	%r1306, %r1304, 1;
	setp.eq.b32 	%p249, %r1306, 1;
	setp.lt.f32 	%p250, %f472, 0f00000000;
	mul.f32 	%f1119, %f75, 0f3F4CCCCD;
	selp.f32 	%f1120, %f1119, %f75, %p249;
	selp.f32 	%f2146, %f1120, %f75, %p250;
	setp.leu.f32 	%p251, %f471, 0f42200000;
	@%p251 bra 	$L__BB0_631;
	setp.le.f32 	%p252, %f484, 0f00000000;
	mov.f32 	%f2145, 0f00000000;
	@%p252 bra 	$L__BB0_630;
	setp.ne.s32 	%p253, %r187, 1;
	@%p253 bra 	$L__BB0_629;
	sub.f32 	%f1123, %f461, %f483;
	div.rn.f32 	%f2145, %f1123, %f484;
	bra.uni 	$L__BB0_630;
$L__BB0_629:
	sub.f32 	%f1122, %f483, %f461;
	div.rn.f32 	%f2145, %f1122, %f484;
$L__BB0_630:
	setp.gt.f32 	%p254, %f2145, 0f3F000000;
	setp.lt.f32 	%p255, %f472, 0f00000000;
	setp.eq.s32 	%p256, %r187, 1;
	selp.u32 	%r1307, -1, 0, %p248;
	selp.u32 	%r1308, -1, 0, %p247;
	selp.b32 	%r1309, %r1308, %r1307, %p256;
	and.b32  	%r1311, %r1309, 1;
	setp.eq.b32 	%p259, %r1311, 1;
	mul.f32 	%f1124, %f75, 0f3F4CCCCD;
	selp.f32 	%f1125, %f1124, %f75, %p259;
	selp.f32 	%f1126, %f1125, %f75, %p255;
	mul.f32 	%f1127, %f1126, 0f3F933333;
	selp.f32 	%f2146, %f1127, %f1126, %p254;
$L__BB0_631:
	setp.eq.s32 	%p260, %r187, 1;
	setp.gt.f32 	%p261, %f471, 0f42340000;
	mul.f32 	%f1128, %f2146, 0f3F8CCCCD;
	selp.f32 	%f1129, %f1128, %f2146, %p261;
	neg.f32 	%f1130, %f1129;
	selp.f32 	%f1131, %f1130, %f1129, %p260;
	fma.rn.f32 	%f2147, %f484, %f1131, %f483;
	not.pred 	%p262, %p1;
	@%p262 bra 	$L__BB0_637;
	setp.ne.s32 	%p263, %r187, 1;
	@%p263 bra 	$L__BB0_635;
	sub.f32 	%f1136, %f461, %f483;
	mul.f32 	%f1137, %f40, %f484;
	setp.ltu.f32 	%p265, %f1136, %f1137;
	@%p265 bra 	$L__BB0_637;
	fma.rn.f32 	%f1138, %f41, %f484, %f483;
	max.f32 	%f2147, %f2147, %f1138;
	bra.uni 	$L__BB0_637;
$L__BB0_635:
	sub.f32 	%f1132, %f483, %f461;
	mul.f32 	%f1133, %f40, %f484;
	setp.ltu.f32 	%p264, %f1132, %f1133;
	@%p264 bra 	$L__BB0_637;
	mul.f32 	%f1134, %f41, %f484;
	sub.f32 	%f1135, %f483, %f1134;
	min.f32 	%f2147, %f2147, %f1135;
$L__BB0_637:
	setp.eq.s32 	%p266, %r187, 1;
	setp.gtu.f32 	%p267, %f461, %f2147;
	setp.ltu.f32 	%p268, %f461, %f2147;
	selp.u32 	%r1312, -1, 0, %p268;
	selp.u32 	%r1313, -1, 0, %p267;
	selp.b32 	%r1314, %r1313, %r1312, %p266;
	and.b32  	%r1315, %r1314, 1;
	setp.eq.b32 	%p269, %r1315, 1;
	@%p269 bra 	$L__BB0_642;
	ld.param.u64 	%rd1538, [sweep_engine_kernel_param_7];
	setp.eq.s32 	%p270, %r187, 1;
	cvta.to.global.u64 	%rd210, %rd1538;
	add.s64 	%rd212, %rd210, %rd190;
	ld.global.nc.u32 	%r188, [%rd212+20];
	selp.f32 	%f1139, %f61, %f83, %p270;
	div.rn.f32 	%f1140, %f1139, 0f461C4000;
	add.f32 	%f1141, %f1140, 0f3F800000;
	mul.f32 	%f1142, %f461, %f1141;
	ld.local.f32 	%f1143, [%rd49+24];
	selp.f32 	%f1144, %f1142, %f483, %p270;
	selp.f32 	%f1145, %f483, %f1142, %p270;
	cvt.f64.f32 	%fd251, %f1145;
	cvt.f64.f32 	%fd252, %f1144;
	sub.f64 	%fd253, %fd252, %fd251;
	cvt.f64.f32 	%fd254, %f1143;
	mul.f64 	%fd88, %fd253, %fd254;
	cvt.f64.f32 	%fd255, %f1142;
	mul.f64 	%fd256, %fd255, %fd254;
	cvt.f64.f32 	%fd257, %f78;
	mul.f64 	%fd258, %fd256, %fd257;
	sub.f64 	%fd259, %fd88, %fd258;
	add.f64 	%fd488, %fd488, %fd259;
	st.local.f64 	[%rd1], %fd488;
	add.f64 	%fd260, %fd88, %fd498;
	add.f64 	%fd261, %fd258, %fd497;
	st.local.v2.f64 	[%rd1+3968], {%fd260, %fd261};
	ld.local.u32 	%r1318, [%rd1+3984];
	add.s32 	%r1319, %r1318, 1;
	st.local.u32 	[%rd1+3984], %r1319;
	setp.leu.f64 	%p271, %fd88, 0d0000000000000000;
	@%p271 bra 	$L__BB0_640;
	ld.local.u32 	%r1320, [%rd1+3988];
	add.s32 	%r1321, %r1320, 1;
	st.local.u32 	[%rd1+3988], %r1321;
	ld.local.f64 	%fd265, [%rd1+3992];
	add.f64 	%fd266, %fd88, %fd265;
	st.local.f64 	[%rd1+3992], %fd266;
	bra.uni 	$L__BB0_641;
$L__BB0_640:
	abs.f64 	%fd262, %fd88;
	ld.local.f64 	%fd263, [%rd1+4000];
	add.f64 	%fd264, %fd262, %fd263;
	st.local.f64 	[%rd1+4000], %fd264;
$L__BB0_641:
	add.s32 	%r3047, %r3047, -1;
	st.local.u32 	[%rd1+8], %r3047;
	cvt.u64.u32 	%rd215, %r2964;
	mad.lo.s64 	%rd218, %rd215, -60, %rd49;
	st.local.u32 	[%rd218+3344], %r188;
	ld.local.u32 	%r1322, [%rd49+16];
	st.local.u32 	[%rd218+3552], %r1322;
	mov.b32 	%r1323, 2;
	st.local.u32 	[%rd218+3760], %r1323;
	mov.b32 	%r1324, 0;
	st.local.v4.u32 	[%rd49+16], {%r1324, %r1324, %r1324, %r1324};
	mov.f32 	%f1146, 0f00000000;
	st.local.v4.f32 	[%rd49+32], {%f1146, %f1146, %f1146, %f1146};
	st.local.v4.u32 	[%rd49+48], {%r1324, %r1324, %r1324, %r1324};
	st.local.v4.u32 	[%rd49+64], {%r1324, %r1324, %r1324, %r1324};
	bra.uni 	$L__BB0_705;
$L__BB0_642:
	setp.ne.s32 	%p272, %r26, 0;
	setp.leu.f32 	%p273, %f42, 0f00000000;
	ld.local.u32 	%r190, [%rd49+28];
	setp.ne.s32 	%p274, %r190, 0;
	selp.f32 	%f1147, %f43, %f42, %p273;
	selp.f32 	%f1148, %f43, %f1147, %p274;
	setp.gt.f32 	%p275, %f473, %f59;
	mul.f32 	%f1149, %f53, %f1148;
	selp.f32 	%f1150, %f1149, %f1148, %p275;
	selp.f32 	%f2148, %f1150, %f1148, %p272;
	setp.leu.f32 	%p276, %f481, %f48;
	@%p276 bra 	$L__BB0_647;
	setp.ne.s32 	%p280, %r190, 0;
	selp.f32 	%f2148, %f43, %f1147, %p280;
	setp.gt.f32 	%p282, %f471, 0f420C0000;
	setp.gt.f32 	%p283, %f472, 0f00000000;
	and.pred  	%p284, %p282, %p283;
	@%p284 bra 	$L__BB0_649;
	setp.leu.f32 	%p285, %f469, 0f00000000;
	@%p285 bra 	$L__BB0_646;
	setp.ne.s32 	%p288, %r190, 0;
	selp.f32 	%f1157, %f43, %f1147, %p288;
	mul.f32 	%f2148, %f26, %f1157;
	bra.uni 	$L__BB0_649;
$L__BB0_646:
	setp.ne.s32 	%p286, %r190, 0;
	selp.f32 	%f1155, %f43, %f1147, %p286;
	mul.f32 	%f2148, %f28, %f1155;
	bra.uni 	$L__BB0_649;
$L__BB0_647:
	setp.geu.f32 	%p277, %f471, 0f41C80000;
	@%p277 bra 	$L__BB0_649;
	setp.ne.s32 	%p278, %r190, 0;
	selp.f32 	%f1152, %f43, %f1147, %p278;
	mul.f32 	%f2148, %f23, %f1152;
$L__BB0_649:
	setp.eq.s32 	%p290, %r187, 2;
	setp.lt.f32 	%p291, %f467, 0f42200000;
	setp.eq.s32 	%p292, %r187, 1;
	setp.gt.f32 	%p293, %f467, 0f42700000;
	selp.f32 	%f1158, %f58, %f67, %p293;
	selp.f32 	%f1159, %f1158, %f67, %p292;
	selp.f32 	%f1160, %f58, %f1159, %p291;
	selp.f32 	%f1161, %f1160, %f1159, %p290;
	max.f32 	%f501, %f2148, %f1161;
	setp.ne.s32 	%p294, %r190, 0;
	selp.f32 	%f1162, %f46, %f84, %p294;
	setp.geu.f32 	%p295, %f481, %f1162;
	@%p295 bra 	$L__BB0_651;
	mul.wide.u32 	%rd223, %r2964, 64;
	add.s64 	%rd224, %rd1, %rd223;
	ld.local.f32 	%f2149, [%rd224+40];
	mov.f32 	%f2150, %f2149;
	bra.uni 	$L__BB0_655;
$L__BB0_651:
	setp.eq.s32 	%p296, %r187, 1;
	neg.f32 	%f1163, %f501;
	selp.f32 	%f1164, %f1163, %f501, %p296;
	fma.rn.f32 	%f2150, %f484, %f1164, %f461;
	ld.local.f32 	%f2149, [%rd49+40];
	setp.leu.f32 	%p297, %f2149, 0f00000000;
	@%p297 bra 	$L__BB0_655;
	setp.ne.s32 	%p298, %r187, 1;
	@%p298 bra 	$L__BB0_654;
	max.f32 	%f2150, %f2150, %f2149;
	bra.uni 	$L__BB0_655;
$L__BB0_654:
	min.f32 	%f2150, %f2150, %f2149;
$L__BB0_655:
	setp.leu.f32 	%p299, %f2150, 0f00000000;
	@%p299 bra 	$L__BB0_657;
	mul.wide.u32 	%rd225, %r2964, 64;
	add.s64 	%rd226, %rd1, %rd225;
	st.local.f32 	[%rd226+40], %f2150;
	mov.f32 	%f2149, %f2150;
$L__BB0_657:
	setp.le.f32 	%p300, %f2149, 0f00000000;
	@%p300 bra 	$L__BB0_660;
	setp.ne.s32 	%p301, %r187, 1;
	@%p301 bra 	$L__BB0_665;
	setp.gtu.f32 	%p303, %f461, %f2149;
	mov.f32 	%f2152, %f61;
	@%p303 bra 	$L__BB0_660;
	bra.uni 	$L__BB0_666;
$L__BB0_660:
	setp.eq.s32 	%p306, %r187, 1;
	setp.eq.s32 	%p307, %r20, 0;
	selp.f32 	%f1172, %f76, %f85, %p306;
	fma.rn.f32 	%f511, %f484, %f1172, %f483;
	@%p307 bra 	$L__BB0_664;
	ld.local.u32 	%r1334, [%rd49+56];
	setp.ne.s32 	%p308, %r1334, 0;
	@%p308 bra 	$L__BB0_670;
	setp.eq.s32 	%p314, %r187, 1;
	selp.f32 	%f1173, %f82, %f76, %p65;
	selp.f32 	%f1174, %f1173, %f86, %p314;
	fma.rn.f32 	%f1175, %f484, %f1174, %f483;
	setp.ge.f32 	%p316, %f461, %f1175;
	setp.le.f32 	%p317, %f461, %f1175;
	selp.u32 	%r1339, -1, 0, %p317;
	selp.u32 	%r1340, -1, 0, %p316;
	selp.b32 	%r1341, %r1340, %r1339, %p314;
	and.b32  	%r1342, %r1341, 1;
	setp.eq.b32 	%p318, %r1342, 1;
	not.pred 	%p319, %p318;
	@%p319 bra 	$L__BB0_683;
	@%p2 bra 	$L__BB0_674;
$L__BB0_664:
	setp.eq.s32 	%p324, %r187, 1;
	setp.ge.f32 	%p325, %f461, %f511;
	setp.le.f32 	%p326, %f461, %f511;
	selp.u32 	%r1348, -1, 0, %p326;
	selp.u32 	%r1349, -1, 0, %p325;
	selp.b32 	%r1350, %r1349, %r1348, %p324;
	and.b32  	%r1351, %r1350, 1;
	setp.eq.b32 	%p327, %r1351, 1;
	@%p327 bra 	$L__BB0_672;
	bra.uni 	$L__BB0_684;
$L__BB0_665:
	setp.ltu.f32 	%p302, %f461, %f2149;
	mov.f32 	%f2152, %f83;
	@%p302 bra 	$L__BB0_660;
$L__BB0_666:
	ld.param.u64 	%rd1539, [sweep_engine_kernel_param_7];
	setp.eq.s32 	%p304, %r187, 1;
	cvta.to.global.u64 	%rd227, %rd1539;
	mad.lo.s32 	%r1325, %r2898, %r13, %r186;
	mad.lo.s32 	%r1326, %r1325, %r12, %r2964;
	mul.wide.u32 	%rd228, %r1326, 32;
	add.s64 	%rd229, %rd227, %rd228;
	ld.global.nc.u32 	%r191, [%rd229+20];
	div.rn.f32 	%f1165, %f2152, 0f461C4000;
	add.f32 	%f1166, %f1165, 0f3F800000;
	mul.f32 	%f1167, %f461, %f1166;
	mul.wide.u32 	%rd230, %r2964, 64;
	add.s64 	%rd231, %rd1, %rd230;
	ld.local.f32 	%f1168, [%rd231+24];
	selp.f32 	%f1169, %f1167, %f483, %p304;
	selp.f32 	%f1170, %f483, %f1167, %p304;
	cvt.f64.f32 	%fd267, %f1170;
	cvt.f64.f32 	%fd268, %f1169;
	sub.f64 	%fd269, %fd268, %fd267;
	cvt.f64.f32 	%fd270, %f1168;
	mul.f64 	%fd90, %fd269, %fd270;
	cvt.f64.f32 	%fd271, %f1167;
	mul.f64 	%fd272, %fd271, %fd270;
	cvt.f64.f32 	%fd273, %f78;
	mul.f64 	%fd274, %fd272, %fd273;
	sub.f64 	%fd275, %fd90, %fd274;
	add.f64 	%fd488, %fd488, %fd275;
	st.local.f64 	[%rd1], %fd488;
	add.f64 	%fd276, %fd90, %fd498;
	add.f64 	%fd277, %fd274, %fd497;
	st.local.v2.f64 	[%rd1+3968], {%fd276, %fd277};
	ld.local.u32 	%r1327, [%rd1+3984];
	add.s32 	%r1328, %r1327, 1;
	st.local.u32 	[%rd1+3984], %r1328;
	setp.leu.f64 	%p305, %fd90, 0d0000000000000000;
	@%p305 bra 	$L__BB0_668;
	ld.local.u32 	%r1329, [%rd1+3988];
	add.s32 	%r1330, %r1329, 1;
	st.local.u32 	[%rd1+3988], %r1330;
	ld.local.f64 	%fd281, [%rd1+3992];
	add.f64 	%fd282, %fd90, %fd281;
	st.local.f64 	[%rd1+3992], %fd282;
	bra.uni 	$L__BB0_669;
$L__BB0_668:
	abs.f64 	%fd278, %fd90;
	ld.local.f64 	%fd279, [%rd1+4000];
	add.f64 	%fd280, %fd278, %fd279;
	st.local.f64 	[%rd1+4000], %fd280;
$L__BB0_669:
	add.s32 	%r3047, %r3047, -1;
	st.local.u32 	[%rd1+8], %r3047;
	cvt.u64.u32 	%rd232, %r2964;
	mad.lo.s64 	%rd235, %rd232, -60, %rd231;
	st.local.u32 	[%rd235+3344], %r191;
	ld.local.u32 	%r1331, [%rd231+16];
	st.local.u32 	[%rd235+3552], %r1331;
	mov.b32 	%r1332, 2;
	st.local.u32 	[%rd235+3760], %r1332;
	mov.b32 	%r1333, 0;
	st.local.v4.u32 	[%rd231+16], {%r1333, %r1333, %r1333, %r1333};
	mov.f32 	%f1171, 0f00000000;
	st.local.v4.f32 	[%rd231+32], {%f1171, %f1171, %f1171, %f1171};
	st.local.v4.u32 	[%rd231+48], {%r1333, %r1333, %r1333, %r1333};
	st.local.v4.u32 	[%rd231+64], {%r1333, %r1333, %r1333, %r1333};
	bra.uni 	$L__BB0_705;
$L__BB0_670:
	setp.leu.f32 	%p309, %f82, 0f00000000;
	@%p309 bra 	$L__BB0_684;
	setp.eq.s32 	%p310, %r187, 1;
	setp.ge.f32 	%p311, %f461, %f511;
	setp.le.f32 	%p312, %f461, %f511;
	selp.u32 	%r1335, -1, 0, %p312;
	selp.u32 	%r1336, -1, 0, %p311;
	selp.b32 	%r1337, %r1336, %r1335, %p310;
	and.b32  	%r1338, %r1337, 1;
	setp.eq.b32 	%p313, %r1338, 1;
	@%p313 bra 	$L__BB0_672;
	bra.uni 	$L__BB0_684;
$L__BB0_672:
	ld.param.u64 	%rd1541, [sweep_engine_kernel_param_7];
	setp.eq.s32 	%p394, %r187, 1;
	cvta.to.global.u64 	%rd255, %rd1541;
	mad.lo.s32 	%r1361, %r2898, %r13, %r186;
	mad.lo.s32 	%r1362, %r1361, %r12, %r2964;
	mul.wide.u32 	%rd256, %r1362, 32;
	add.s64 	%rd257, %rd255, %rd256;
	ld.global.nc.u32 	%r193, [%rd257+20];
	selp.f32 	%f1203, %f61, %f83, %p394;
	div.rn.f32 	%f1204, %f1203, 0f461C4000;
	add.f32 	%f1205, %f1204, 0f3F800000;
	mul.f32 	%f1206, %f461, %f1205;
	mul.wide.u32 	%rd258, %r2964, 64;
	add.s64 	%rd259, %rd1, %rd258;
	ld.local.f32 	%f1207, [%rd259+24];
	selp.f32 	%f1208, %f1206, %f483, %p394;
	selp.f32 	%f1209, %f483, %f1206, %p394;
	cvt.f64.f32 	%fd313, %f1209;
	cvt.f64.f32 	%fd314, %f1208;
	sub.f64 	%fd315, %fd314, %fd313;
	cvt.f64.f32 	%fd316, %f1207;
	mul.f64 	%fd96, %fd315, %fd316;
	cvt.f64.f32 	%fd317, %f1206;
	mul.f64 	%fd318, %fd317, %fd316;
	cvt.f64.f32 	%fd319, %f78;
	mul.f64 	%fd320, %fd318, %fd319;
	sub.f64 	%fd321, %fd96, %fd320;
	add.f64 	%fd488, %fd488, %fd321;
	st.local.f64 	[%rd1], %fd488;
	add.f64 	%fd322, %fd96, %fd498;
	add.f64 	%fd323, %fd320, %fd497;
	st.local.v2.f64 	[%rd1+3968], {%fd322, %fd323};
	ld.local.u32 	%r1363, [%rd1+3984];
	add.s32 	%r1364, %r1363, 1;
	st.local.u32 	[%rd1+3984], %r1364;
	setp.leu.f64 	%p395, %fd96, 0d0000000000000000;
	@%p395 bra 	$L__BB0_681;
	ld.local.u32 	%r1365, [%rd1+3988];
	add.s32 	%r1366, %r1365, 1;
	st.local.u32 	[%rd1+3988], %r1366;
	ld.local.f64 	%fd327, [%rd1+3992];
	add.f64 	%fd328, %fd96, %fd327;
	st.local.f64 	[%rd1+3992], %fd328;
	bra.uni 	$L__BB0_682;
$L__BB0_674:
	mul.wide.u32 	%rd238, %r2964, 64;
	add.s64 	%rd239, %rd1, %rd238;
	ld.local.f32 	%f2153, [%rd239+24];
	mul.f32 	%f1176, %f87, %f2153;
	mul.f32 	%f1177, %f461, %f1176;
	setp.lt.f32 	%p321, %f1177, %f45;
	@%p321 bra 	$L__BB0_684;
	setp.eq.s32 	%p322, %r187, 1;
	mul.f32 	%f513, %f44, %f2153;
	selp.f32 	%f1178, %f61, %f83, %p322;
	div.rn.f32 	%f1179, %f1178, 0f461C4000;
	add.f32 	%f1180, %f1179, 0f3F800000;
	mul.f32 	%f1181, %f461, %f1180;
	selp.f32 	%f1182, %f483, %f1181, %p322;
	selp.f32 	%f1183, %f1181, %f483, %p322;
	cvt.f64.f32 	%fd283, %f1183;
	cvt.f64.f32 	%fd284, %f1182;
	sub.f64 	%fd285, %fd283, %fd284;
	cvt.f64.f32 	%fd286, %f513;
	mul.f64 	%fd92, %fd285, %fd286;
	cvt.f64.f32 	%fd287, %f1181;
	mul.f64 	%fd288, %fd286, %fd287;
	cvt.f64.f32 	%fd289, %f78;
	mul.f64 	%fd290, %fd288, %fd289;
	sub.f64 	%fd291, %fd92, %fd290;
	add.f64 	%fd488, %fd488, %fd291;
	add.f64 	%fd498, %fd498, %fd92;
	add.f64 	%fd497, %fd497, %fd290;
	ld.local.u32 	%r1343, [%rd1+3984];
	add.s32 	%r1344, %r1343, 1;
	st.local.u32 	[%rd1+3984], %r1344;
	setp.leu.f64 	%p323, %fd92, 0d0000000000000000;
	@%p323 bra 	$L__BB0_677;
	ld.local.u32 	%r1345, [%rd1+3988];
	add.s32 	%r1346, %r1345, 1;
	st.local.u32 	[%rd1+3988], %r1346;
	ld.local.f64 	%fd295, [%rd1+3992];
	add.f64 	%fd296, %fd92, %fd295;
	st.local.f64 	[%rd1+3992], %fd296;
	ld.local.f32 	%f2153, [%rd239+24];
	bra.uni 	$L__BB0_678;
$L__BB0_677:
	abs.f64 	%fd292, %fd92;
	ld.local.f64 	%fd293, [%rd1+4000];
	add.f64 	%fd294, %fd292, %fd293;
	st.local.f64 	[%rd1+4000], %fd294;
$L__BB0_678:
	sub.f32 	%f1184, %f2153, %f513;
	st.local.f32 	[%rd239+24], %f1184;
	ld.local.f32 	%f1185, [%rd239+48];
	mov.f32 	%f1186, 0f3F800000;
	sub.f32 	%f1187, %f1186, %f44;
	mul.f32 	%f1188, %f1187, %f1185;
	st.local.f32 	[%rd239+48], %f1188;
	mov.b32 	%r1347, 1;
	st.local.u32 	[%rd239+56], %r1347;
$L__BB0_679:
	add.s32 	%r186, %r186, 1;
	setp.ne.s32 	%p396, %r186, %r185;
	@%p396 bra 	$L__BB0_614;
$L__BB0_680:
	st.local.f64 	[%rd1], %fd488;
	st.local.v2.f64 	[%rd1+3968], {%fd498, %fd497};
	bra.uni 	$L__BB0_705;
$L__BB0_681:
	abs.f64 	%fd324, %fd96;
	ld.local.f64 	%fd325, [%rd1+4000];
	add.f64 	%fd326, %fd324, %fd325;
	st.local.f64 	[%rd1+4000], %fd326;
$L__BB0_682:
	add.s32 	%r3047, %r3047, -1;
	st.local.u32 	[%rd1+8], %r3047;
	cvt.u64.u32 	%rd260, %r2964;
	mad.lo.s64 	%rd263, %rd260, -60, %rd259;
	st.local.u32 	[%rd263+3344], %r193;
	ld.local.u32 	%r1367, [%rd259+16];
	st.local.u32 	[%rd263+3552], %r1367;
	mov.b32 	%r1368, 2;
	st.local.u32 	[%rd263+3760], %r1368;
	mov.b32 	%r1369, 0;
	st.local.v4.u32 	[%rd259+16], {%r1369, %r1369, %r1369, %r1369};
	mov.f32 	%f1210, 0f00000000;
	st.local.v4.f32 	[%rd259+32], {%f1210, %f1210, %f1210, %f1210};
	st.local.v4.u32 	[%rd259+48], {%r1369, %r1369, %r1369, %r1369};
	st.local.v4.u32 	[%rd259+64], {%r1369, %r1369, %r1369, %r1369};
	bra.uni 	$L__BB0_705;
$L__BB0_683:
	setp.gtu.f32 	%p320, %f82, 0f00000000;
	@%p320 bra 	$L__BB0_664;
$L__BB0_684:
	setp.eq.s32 	%p328, %r187, 2;
	setp.eq.s32 	%p329, %r187, 1;
	setp.lt.f32 	%p330, %f475, %f474;
	and.pred  	%p331, %p329, %p330;
	setp.gt.f32 	%p332, %f475, %f474;
	and.pred  	%p333, %p328, %p332;
	or.pred  	%p334, %p331, %p333;
	@%p334 bra 	$L__BB0_701;
	mul.wide.u32 	%rd244, %r2964, 64;
	add.s64 	%rd245, %rd1, %rd244;
	ld.local.f32 	%f516, [%rd245+36];
	setp.leu.f32 	%p335, %f516, 0f00000000;
	@%p335 bra 	$L__BB0_687;
	setp.eq.s32 	%p339, %r187, 1;
	mul.f32 	%f1189, %f516, 0f3F000000;
	setp.lt.f32 	%p340, %f471, %f1189;
	setp.eq.s32 	%p341, %r190, 0;
	setp.gt.f32 	%p342, %f38, 0f00000000;
	selp.f32 	%f1190, %f38, %f37, %p342;
	selp.f32 	%f1191, %f1190, %f37, %p341;
	setp.lt.f32 	%p343, %f471, %f1191;
	and.pred  	%p344, %p340, %p343;
	setp.lt.f32 	%p345, %f461, %f470;
	and.pred  	%p346, %p339, %p345;
	or.pred  	%p347, %p344, %p346;
	@%p347 bra 	$L__BB0_701;
	bra.uni 	$L__BB0_688;
$L__BB0_687:
	setp.eq.s32 	%p336, %r187, 1;
	setp.lt.f32 	%p337, %f461, %f470;
	and.pred  	%p338, %p336, %p337;
	@%p338 bra 	$L__BB0_701;
$L__BB0_688:
	setp.eq.s32 	%p348, %r187, 2;
	setp.gt.f32 	%p349, %f461, %f470;
	and.pred  	%p350, %p348, %p349;
	@%p350 bra 	$L__BB0_701;
	setp.leu.f32 	%p351, %f471, 0f42480000;
	setp.ltu.f32 	%p352, %f481, %f27;
	or.pred  	%p353, %p351, %p352;
	@%p353 bra 	$L__BB0_691;
	setp.lt.f32 	%p354, %f472, 0f00000000;
	setp.eq.s32 	%p355, %r27, 0;
	abs.f32 	%f1193, %f466;
	abs.f32 	%f1194, %f463;
	setp.lt.f32 	%p356, %f1193, %f1194;
	or.pred  	%p357, %p355, %p354;
	and.pred  	%p358, %p356, %p357;
	@%p358 bra 	$L__BB0_701;
$L__BB0_691:
	setp.ne.s32 	%p359, %r187, 1;
	@%p359 bra 	$L__BB0_693;
	setp.lt.f32 	%p360, %f466, %f463;
	setp.lt.f32 	%p361, %f463, %f464;
	and.pred  	%p362, %p360, %p361;
	setp.lt.f32 	%p363, %f464, %f465;
	and.pred  	%p364, %p362, %p363;
	setp.gt.f32 	%p365, %f481, 0f3F000000;
	and.pred  	%p366, %p364, %p365;
	@%p366 bra 	$L__BB0_701;
$L__BB0_693:
	setp.ne.s32 	%p367, %r187, 2;
	@%p367 bra 	$L__BB0_695;
	setp.gt.f32 	%p368, %f466, %f463;
	setp.gt.f32 	%p369, %f463, %f464;
	and.pred  	%p370, %p368, %p369;
	setp.gt.f32 	%p371, %f464, %f465;
	and.pred  	%p372, %p370, %p371;
	setp.gt.f32 	%p373, %f481, 0f3F000000;
	and.pred  	%p374, %p372, %p373;
	@%p374 bra 	$L__BB0_701;
$L__BB0_695:
	setp.eq.s32 	%p375, %r21, 0;
	@%p375 bra 	$L__BB0_679;
	setp.ne.s32 	%p376, %r190, 0;
	setp.leu.f32 	%p377, %f29, 0f00000000;
	or.pred  	%p378, %p376, %p377;
	@%p378 bra 	$L__BB0_698;
	setp.ltu.f32 	%p380, %f481, %f39;
	selp.f32 	%f2154, %f29, %f30, %p380;
	selp.f32 	%f2155, %f31, %f32, %p380;
	bra.uni 	$L__BB0_699;
$L__BB0_698:
	setp.ltu.f32 	%p379, %f481, %f39;
	selp.f32 	%f2154, %f33, %f34, %p379;
	selp.f32 	%f2155, %f35, %f36, %p379;
$L__BB0_699:
	setp.leu.f32 	%p381, %f2154, 0f00000000;
	setp.leu.f32 	%p382, %f2155, 0f00000000;
	or.pred  	%p383, %p381, %p382;
	@%p383 bra 	$L__BB0_679;
	setp.eq.s32 	%p384, %r187, 2;
	setp.eq.s32 	%p385, %r187, 1;
	setp.gt.f32 	%p386, %f467, %f2154;
	and.pred  	%p387, %p385, %p386;
	setp.lt.f32 	%p388, %f467, %f2155;
	and.pred  	%p389, %p384, %p388;
	or.pred  	%p390, %p387, %p389;
	not.pred 	%p391, %p390;
	@%p391 bra 	$L__BB0_679;
$L__BB0_701:
	ld.param.u64 	%rd1540, [sweep_engine_kernel_param_7];
	setp.eq.s32 	%p392, %r187, 1;
	cvta.to.global.u64 	%rd246, %rd1540;
	mad.lo.s32 	%r1352, %r2898, %r13, %r186;
	mad.lo.s32 	%r1353, %r1352, %r12, %r2964;
	mul.wide.u32 	%rd247, %r1353, 32;
	add.s64 	%rd248, %rd246, %rd247;
	ld.global.nc.u32 	%r195, [%rd248+20];
	selp.f32 	%f1195, %f61, %f83, %p392;
	div.rn.f32 	%f1196, %f1195, 0f461C4000;
	add.f32 	%f1197, %f1196, 0f3F800000;
	mul.f32 	%f1198, %f461, %f1197;
	mul.wide.u32 	%rd249, %r2964, 64;
	add.s64 	%rd250, %rd1, %rd249;
	ld.local.f32 	%f1199, [%rd250+24];
	selp.f32 	%f1200, %f1198, %f483, %p392;
	selp.f32 	%f1201, %f483, %f1198, %p392;
	cvt.f64.f32 	%fd297, %f1201;
	cvt.f64.f32 	%fd298, %f1200;
	sub.f64 	%fd299, %fd298, %fd297;
	cvt.f64.f32 	%fd300, %f1199;
	mul.f64 	%fd98, %fd299, %fd300;
	cvt.f64.f32 	%fd301, %f1198;
	mul.f64 	%fd302, %fd301, %fd300;
	cvt.f64.f32 	%fd303, %f78;
	mul.f64 	%fd304, %fd302, %fd303;
	sub.f64 	%fd305, %fd98, %fd304;
	add.f64 	%fd488, %fd488, %fd305;
	st.local.f64 	[%rd1], %fd488;
	add.f64 	%fd306, %fd98, %fd498;
	add.f64 	%fd307, %fd304, %fd497;
	st.local.v2.f64 	[%rd1+3968], {%fd306, %fd307};
	ld.local.u32 	%r1354, [%rd1+3984];
	add.s32 	%r1355, %r1354, 1;
	st.local.u32 	[%rd1+3984], %r1355;
	setp.leu.f64 	%p393, %fd98, 0d0000000000000000;
	@%p393 bra 	$L__BB0_703;
	ld.local.u32 	%r1356, [%rd1+3988];
	add.s32 	%r1357, %r1356, 1;
	st.local.u32 	[%rd1+3988], %r1357;
	ld.local.f64 	%fd311, [%rd1+3992];
	add.f64 	%fd312, %fd98, %fd311;
	st.local.f64 	[%rd1+3992], %fd312;
	bra.uni 	$L__BB0_704;
$L__BB0_703:
	abs.f64 	%fd308, %fd98;
	ld.local.f64 	%fd309, [%rd1+4000];
	add.f64 	%fd310, %fd308, %fd309;
	st.local.f64 	[%rd1+4000], %fd310;
$L__BB0_704:
	add.s32 	%r3047, %r3047, -1;
	st.local.u32 	[%rd1+8], %r3047;
	cvt.u64.u32 	%rd251, %r2964;
	mad.lo.s64 	%rd254, %rd251, -60, %rd250;
	st.local.u32 	[%rd254+3344], %r195;
	ld.local.u32 	%r1358, [%rd250+16];
	st.local.u32 	[%rd254+3552], %r1358;
	mov.b32 	%r1359, 2;
	st.local.u32 	[%rd254+3760], %r1359;
	mov.b32 	%r1360, 0;
	st.local.v4.u32 	[%rd250+16], {%r1360, %r1360, %r1360, %r1360};
	mov.f32 	%f1202, 0f00000000;
	st.local.v4.f32 	[%rd250+32], {%f1202, %f1202, %f1202, %f1202};
	st.local.v4.u32 	[%rd250+48], {%r1360, %r1360, %r1360, %r1360};
	st.local.v4.u32 	[%rd250+64], {%r1360, %r1360, %r1360, %r1360};
$L__BB0_705:
	add.s32 	%r2964, %r2964, 1;
	setp.eq.s32 	%p397, %r2964, %r12;
	@%p397 bra 	$L__BB0_461;
	bra.uni 	$L__BB0_454;
$L__BB0_706:
	setp.lt.u32 	%p610, %r3018, 2;
	@%p610 bra 	$L__BB0_712;
	mov.b32 	%r3019, 1;
$L__BB0_708:
	mul.wide.u32 	%rd464, %r3019, 28;
	add.s64 	%rd465, %rd2, %rd464;
	ld.local.u32 	%r278, [%rd465];
	ld.local.u32 	%r279, [%rd465+4];
	ld.local.u32 	%r280, [%rd465+8];
	ld.local.f32 	%f600, [%rd465+12];
	ld.local.f32 	%f601, [%rd465+16];
	ld.local.f32 	%f602, [%rd465+20];
	ld.local.f32 	%f603, [%rd465+24];
	mov.u32 	%r3020, %r3019;
$L__BB0_709:
	add.s32 	%r1583, %r3020, -1;
	mul.wide.u32 	%rd466, %r1583, 28;
	add.s64 	%rd467, %rd2, %rd466;
	ld.local.f32 	%f604, [%rd467+12];
	setp.geu.f32 	%p611, %f604, %f600;
	mov.u32 	%r3021, %r3020;
	@%p611 bra 	$L__BB0_711;
	mul.wide.u32 	%rd468, %r3020, 28;
	add.s64 	%rd469, %rd2, %rd468;
	ld.local.u32 	%r1585, [%rd467];
	ld.local.u32 	%r1586, [%rd467+4];
	ld.local.u32 	%r1587, [%rd467+8];
	ld.local.f32 	%f1298, [%rd467+16];
	ld.local.f32 	%f1299, [%rd467+20];
	ld.local.f32 	%f1300, [%rd467+24];
	st.local.u32 	[%rd469], %r1585;
	st.local.u32 	[%rd469+4], %r1586;
	st.local.u32 	[%rd469+8], %r1587;
	st.local.f32 	[%rd469+12], %f604;
	st.local.f32 	[%rd469+16], %f1298;
	st.local.f32 	[%rd469+20], %f1299;
	st.local.f32 	[%rd469+24], %f1300;
	setp.ne.s32 	%p612, %r1583, 0;
	mov.b32 	%r3021, 0;
	mov.u32 	%r3020, %r1583;
	@%p612 bra 	$L__BB0_709;
$L__BB0_711:
	mul.wide.u32 	%rd472, %r3021, 28;
	add.s64 	%rd473, %rd2, %rd472;
	st.local.u32 	[%rd473], %r278;
	st.local.u32 	[%rd473+4], %r279;
	st.local.u32 	[%rd473+8], %r280;
	st.local.f32 	[%rd473+12], %f600;
	st.local.f32 	[%rd473+16], %f601;
	st.local.f32 	[%rd473+20], %f602;
	st.local.f32 	[%rd473+24], %f603;
	add.s32 	%r3019, %r3019, 1;
	setp.ne.s32 	%p613, %r3019, %r3018;
	@%p613 bra 	$L__BB0_708;
$L__BB0_712:
	setp.eq.s32 	%p614, %r12, 0;
	cvt.rn.f32.f64 	%f2181, %fd488;
	@%p614 bra 	$L__BB0_887;
	cvt.rn.f32.f64 	%f2181, %fd488;
	add.s32 	%r1589, %r12, -1;
	setp.lt.u32 	%p615, %r1589, 3;
	mov.b32 	%r3023, 0;
	@%p615 bra 	$L__BB0_866;
	cvt.rn.f32.f64 	%f2181, %fd488;
	mov.b32 	%r3022, 0;
$L__BB0_715:
	mul.wide.u32 	%rd474, %r3022, 64;
	add.s64 	%rd475, %rd1, %rd474;
	ld.local.u32 	%r286, [%rd475+16];
	setp.eq.s32 	%p616, %r286, 0;
	@%p616 bra 	$L__BB0_847;
	ld.param.u64 	%rd1400, [sweep_engine_kernel_param_1];
	mad.lo.s32 	%r1591, %r2898, %r12, %r3;
	add.s32 	%r1592, %r1591, %r3022;
	cvta.to.global.u64 	%rd476, %rd1400;
	mul.wide.u32 	%rd477, %r1592, 160;
	add.s64 	%rd478, %rd476, %rd477;
	ld.global.nc.u32 	%r1593, [%rd478+136];
	setp.eq.s32 	%p617, %r1593, 0;
	@%p617 bra 	$L__BB0_847;
	ld.param.u64 	%rd1401, [sweep_engine_kernel_param_1];
	cvta.to.global.u64 	%rd479, %rd1401;
	add.s64 	%rd481, %rd479, %rd477;
	ld.global.nc.f32 	%f609, [%rd481];
	setp.ne.s32 	%p618, %r286, 1;
	@%p618 bra 	$L__BB0_845;
	ld.local.f32 	%f1305, [%rd475+20];
	ld.local.f32 	%f1306, [%rd475+24];
	sub.f32 	%f1307, %f609, %f1305;
	mul.f32 	%f2178, %f1307, %f1306;
	bra.uni 	$L__BB0_846;
$L__BB0_719:
	ld.local.f32 	%f1238, [%rd348+20];
	sub.f32 	%f1239, %f1238, %f523;
	div.rn.f32 	%f2157, %f1239, %f2156;
$L__BB0_720:
	setp.ltu.f32 	%p574, %f2157, %f47;
	@%p574 bra 	$L__BB0_844;
	ld.local.u32 	%r1525, [%rd348+64];
	sub.s32 	%r1526, %r246, %r1525;
	setp.lt.u32 	%p575, %r1526, %r43;
	@%p575 bra 	$L__BB0_844;
	add.s32 	%r1528, %r12, -1;
	setp.lt.u32 	%p576, %r1528, 3;
	cvt.rn.f32.f64 	%f2162, %fd488;
	mov.b32 	%r3012, 0;
	@%p576 bra 	$L__BB0_749;
	cvt.rn.f32.f64 	%f2162, %fd488;
	mov.b32 	%r3011, 0;
$L__BB0_724:
	mul.wide.u32 	%rd376, %r3011, 64;
	add.s64 	%rd377, %rd1, %rd376;
	ld.local.u32 	%r249, [%rd377+16];
	setp.eq.s32 	%p577, %r249, 0;
	@%p577 bra 	$L__BB0_730;
	ld.param.u64 	%rd1386, [sweep_engine_kernel_param_1];
	mad.lo.s32 	%r1530, %r2898, %r12, %r3;
	add.s32 	%r1531, %r3011, %r1530;
	cvta.to.global.u64 	%rd378, %rd1386;
	mul.wide.u32 	%rd379, %r1531, 160;
	add.s64 	%rd380, %rd378, %rd379;
	ld.global.nc.u32 	%r1532, [%rd380+136];
	setp.eq.s32 	%p578, %r1532, 0;
	@%p578 bra 	$L__BB0_730;
	ld.param.u64 	%rd1387, [sweep_engine_kernel_param_1];
	cvta.to.global.u64 	%rd381, %rd1387;
	add.s64 	%rd383, %rd381, %rd379;
	ld.global.nc.f32 	%f548, [%rd383];
	setp.ne.s32 	%p579, %r249, 1;
	@%p579 bra 	$L__BB0_728;
	ld.local.f32 	%f1246, [%rd377+20];
	ld.local.f32 	%f1247, [%rd377+24];
	sub.f32 	%f1248, %f548, %f1246;
	mul.f32 	%f2159, %f1248, %f1247;
	bra.uni 	$L__BB0_729;
$L__BB0_728:
	ld.local.f32 	%f1243, [%rd377+20];
	ld.local.f32 	%f1244, [%rd377+24];
	sub.f32 	%f1245, %f1243, %f548;
	mul.f32 	%f2159, %f1245, %f1244;
$L__BB0_729:
	add.f32 	%f2162, %f2162, %f2159;
$L__BB0_730:
	ld.local.u32 	%r250, [%rd377+80];
	setp.eq.s32 	%p580, %r250, 0;
	@%p580 bra 	$L__BB0_736;
	ld.param.u64 	%rd1388, [sweep_engine_kernel_param_1];
	mad.lo.s32 	%r1535, %r2898, %r12, %r3;
	add.s32 	%r1536, %r3011, %r1535;
	add.s32 	%r1537, %r1536, 1;
	cvta.to.global.u64 	%rd390, %rd1388;
	mul.wide.u32 	%rd391, %r1537, 160;
	add.s64 	%rd392, %rd390, %rd391;
	ld.global.nc.u32 	%r1538, [%rd392+136];
	setp.eq.s32 	%p581, %r1538, 0;
	@%p581 bra 	$L__BB0_736;
	ld.param.u64 	%rd1389, [sweep_engine_kernel_param_1];
	cvta.to.global.u64 	%rd393, %rd1389;
	add.s64 	%rd395, %rd393, %rd391;
	ld.global.nc.f32 	%f554, [%rd395];
	setp.eq.s32 	%p582, %r250, 1;
	@%p582 bra 	$L__BB0_734;
	ld.local.f32 	%f1249, [%rd377+84];
	ld.local.f32 	%f1250, [%rd377+88];
	sub.f32 	%f1251, %f1249, %f554;
	mul.f32 	%f2161, %f1251, %f1250;
	bra.uni 	$L__BB0_735;
$L__BB0_734:
	ld.local.f32 	%f1252, [%rd377+84];
	ld.local.f32 	%f1253, [%rd377+88];
	sub.f32 	%f1254, %f554, %f1252;
	mul.f32 	%f2161, %f1254, %f1253;
$L__BB0_735:
	add.f32 	%f2162, %f2162, %f2161;
$L__BB0_736:
	ld.local.u32 	%r251, [%rd377+144];
	setp.eq.s32 	%p583, %r251, 0;
	@%p583 bra 	$L__BB0_742;
	ld.param.u64 	%rd1390, [sweep_engine_kernel_param_1];
	mad.lo.s32 	%r1542, %r2898, %r12, %r3;
	add.s32 	%r1543, %r3011, %r1542;
	add.s32 	%r1544, %r1543, 2;
	cvta.to.global.u64 	%rd402, %rd1390;
	mul.wide.u32 	%rd403, %r1544, 160;
	add.s64 	%rd404, %rd402, %rd403;
	ld.global.nc.u32 	%r1545, [%rd404+136];
	setp.eq.s32 	%p584, %r1545, 0;
	@%p584 bra 	$L__BB0_742;
	ld.param.u64 	%rd1391, [sweep_engine_kernel_param_1];
	cvta.to.global.u64 	%rd405, %rd1391;
	add.s64 	%rd407, %rd405, %rd403;
	ld.global.nc.f32 	%f560, [%rd407];
	setp.eq.s32 	%p585, %r251, 1;
	@%p585 bra 	$L__BB0_740;
	ld.local.f32 	%f1255, [%rd377+148];
	ld.local.f32 	%f1256, [%rd377+152];
	sub.f32 	%f1257, %f1255, %f560;
	mul.f32 	%f2163, %f1257, %f1256;
	bra.uni 	$L__BB0_741;
$L__BB0_740:
	ld.local.f32 	%f1258, [%rd377+148];
	ld.local.f32 	%f1259, [%rd377+152];
	sub.f32 	%f1260, %f560, %f1258;
	mul.f32 	%f2163, %f1260, %f1259;
$L__BB0_741:
	add.f32 	%f2162, %f2162, %f2163;
$L__BB0_742:
	ld.local.u32 	%r252, [%rd377+208];
	setp.eq.s32 	%p586, %r252, 0;
	@%p586 bra 	$L__BB0_748;
	ld.param.u64 	%rd1392, [sweep_engine_kernel_param_1];
	mad.lo.s32 	%r1549, %r2898, %r12, %r3;
	add.s32 	%r1550, %r3011, %r1549;
	add.s32 	%r1551, %r1550, 3;
	cvta.to.global.u64 	%rd414, %rd1392;
	mul.wide.u32 	%rd415, %r1551, 160;
	add.s64 	%rd416, %rd414, %rd415;
	ld.global.nc.u32 	%r1552, [%rd416+136];
	setp.eq.s32 	%p587, %r1552, 0;
	@%p587 bra 	$L__BB0_748;
	ld.param.u64 	%rd1393, [sweep_engine_kernel_param_1];
	cvta.to.global.u64 	%rd417, %rd1393;
	add.s64 	%rd419, %rd417, %rd415;
	ld.global.nc.f32 	%f566, [%rd419];
	setp.eq.s32 	%p588, %r252, 1;
	@%p588 bra 	$L__BB0_746;
	ld.local.f32 	%f1261, [%rd377+212];
	ld.local.f32 	%f1262, [%rd377+216];
	sub.f32 	%f1263, %f1261, %f566;
	mul.f32 	%f2165, %f1263, %f1262;
	bra.uni 	$L__BB0_747;
$L__BB0_746:
	ld.local.f32 	%f1264, [%rd377+212];
	ld.local.f32 	%f1265, [%rd377+216];
	sub.f32 	%f1266, %f566, %f1264;
	mul.f32 	%f2165, %f1266, %f1265;
$L__BB0_747:
	add.f32 	%f2162, %f2162, %f2165;
$L__BB0_748:
	add.s32 	%r3011, %r3011, 4;
	and.b32  	%r3012, %r12, -4;
	setp.ne.s32 	%p589, %r3011, %r3012;
	@%p589 bra 	$L__BB0_724;
$L__BB0_749:
	and.b32  	%r1556, %r12, 3;
	setp.eq.s32 	%p590, %r1556, 0;
	@%p590 bra 	$L__BB0_770;
	mul.wide.u32 	%rd424, %r3012, 64;
	add.s64 	%rd425, %rd1, %rd424;
	ld.local.u32 	%r256, [%rd425+16];
	setp.eq.s32 	%p591, %r256, 0;
	@%p591 bra 	$L__BB0_756;
	ld.param.u64 	%rd1394, [sweep_engine_kernel_param_1];
	mad.lo.s32 	%r1557, %r2898, %r12, %r3;
	add.s32 	%r1558, %r3012, %r1557;
	cvta.to.global.u64 	%rd426, %rd1394;
	mul.wide.u32 	%rd427, %r1558, 160;
	add.s64 	%rd428, %rd426, %rd427;
	ld.global.nc.u32 	%r1559, [%rd428+136];
	setp.eq.s32 	%p592, %r1559, 0;
	@%p592 bra 	$L__BB0_756;
	ld.param.u64 	%rd1395, [sweep_engine_kernel_param_1];
	cvta.to.global.u64 	%rd429, %rd1395;
	add.s64 	%rd431, %rd429, %rd427;
	ld.global.nc.f32 	%f574, [%rd431];
	setp.eq.s32 	%p593, %r256, 1;
	@%p593 bra 	$L__BB0_754;
	ld.local.f32 	%f1267, [%rd425+20];
	ld.local.f32 	%f1268, [%rd425+24];
	sub.f32 	%f1269, %f1267, %f574;
	mul.f32 	%f2169, %f1269, %f1268;
	bra.uni 	$L__BB0_755;
$L__BB0_754:
	ld.local.f32 	%f1270, [%rd425+20];
	ld.local.f32 	%f1271, [%rd425+24];
	sub.f32 	%f1272, %f574, %f1270;
	mul.f32 	%f2169, %f1272, %f1271;
$L__BB0_755:
	add.f32 	%f2162, %f2162, %f2169;
$L__BB0_756:
	setp.eq.s32 	%p594, %r1556, 1;
	@%p594 bra 	$L__BB0_770;
	ld.local.u32 	%r257, [%rd425+80];
	setp.eq.s32 	%p595, %r257, 0;
	@%p595 bra 	$L__BB0_763;
	ld.param.u64 	%rd1396, [sweep_engine_kernel_param_1];
	mad.lo.s32 	%r1563, %r2898, %r12, %r3;
	add.s32 	%r1564, %r3012, %r1563;
	add.s32 	%r1565, %r1564, 1;
	cvta.to.global.u64 	%rd438, %rd1396;
	mul.wide.u32 	%rd439, %r1565, 160;
	add.s64 	%rd440, %rd438, %rd439;
	ld.global.nc.u32 	%r1566, [%rd440+136];
	setp.eq.s32 	%p596, %r1566, 0;
	@%p596 bra 	$L__BB0_763;
	ld.param.u64 	%rd1397, [sweep_engine_kernel_param_1];
	cvta.to.global.u64 	%rd441, %rd1397;
	add.s64 	%rd443, %rd441, %rd439;
	ld.global.nc.f32 	%f580, [%rd443];
	setp.eq.s32 	%p597, %r257, 1;
	@%p597 bra 	$L__BB0_761;
	ld.local.f32 	%f1273, [%rd425+84];
	ld.local.f32 	%f1274, [%rd425+88];
	sub.f32 	%f1275, %f1273, %f580;
	mul.f32 	%f2171, %f1275, %f1274;
	bra.uni 	$L__BB0_762;
$L__BB0_761:
	ld.local.f32 	%f1276, [%rd425+84];
	ld.local.f32 	%f1277, [%rd425+88];
	sub.f32 	%f1278, %f580, %f1276;
	mul.f32 	%f2171, %f1278, %f1277;
$L__BB0_762:
	add.f32 	%f2162, %f2162, %f2171;
$L__BB0_763:
	setp.eq.s32 	%p598, %r1556, 2;
	@%p598 bra 	$L__BB0_770;
	ld.local.u32 	%r258, [%rd425+144];
	setp.eq.s32 	%p599, %r258, 0;
	@%p599 bra 	$L__BB0_770;
	ld.param.u64 	%rd1398, [sweep_engine_kernel_param_1];
	mad.lo.s32 	%r1571, %r2898, %r12, %r3;
	add.s32 	%r1572, %r3012, %r1571;
	add.s32 	%r1573, %r1572, 2;
	cvta.to.global.u64 	%rd450, %rd1398;
	mul.wide.u32 	%rd451, %r1573, 160;
	add.s64 	%rd452, %rd450, %rd451;
	ld.global.nc.u32 	%r1574, [%rd452+136];
	setp.eq.s32 	%p600, %r1574, 0;
	@%p600 bra 	$L__BB0_770;
	ld.param.u64 	%rd1399, [sweep_engine_kernel_param_1];
	cvta.to.global.u64 	%rd453, %rd1399;
	add.s64 	%rd455, %rd453, %rd451;
	ld.global.nc.f32 	%f586, [%rd455];
	setp.eq.s32 	%p601, %r258, 1;
	@%p601 bra 	$L__BB0_768;
	ld.local.f32 	%f1279, [%rd425+148];
	ld.local.f32 	%f1280, [%rd425+152];
	sub.f32 	%f1281, %f1279, %f586;
	mul.f32 	%f2173, %f1281, %f1280;
	bra.uni 	$L__BB0_769;
$L__BB0_768:
	ld.local.f32 	%f1282, [%rd425+148];
	ld.local.f32 	%f1283, [%rd425+152];
	sub.f32 	%f1284, %f586, %f1282;
	mul.f32 	%f2173, %f1284, %f1283;
$L__BB0_769:
	add.f32 	%f2162, %f2162, %f2173;
$L__BB0_770:
	setp.lt.f32 	%p602, %f2162, 0f00000000;
	selp.f32 	%f1285, 0f00000000, %f2162, %p602;
	mul.f32 	%f1286, %f74, %f1285;
	mul.f32 	%f592, %f49, %f1286;
	ld.local.f32 	%f1287, [%rd348+44];
	mul.f32 	%f2175, %f592, %f1287;
	setp.geu.f32 	%p603, %f2175, %f62;
	@%p603 bra 	$L__BB0_772;
	setp.eq.s32 	%p604, %r18, 0;
	setp.leu.f32 	%p605, %f523, 0f00000000;
	or.pred  	%p606, %p604, %p605;
	mov.f32 	%f2175, %f62;
	@%p606 bra 	$L__BB0_844;
$L__BB0_772:
	div.rn.f32 	%f1288, %f2175, %f523;
	mul.f32 	%f1289, %f78, %f2175;
	cvt.f64.f32 	%fd329, %f1289;
	sub.f64 	%fd488, %fd488, %fd329;
	add.f64 	%fd516, %fd516, %fd329;
	st.local.f64 	[%rd1+3976], %fd516;
	ld.local.f32 	%f1290, [%rd348+24];
	add.f32 	%f1291, %f1288, %f1290;
	ld.local.f32 	%f1292, [%rd348+20];
	mul.f32 	%f1293, %f1290, %f1292;
	fma.rn.f32 	%f1294, %f523, %f1288, %f1293;
	div.rn.f32 	%f1295, %f1294, %f1291;
	st.local.f32 	[%rd348+20], %f1295;
	st.local.f32 	[%rd348+24], %f1291;
	ld.local.v2.u32 	{%r1578, %r1579}, [%rd348+48];
	mov.b32 	%f1296, %r1578;
	add.f32 	%f1297, %f592, %f1296;
	add.s32 	%r1580, %r1579, 1;
	mov.b32 	%r1581, %f1297;
	st.local.v2.u32 	[%rd348+48], {%r1581, %r1580};
	st.local.u32 	[%rd348+64], %r246;
	bra.uni 	$L__BB0_844;
$L__BB0_773:
	setp.ne.s32 	%p417, %r247, 0;
	@%p417 bra 	$L__BB0_844;
	setp.eq.s32 	%p419, %r32, 0;
	mov.pred 	%p418, 0;
	mov.pred 	%p1208, %p418;
	@%p419 bra 	$L__BB0_778;
	setp.eq.s32 	%p420, %r30, 0;
	setp.lt.f32 	%p421, %f534, %f1;
	selp.u32 	%r1486, 1, 0, %p421;
	setp.lt.f32 	%p422, %f530, %f2;
	selp.b32 	%r1487, 2, 1, %p421;
	selp.b32 	%r1488, %r1487, %r1486, %p422;
	setp.gt.f32 	%p423, %f527, 0f423C0000;
	setp.lt.f32 	%p424, %f527, 0f42540000;
	and.pred  	%p425, %p423, %p424;
	selp.u32 	%r1489, 1, 0, %p425;
	add.s32 	%r1490, %r1488, %r1489;
	setp.gt.u32 	%p1208, %r1490, 1;
	not.pred 	%p427, %p1208;
	or.pred  	%p428, %p420, %p427;
	@%p428 bra 	$L__BB0_778;
	abs.f32 	%f1214, %f524;
	setp.ltu.f32 	%p430, %f1214, %f4;
	mov.pred 	%p1208, -1;
	@%p430 bra 	$L__BB0_778;
	mov.pred 	%p1208, %p418;
$L__BB0_778:
	setp.eq.s32 	%p433, %r34, 0;
	setp.eq.s32 	%p434, %r33, 0;
	setp.leu.f32 	%p435, %f530, %f3;
	or.pred  	%p40, %p434, %p435;
	setp.leu.f32 	%p436, %f523, 0f00000000;
	setp.leu.f32 	%p437, %f537, 0f00000000;
	or.pred  	%p438, %p436, %p437;
	mov.pred 	%p1209, -1;
	or.pred  	%p439, %p438, %p433;
	@%p439 bra 	$L__BB0_780;
	sub.f32 	%f1215, %f523, %f537;
	abs.f32 	%f1216, %f1215;
	div.rn.f32 	%f1217, %f1216, %f537;
	setp.leu.f32 	%p1209, %f1217, %f13;
$L__BB0_780:
	setp.eq.s32 	%p441, %r36, 0;
	setp.leu.f32 	%p442, %f525, 0f00000000;
	mov.pred 	%p1210, -1;
	or.pred  	%p443, %p441, %p442;
	@%p443 bra 	$L__BB0_783;
	setp.eq.s32 	%p444, %r37, 0;
	setp.gt.f32 	%p1210, %f536, %f525;
	@%p444 bra 	$L__BB0_783;
	mul.f32 	%f1218, %f525, 0f3F4CCCCD;
	min.f32 	%f1219, %f525, %f1218;
	setp.lt.f32 	%p1210, %f1219, %f536;
$L__BB0_783:
	setp.eq.s32 	%p446, %r35, 0;
	mov.pred 	%p1211, -1;
	@%p446 bra 	$L__BB0_785;
	setp.geu.f32 	%p447, %f534, %f21;
	setp.gtu.f32 	%p448, %f535, 0f00000000;
	or.pred  	%p1211, %p447, %p448;
$L__BB0_785:
	setp.eq.s32 	%p449, %r40, 0;
	setp.lt.f32 	%p53, %f537, %f538;
	setp.gt.f32 	%p1212, %f537, %f538;
	@%p449 bra 	$L__BB0_787;
	setp.lt.f32 	%p450, %f537, %f538;
	setp.gt.f32 	%p451, %f537, %f538;
	setp.gt.f32 	%p452, %f538, %f533;
	and.pred  	%p1212, %p451, %p452;
	setp.lt.f32 	%p453, %f538, %f533;
	and.pred  	%p53, %p450, %p453;
$L__BB0_787:
	ld.param.u64 	%rd1351, [sweep_engine_kernel_param_0];
	setp.eq.s32 	%p455, %r39, 0;
	not.pred 	%p54, %p1208;
	cvta.to.global.u64 	%rd349, %rd1351;
	ld.global.nc.u32 	%r1491, [%rd349+12];
	setp.eq.s32 	%p456, %r3009, %r1491;
	or.pred  	%p457, %p455, %p456;
	setp.gt.f32 	%p458, %f534, %f12;
	mov.pred 	%p454, -1;
	or.pred  	%p459, %p457, %p458;
	mov.pred 	%p1214, %p454;
	mov.pred 	%p1215, %p454;
	@%p459 bra 	$L__BB0_792;
	mov.pred 	%p1215, 0;
	setp.eq.s32 	%p462, %r159, 0;
	@%p462 bra 	$L__BB0_791;
	setp.eq.s32 	%p463, %r159, 1;
	mov.pred 	%p1214, %p454;
	@%p463 bra 	$L__BB0_792;
	mov.pred 	%p1214, %p454;
	mov.pred 	%p1215, %p454;
	bra.uni 	$L__BB0_792;
$L__BB0_791:
	mov.pred 	%p1214, 0;
	mov.pred 	%p1215, %p454;
$L__BB0_792:
	setp.ge.f32 	%p467, %f534, %f17;
	and.pred  	%p468, %p467, %p54;
	and.pred  	%p469, %p468, %p40;
	and.pred  	%p470, %p469, %p1209;
	and.pred  	%p471, %p470, %p1210;
	and.pred  	%p472, %p471, %p1211;
	not.pred 	%p473, %p472;
	@%p473 bra 	$L__BB0_813;
	setp.gt.f32 	%p504, %f523, %f537;
	and.pred  	%p505, %p1212, %p504;
	and.pred  	%p57, %p505, %p1214;
	setp.lt.f32 	%p506, %f523, %f537;
	and.pred  	%p507, %p53, %p506;
	and.pred  	%p58, %p507, %p1215;
	selp.b32 	%r1500, 2, 0, %p58;
	selp.b32 	%r259, 1, %r1500, %p57;
	setp.eq.s32 	%p508, %r259, 0;
	mov.b32 	%r3014, 0;
	mov.u32 	%r3015, %r3014;
	mov.u32 	%r3016, %r3014;
	@%p508 bra 	$L__BB0_818;
	sub.f32 	%f1220, %f534, %f10;
	div.rn.f32 	%f1221, %f1220, %f89;
	min.f32 	%f1222, %f1221, 0f3F800000;
	max.f32 	%f1223, %f1222, 0f00000000;
	fma.rn.f32 	%f595, %f90, %f1223, %f11;
	fma.rn.f32 	%f596, %f91, %f1223, %f9;
	setp.ne.s32 	%p509, %r259, 1;
	@%p509 bra 	$L__BB0_796;
	setp.gtu.f32 	%p511, %f527, %f595;
	mov.u32 	%r3015, %r3014;
	mov.u32 	%r3016, %r3014;
	@%p511 bra 	$L__BB0_797;
	bra.uni 	$L__BB0_818;
$L__BB0_796:
	setp.ge.f32 	%p510, %f527, %f596;
	mov.u32 	%r3015, %r3014;
	mov.u32 	%r3016, %r3014;
	@%p510 bra 	$L__BB0_818;
$L__BB0_797:
	setp.eq.s32 	%p512, %r5, 1;
	@%p512 bra 	$L__BB0_802;
	setp.ne.s32 	%p513, %r5, 0;
	@%p513 bra 	$L__BB0_805;
	setp.ne.s32 	%p517, %r259, 1;
	@%p517 bra 	$L__BB0_801;
	setp.gtu.f32 	%p519, %f529, %f526;
	mov.u32 	%r3015, %r3014;
	mov.u32 	%r3016, %r3014;
	@%p519 bra 	$L__BB0_805;
	bra.uni 	$L__BB0_818;
$L__BB0_801:
	setp.ltu.f32 	%p518, %f529, %f526;
	mov.u32 	%r3015, %r3014;
	mov.u32 	%r3016, %r3014;
	@%p518 bra 	$L__BB0_805;
	bra.uni 	$L__BB0_818;
$L__BB0_802:
	setp.ne.s32 	%p514, %r259, 1;
	@%p514 bra 	$L__BB0_804;
	setp.gtu.f32 	%p516, %f529, 0f00000000;
	mov.u32 	%r3015, %r3014;
	mov.u32 	%r3016, %r3014;
	@%p516 bra 	$L__BB0_805;
	bra.uni 	$L__BB0_818;
$L__BB0_804:
	setp.ge.f32 	%p515, %f529, 0f00000000;
	mov.u32 	%r3015, %r3014;
	mov.u32 	%r3016, %r3014;
	@%p515 bra 	$L__BB0_818;
$L__BB0_805:
	setp.eq.s32 	%p520, %r38, 0;
	@%p520 bra 	$L__BB0_810;
	setp.ne.s32 	%p521, %r259, 1;
	@%p521 bra 	$L__BB0_809;
	setp.gt.f32 	%p523, %f528, 0f3F59999A;
	mov.u32 	%r3015, %r3014;
	mov.u32 	%r3016, %r3014;
	@%p523 bra 	$L__BB0_818;
	not.pred 	%p524, %p57;
	and.pred  	%p525, %p524, %p58;
	setp.lt.f32 	%p526, %f528, 0f3E19999A;
	and.pred  	%p527, %p525, %p526;
	mov.u32 	%r3015, %r3014;
	mov.u32 	%r3016, %r3014;
	@%p527 bra 	$L__BB0_818;
	bra.uni 	$L__BB0_810;
$L__BB0_809:
	setp.lt.f32 	%p522, %f528, 0f3E19999A;
	mov.u32 	%r3015, %r3014;
	mov.u32 	%r3016, %r3014;
	@%p522 bra 	$L__BB0_818;
$L__BB0_810:
	setp.leu.f32 	%p528, %f531, 0f00000000;
	mov.b32 	%r3013, 1;
	@%p528 bra 	$L__BB0_812;
	div.rn.f32 	%f1224, %f532, %f531;
	setp.gt.f32 	%p529, %f1224, %f14;
	selp.b32 	%r3013, 2, 1, %p529;
$L__BB0_812:
	setp.gt.f32 	%p530, %f525, 0f00000000;
	mul.f32 	%f1225, %f18, %f525;
	setp.gt.f32 	%p531, %f536, %f1225;
	selp.b32 	%r1511, 2, %r3013, %p531;
	selp.b32 	%r3015, %r1511, %r3013, %p530;
	mov.b32 	%r3016, %f534;
	mov.u32 	%r3014, %r259;
	bra.uni 	$L__BB0_818;
$L__BB0_813:
	setp.ne.s32 	%p474, %r30, 0;
	setp.ltu.f32 	%p475, %f534, %f6;
	and.pred  	%p476, %p474, %p40;
	and.pred  	%p477, %p476, %p1209;
	and.pred  	%p478, %p477, %p54;
	and.pred  	%p479, %p478, %p1210;
	not.pred 	%p480, %p479;
	mov.b32 	%r3015, 0;
	or.pred  	%p481, %p480, %p475;
	mov.u32 	%r3014, %r3015;
	mov.u32 	%r3016, %r3015;
	@%p481 bra 	$L__BB0_818;
	setp.gt.f32 	%p482, %f523, %f538;
	and.pred  	%p483, %p1212, %p482;
	and.pred  	%p484, %p483, %p1214;
	not.pred 	%p485, %p484;
	setp.ltu.f32 	%p486, %f524, %f5;
	or.pred  	%p487, %p485, %p486;
	@%p487 bra 	$L__BB0_816;
	setp.eq.s32 	%p499, %r31, 0;
	setp.gt.f32 	%p500, %f529, 0f00000000;
	or.pred  	%p501, %p499, %p500;
	setp.ge.f32 	%p502, %f527, %f7;
	and.pred  	%p503, %p501, %p502;
	selp.u32 	%r3014, 1, 0, %p503;
	mov.b32 	%r1498, %f6;
	selp.b32 	%r3016, %r1498, 0, %p503;
	bra.uni 	$L__BB0_818;
$L__BB0_816:
	setp.lt.f32 	%p488, %f523, %f538;
	and.pred  	%p489, %p53, %p488;
	and.pred  	%p490, %p489, %p1215;
	not.pred 	%p491, %p490;
	setp.gtu.f32 	%p492, %f524, %f88;
	or.pred  	%p493, %p491, %p492;
	mov.u32 	%r3014, %r3015;
	mov.u32 	%r3016, %r3015;
	@%p493 bra 	$L__BB0_818;
	setp.ne.s32 	%p494, %r31, 0;
	setp.geu.f32 	%p495, %f529, 0f00000000;
	and.pred  	%p496, %p494, %p495;
	setp.gtu.f32 	%p497, %f527, %f8;
	or.pred  	%p498, %p496, %p497;
	selp.b32 	%r3014, 0, 2, %p498;
	mov.b32 	%r1496, %f6;
	selp.b32 	%r3016, 0, %r1496, %p498;
$L__BB0_818:
	setp.eq.s32 	%p532, %r3014, 0;
	@%p532 bra 	$L__BB0_844;
	setp.eq.s32 	%p533, %r41, 0;
	setp.gt.f32 	%p534, %f25, 0f00000000;
	mul.f32 	%f1227, %f25, %f523;
	setp.lt.f32 	%p535, %f532, %f1227;
	selp.f32 	%f1229, %f1227, %f532, %p535;
	selp.f32 	%f597, %f1229, %f532, %p534;
	setp.eq.s32 	%p536, %r3014, 1;
	selp.b32 	%r1512, 2, 1, %p536;
	setp.eq.s32 	%p537, %r42, 0;
	setp.ne.s32 	%p538, %r28, 0;
	setp.ge.f32 	%p539, %f378, %f19;
	setp.le.f32 	%p540, %f378, %f20;
	and.pred  	%p541, %p539, %p540;
	selp.u32 	%r1513, -1, 0, %p541;
	selp.u32 	%r1514, -1, 0, %p538;
	selp.b32 	%r1515, %r1514, %r1513, %p537;
	and.b32  	%r1516, %r1515, 1;
	setp.eq.b32 	%p542, %r1516, 1;
	selp.b32 	%r3017, %r1512, %r3014, %p542;
	@%p533 bra 	$L__BB0_823;
	setp.ne.s32 	%p543, %r3017, 2;
	@%p543 bra 	$L__BB0_822;
	setp.gt.f32 	%p545, %f378, %f15;
	mov.b32 	%r3017, 2;
	@%p545 bra 	$L__BB0_844;
	bra.uni 	$L__BB0_823;
$L__BB0_822:
	setp.lt.f32 	%p544, %f378, %f16;
	mov.b32 	%r3017, 1;
	@%p544 bra 	$L__BB0_844;
$L__BB0_823:
	setp.lt.u32 	%p546, %r3015, %r8;
	@%p546 bra 	$L__BB0_844;
	setp.eq.s32 	%p547, %r25, 0;
	@%p547 bra 	$L__BB0_832;
	cvt.u64.u32 	%rd350, %r3009;
	mul.wide.u32 	%rd351, %r3009, 64;
	add.s64 	%rd352, %rd1, %rd351;
	mad.lo.s64 	%rd353, %rd350, -60, %rd352;
	ld.local.u32 	%r273, [%rd353+3344];
	setp.eq.s32 	%p548, %r273, 0;
	@%p548 bra 	$L__BB0_832;
	ld.local.u32 	%r1519, [%rd353+3760];
	setp.eq.s32 	%p549, %r1519, 1;
	@%p549 bra 	$L__BB0_832;
	ld.local.u32 	%r1520, [%rd353+3552];
	setp.eq.s32 	%p550, %r3017, 1;
	selp.b32 	%r1521, 1, 2, %p550;
	setp.ne.s32 	%p551, %r1520, %r1521;
	@%p551 bra 	$L__BB0_832;
	setp.ge.f32 	%p552, %f534, 0f42200000;
	mov.f32 	%f2176, %f92;
	@%p552 bra 	$L__BB0_831;
	setp.le.f32 	%p553, %f534, 0f41C80000;
	mov.f32 	%f2176, %f93;
	@%p553 bra 	$L__BB0_831;
	add.f32 	%f1230, %f534, 0fC1C80000;
	div.rn.f32 	%f1231, %f1230, 0f41700000;
	sub.f32 	%f1232, %f92, %f93;
	fma.rn.f32 	%f2176, %f1232, %f1231, %f93;
$L__BB0_831:
	mul.f32 	%f1233, %f2176, 0f42700000;
	cvt.rzi.u32.f32 	%r1522, %f1233;
	sub.s32 	%r1523, %r246, %r273;
	setp.lt.u32 	%p554, %r1523, %r1522;
	@%p554 bra 	$L__BB0_844;
$L__BB0_832:
	setp.eq.s32 	%p555, %r24, 0;
	@%p555 bra 	$L__BB0_835;
	setp.eq.s32 	%p556, %r3017, 1;
	setp.le.f32 	%p557, %f529, 0f00000000;
	and.pred  	%p558, %p556, %p557;
	@%p558 bra 	$L__BB0_844;
	setp.eq.s32 	%p559, %r3017, 2;
	setp.ge.f32 	%p560, %f529, 0f00000000;
	and.pred  	%p561, %p559, %p560;
	@%p561 bra 	$L__BB0_844;
$L__BB0_835:
	setp.eq.s32 	%p562, %r16, 0;
	@%p562 bra 	$L__BB0_843;
	setp.ne.s32 	%p563, %r3017, 1;
	@%p563 bra 	$L__BB0_840;
	setp.geu.f32 	%p567, %f534, %f73;
	@%p567 bra 	$L__BB0_839;
	setp.gt.f32 	%p569, %f527, %f71;
	@%p569 bra 	$L__BB0_844;
	bra.uni 	$L__BB0_843;
$L__BB0_839:
	setp.gt.f32 	%p568, %f527, %f68;
	@%p568 bra 	$L__BB0_844;
	bra.uni 	$L__BB0_843;
$L__BB0_840:
	setp.geu.f32 	%p564, %f534, %f73;
	@%p564 bra 	$L__BB0_842;
	setp.lt.f32 	%p566, %f527, %f72;
	@%p566 bra 	$L__BB0_844;
	bra.uni 	$L__BB0_843;
$L__BB0_842:
	setp.lt.f32 	%p565, %f527, %f69;
	@%p565 bra 	$L__BB0_844;
$L__BB0_843:
	cvt.rn.f32.u32 	%f1234, %r3015;
	fma.rn.f32 	%f1235, %f1234, 0f42C80000, %f534;
	mul.wide.u32 	%rd362, %r3018, 28;
	add.s64 	%rd363, %rd2, %rd362;
	st.local.u32 	[%rd363], %r3009;
	st.local.u32 	[%rd363+4], %r3017;
	st.local.u32 	[%rd363+8], %r3015;
	st.local.f32 	[%rd363+12], %f1235;
	st.local.f32 	[%rd363+16], %f534;
	st.local.f32 	[%rd363+20], %f597;
	st.local.u32 	[%rd363+24], %r3016;
	add.s32 	%r3018, %r3018, 1;
$L__BB0_844:
	add.s32 	%r3009, %r3009, 1;
	setp.lt.u32 	%p607, %r3009, %r12;
	setp.lt.u32 	%p608, %r3018, 64;
	and.pred  	%p609, %p607, %p608;
	@%p609 bra 	$L__BB0_478;
	bra.uni 	$L__BB0_706;
$L__BB0_845:
	ld.local.f32 	%f1302, [%rd475+20];
	ld.local.f32 	%f1303, [%rd475+24];
	sub.f32 	%f1304, %f1302, %f609;
	mul.f32 	%f2178, %f1304, %f1303;
$L__BB0_846:
	add.f32 	%f2181, %f2181, %f2178;
$L__BB0_847:
	ld.local.u32 	%r287, [%rd475+80];
	setp.eq.s32 	%p619, %r287, 0;
	@%p619 bra 	$L__BB0_853;
	ld.param.u64 	%rd1402, [sweep_engine_kernel_param_1];
	mad.lo.s32 	%r1596, %r2898, %r12, %r3;
	add.s32 	%r1597, %r3022, %r1596;
	add.s32 	%r1598, %r1597, 1;
	cvta.to.global.u64 	%rd488, %rd1402;
	mul.wide.u32 	%rd489, %r1598, 160;
	add.s64 	%rd490, %rd488, %rd489;
	ld.global.nc.u32 	%r1599, [%rd490+136];
	setp.eq.s32 	%p620, %r1599, 0;
	@%p620 bra 	$L__BB0_853;
	ld.param.u64 	%rd1403, [sweep_engine_kernel_param_1];
	cvta.to.global.u64 	%rd491, %rd1403;
	add.s64 	%rd493, %rd491, %rd489;
	ld.global.nc.f32 	%f615, [%rd493];
	setp.eq.s32 	%p621, %r287, 1;
	@%p621 bra 	$L__BB0_851;
	ld.local.f32 	%f1308, [%rd475+84];
	ld.local.f32 	%f1309, [%rd475+88];
	sub.f32 	%f1310, %f1308, %f615;
	mul.f32 	%f2180, %f1310, %f1309;
	bra.uni 	$L__BB0_852;
$L__BB0_851:
	ld.local.f32 	%f1311, [%rd475+84];
	ld.local.f32 	%f1312, [%rd475+88];
	sub.f32 	%f1313, %f615, %f1311;
	mul.f32 	%f2180, %f1313, %f1312;
$L__BB0_852:
	add.f32 	%f2181, %f2181, %f2180;
$L__BB0_853:
	ld.local.u32 	%r288, [%rd475+144];
	setp.eq.s32 	%p622, %r288, 0;
	@%p622 bra 	$L__BB0_859;
	ld.param.u64 	%rd1404, [sweep_engine_kernel_param_1];
	mad.lo.s32 	%r1603, %r2898, %r12, %r3;
	add.s32 	%r1604, %r3022, %r1603;
	add.s32 	%r1605, %r1604, 2;
	cvta.to.global.u64 	%rd500, %rd1404;
	mul.wide.u32 	%rd501, %r1605, 160;
	add.s64 	%rd502, %rd500, %rd501;
	ld.global.nc.u32 	%r1606, [%rd502+136];
	setp.eq.s32 	%p623, %r1606, 0;
	@%p623 bra 	$L__BB0_859;
	ld.param.u64 	%rd1405, [sweep_engine_kernel_param_1];
	cvta.to.global.u64 	%rd503, %rd1405;
	add.s64 	%rd505, %rd503, %rd501;
	ld.global.nc.f32 	%f621, [%rd505];
	setp.eq.s32 	%p624, %r288, 1;
	@%p624 bra 	$L__BB0_857;
	ld.local.f32 	%f1314, [%rd475+148];
	ld.local.f32 	%f1315, [%rd475+152];
	sub.f32 	%f1316, %f1314, %f621;
	mul.f32 	%f2182, %f1316, %f1315;
	bra.uni 	$L__BB0_858;
$L__BB0_857:
	ld.local.f32 	%f1317, [%rd475+148];
	ld.local.f32 	%f1318, [%rd475+152];
	sub.f32 	%f1319, %f621, %f1317;
	mul.f32 	%f2182, %f1319, %f1318;
$L__BB0_858:
	add.f32 	%f2181, %f2181, %f2182;
$L__BB0_859:
	ld.local.u32 	%r289, [%rd475+208];
	setp.eq.s32 	%p625, %r289, 0;
	@%p625 bra 	$L__BB0_865;
	ld.param.u64 	%rd1406, [sweep_engine_kernel_param_1];
	mad.lo.s32 	%r1610, %r2898, %r12, %r3;
	add.s32 	%r1611, %r3022, %r1610;
	add.s32 	%r1612, %r1611, 3;
	cvta.to.global.u64 	%rd512, %rd1406;
	mul.wide.u32 	%rd513, %r1612, 160;
	add.s64 	%rd514, %rd512, %rd513;
	ld.global.nc.u32 	%r1613, [%rd514+136];
	setp.eq.s32 	%p626, %r1613, 0;
	@%p626 bra 	$L__BB0_865;
	ld.param.u64 	%rd1407, [sweep_engine_kernel_param_1];
	cvta.to.global.u64 	%rd515, %rd1407;
	add.s64 	%rd517, %rd515, %rd513;
	ld.global.nc.f32 	%f627, [%rd517];
	setp.eq.s32 	%p627, %r289, 1;
	@%p627 bra 	$L__BB0_863;
	ld.local.f32 	%f1320, [%rd475+212];
	ld.local.f32 	%f1321, [%rd475+216];
	sub.f32 	%f1322, %f1320, %f627;
	mul.f32 	%f2184, %f1322, %f1321;
	bra.uni 	$L__BB0_864;
$L__BB0_863:
	ld.local.f32 	%f1323, [%rd475+212];
	ld.local.f32 	%f1324, [%rd475+216];
	sub.f32 	%f1325, %f627, %f1323;
	mul.f32 	%f2184, %f1325, %f1324;
$L__BB0_864:
	add.f32 	%f2181, %f2181, %f2184;
$L__BB0_865:
	add.s32 	%r3022, %r3022, 4;
	and.b32  	%r3023, %r12, -4;
	setp.ne.s32 	%p628, %r3022, %r3023;
	@%p628 bra 	$L__BB0_715;
$L__BB0_866:
	and.b32  	%r1617, %r12, 3;
	setp.eq.s32 	%p629, %r1617, 0;
	@%p629 bra 	$L__BB0_887;
	mul.wide.u32 	%rd522, %r3023, 64;
	add.s64 	%rd523, %rd1, %rd522;
	ld.local.u32 	%r293, [%rd523+16];
	setp.eq.s32 	%p630, %r293, 0;
	@%p630 bra 	$L__BB0_873;
	ld.param.u64 	%rd1408, [sweep_engine_kernel_param_1];
	mad.lo.s32 	%r1618, %r2898, %r12, %r3;
	add.s32 	%r1619, %r1618, %r3023;
	cvta.to.global.u64 	%rd524, %rd1408;
	mul.wide.u32 	%rd525, %r1619, 160;
	add.s64 	%rd526, %rd524, %rd525;
	ld.global.nc.u32 	%r1620, [%rd526+136];
	setp.eq.s32 	%p631, %r1620, 0;
	@%p631 bra 	$L__BB0_873;
	ld.param.u64 	%rd1409, [sweep_engine_kernel_param_1];
	cvta.to.global.u64 	%rd527, %rd1409;
	add.s64 	%rd529, %rd527, %rd525;
	ld.global.nc.f32 	%f635, [%rd529];
	setp.eq.s32 	%p632, %r293, 1;
	@%p632 bra 	$L__BB0_871;
	ld.local.f32 	%f1326, [%rd523+20];
	ld.local.f32 	%f1327, [%rd523+24];
	sub.f32 	%f1328, %f1326, %f635;
	mul.f32 	%f2188, %f1328, %f1327;
	bra.uni 	$L__BB0_872;
$L__BB0_871:
	ld.local.f32 	%f1329, [%rd523+20];
	ld.local.f32 	%f1330, [%rd523+24];
	sub.f32 	%f1331, %f635, %f1329;
	mul.f32 	%f2188, %f1331, %f1330;
$L__BB0_872:
	add.f32 	%f2181, %f2181, %f2188;
$L__BB0_873:
	setp.eq.s32 	%p633, %r1617, 1;
	@%p633 bra 	$L__BB0_887;
	ld.local.u32 	%r294, [%rd523+80];
	setp.eq.s32 	%p634, %r294, 0;
	@%p634 bra 	$L__BB0_880;
	ld.param.u64 	%rd1410, [sweep_engine_kernel_param_1];
	mad.lo.s32 	%r1624, %r2898, %r12, %r3;
	add.s32 	%r1625, %r3023, %r1624;
	add.s32 	%r1626, %r1625, 1;
	cvta.to.global.u64 	%rd536, %rd1410;
	mul.wide.u32 	%rd537, %r1626, 160;
	add.s64 	%rd538, %rd536, %rd537;
	ld.global.nc.u32 	%r1627, [%rd538+136];
	setp.eq.s32 	%p635, %r1627, 0;
	@%p635 bra 	$L__BB0_880;
	ld.param.u64 	%rd1411, [sweep_engine_kernel_param_1];
	cvta.to.global.u64 	%rd539, %rd1411;
	add.s64 	%rd541, %rd539, %rd537;
	ld.global.nc.f32 	%f641, [%rd541];
	setp.eq.s32 	%p636, %r294, 1;
	@%p636 bra 	$L__BB0_878;
	ld.local.f32 	%f1332, [%rd523+84];
	ld.local.f32 	%f1333, [%rd523+88];
	sub.f32 	%f1334, %f1332, %f641;
	mul.f32 	%f2190, %f1334, %f1333;
	bra.uni 	$L__BB0_879;
$L__BB0_878:
	ld.local.f32 	%f1335, [%rd523+84];
	ld.local.f32 	%f1336, [%rd523+88];
	sub.f32 	%f1337, %f641, %f1335;
	mul.f32 	%f2190, %f1337, %f1336;
$L__BB0_879:
	add.f32 	%f2181, %f2181, %f2190;
$L__BB0_880:
	setp.eq.s32 	%p637, %r1617, 2;
	@%p637 bra 	$L__BB0_887;
	ld.local.u32 	%r295, [%rd523+144];
	setp.eq.s32 	%p638, %r295, 0;
	@%p638 bra 	$L__BB0_887;
	ld.param.u64 	%rd1412, [sweep_engine_kernel_param_1];
	mad.lo.s32 	%r1632, %r2898, %r12, %r3;
	add.s32 	%r1633, %r3023, %r1632;
	add.s32 	%r1634, %r1633, 2;
	cvta.to.global.u64 	%rd548, %rd1412;
	mul.wide.u32 	%rd549, %r1634, 160;
	add.s64 	%rd550, %rd548, %rd549;
	ld.global.nc.u32 	%r1635, [%rd550+136];
	setp.eq.s32 	%p639, %r1635, 0;
	@%p639 bra 	$L__BB0_887;
	ld.param.u64 	%rd1413, [sweep_engine_kernel_param_1];
	cvta.to.global.u64 	%rd551, %rd1413;
	add.s64 	%rd553, %rd551, %rd549;
	ld.global.nc.f32 	%f647, [%rd553];
	setp.eq.s32 	%p640, %r295, 1;
	@%p640 bra 	$L__BB0_885;
	ld.local.f32 	%f1338, [%rd523+148];
	ld.local.f32 	%f1339, [%rd523+152];
	sub.f32 	%f1340, %f1338, %f647;
	mul.f32 	%f2192, %f1340, %f1339;
	bra.uni 	$L__BB0_886;
$L__BB0_885:
	ld.local.f32 	%f1341, [%rd523+148];
	ld.local.f32 	%f1342, [%rd523+152];
	sub.f32 	%f1343, %f647, %f1341;
	mul.f32 	%f2192, %f1343, %f1342;
$L__BB0_886:
	add.f32 	%f2181, %f2181, %f2192;
$L__BB0_887:
	setp.ge.u32 	%p641, %r3049, %r7;
	setp.eq.s32 	%p642, %r3018, 0;
	setp.ge.u32 	%p643, %r3047, %r6;
	or.pred  	%p644, %p641, %p643;
	or.pred  	%p645, %p644, %p642;
	@%p645 bra 	$L__BB0_983;
	setp.lt.f32 	%p646, %f2181, 0f00000000;
	selp.f32 	%f1344, 0f00000000, %f2181, %p646;
	mul.f32 	%f653, %f63, %f1344;
	mul.f32 	%f654, %f74, %f1344;
	mov.b32 	%r3026, 0;
$L__BB0_889:
	ld.param.u64 	%rd1544, [sweep_engine_kernel_param_7];
	ld.param.u64 	%rd1414, [sweep_engine_kernel_param_1];
	setp.eq.s32 	%p647, %r12, 0;
	mul.wide.u32 	%rd558, %r3026, 28;
	add.s64 	%rd559, %rd2, %rd558;
	ld.local.u32 	%r299, [%rd559];
	mad.lo.s32 	%r1640, %r2898, %r13, %r3007;
	mad.lo.s32 	%r1641, %r1640, %r12, %r299;
	cvta.to.global.u64 	%rd560, %rd1544;
	mul.wide.u32 	%rd561, %r1641, 32;
	add.s64 	%rd562, %rd560, %rd561;
	mad.lo.s32 	%r1642, %r2898, %r12, %r3;
	add.s32 	%r1643, %r1642, %r299;
	cvta.to.global.u64 	%rd563, %rd1414;
	mul.wide.u32 	%rd564, %r1643, 160;
	add.s64 	%rd565, %rd563, %rd564;
	ld.global.nc.f32 	%f655, [%rd565+36];
	ld.global.nc.f32 	%f656, [%rd562+12];
	ld.global.nc.u32 	%r300, [%rd562+20];
	mov.f32 	%f2195, 0f00000000;
	@%p647 bra 	$L__BB0_964;
	add.s32 	%r1645, %r12, -1;
	setp.lt.u32 	%p648, %r1645, 15;
	mov.f32 	%f2195, 0f00000000;
	mov.b32 	%r3029, 0;
	@%p648 bra 	$L__BB0_925;
	mov.f32 	%f2195, 0f00000000;
	mov.b32 	%r3027, 0;
$L__BB0_892:
	.pragma "nounroll";
	mul.wide.u32 	%rd566, %r3027, 64;
	add.s64 	%rd567, %rd1, %rd566;
	ld.local.u32 	%r1647, [%rd567+16];
	setp.eq.s32 	%p649, %r1647, 0;
	@%p649 bra 	$L__BB0_894;
	ld.local.f32 	%f1349, [%rd567+48];
	add.f32 	%f2195, %f2195, %f1349;
$L__BB0_894:
	ld.local.u32 	%r1648, [%rd567+80];
	setp.eq.s32 	%p650, %r1648, 0;
	@%p650 bra 	$L__BB0_896;
	ld.local.f32 	%f1350, [%rd567+112];
	add.f32 	%f2195, %f2195, %f1350;
$L__BB0_896:
	ld.local.u32 	%r1649, [%rd567+144];
	setp.eq.s32 	%p651, %r1649, 0;
	@%p651 bra 	$L__BB0_898;
	ld.local.f32 	%f1351, [%rd567+176];
	add.f32 	%f2195, %f2195, %f1351;
$L__BB0_898:
	ld.local.u32 	%r1650, [%rd567+208];
	setp.eq.s32 	%p652, %r1650, 0;
	@%p652 bra 	$L__BB0_900;
	ld.local.f32 	%f1352, [%rd567+240];
	add.f32 	%f2195, %f2195, %f1352;
$L__BB0_900:
	ld.local.u32 	%r1651, [%rd567+272];
	setp.eq.s32 	%p653, %r1651, 0;
	@%p653 bra 	$L__BB0_902;
	ld.local.f32 	%f1353, [%rd567+304];
	add.f32 	%f2195, %f2195, %f1353;
$L__BB0_902:
	ld.local.u32 	%r1652, [%rd567+336];
	setp.eq.s32 	%p654, %r1652, 0;
	@%p654 bra 	$L__BB0_904;
	ld.local.f32 	%f1354, [%rd567+368];
	add.f32 	%f2195, %f2195, %f1354;
$L__BB0_904:
	ld.local.u32 	%r1653, [%rd567+400];
	setp.eq.s32 	%p655, %r1653, 0;
	@%p655 bra 	$L__BB0_906;
	ld.local.f32 	%f1355, [%rd567+432];
	add.f32 	%f2195, %f2195, %f1355;
$L__BB0_906:
	ld.local.u32 	%r1654, [%rd567+464];
	setp.eq.s32 	%p656, %r1654, 0;
	@%p656 bra 	$L__BB0_908;
	ld.local.f32 	%f1356, [%rd567+496];
	add.f32 	%f2195, %f2195, %f1356;
$L__BB0_908:
	ld.local.u32 	%r1655, [%rd567+528];
	setp.eq.s32 	%p657, %r1655, 0;
	@%p657 bra 	$L__BB0_910;
	ld.local.f32 	%f1357, [%rd567+560];
	add.f32 	%f2195, %f2195, %f1357;
$L__BB0_910:
	ld.local.u32 	%r1656, [%rd567+592];
	setp.eq.s32 	%p658, %r1656, 0;
	@%p658 bra 	$L__BB0_912;
	ld.local.f32 	%f1358, [%rd567+624];
	add.f32 	%f2195, %f2195, %f1358;
$L__BB0_912:
	ld.local.u32 	%r1657, [%rd567+656];
	setp.eq.s32 	%p659, %r1657, 0;
	@%p659 bra 	$L__BB0_914;
	ld.local.f32 	%f1359, [%rd567+688];
	add.f32 	%f2195, %f2195, %f1359;
$L__BB0_914:
	ld.local.u32 	%r1658, [%rd567+720];
	setp.eq.s32 	%p660, %r1658, 0;
	@%p660 bra 	$L__BB0_916;
	ld.local.f32 	%f1360, [%rd567+752];
	add.f32 	%f2195, %f2195, %f1360;
$L__BB0_916:
	ld.local.u32 	%r1659, [%rd567+784];
	setp.eq.s32 	%p661, %r1659, 0;
	@%p661 bra 	$L__BB0_918;
	ld.local.f32 	%f1361, [%rd567+816];
	add.f32 	%f2195, %f2195, %f1361;
$L__BB0_918:
	ld.local.u32 	%r1660, [%rd567+848];
	setp.eq.s32 	%p662, %r1660, 0;
	@%p662 bra 	$L__BB0_920;
	ld.local.f32 	%f1362, [%rd567+880];
	add.f32 	%f2195, %f2195, %f1362;
$L__BB0_920:
	ld.local.u32 	%r1661, [%rd567+912];
	setp.eq.s32 	%p663, %r1661, 0;
	@%p663 bra 	$L__BB0_922;
	ld.local.f32 	%f1363, [%rd567+944];
	add.f32 	%f2195, %f2195, %f1363;
$L__BB0_922:
	ld.local.u32 	%r1662, [%rd567+976];
	setp.eq.s32 	%p664, %r1662, 0;
	@%p664 bra 	$L__BB0_924;
	ld.local.f32 	%f1364, [%rd567+1008];
	add.f32 	%f2195, %f2195, %f1364;
$L__BB0_924:
	add.s32 	%r3027, %r3027, 16;
	and.b32  	%r3029, %r12, -16;
	setp.ne.s32 	%p665, %r3027, %r3029;
	@%p665 bra 	$L__BB0_892;
$L__BB0_925:
	and.b32  	%r1663, %r12, 15;
	setp.eq.s32 	%p666, %r1663, 0;
	@%p666 bra 	$L__BB0_964;
	add.s32 	%r1665, %r1663, -1;
	setp.lt.u32 	%p667, %r1665, 7;
	@%p667 bra 	$L__BB0_944;
	mul.wide.u32 	%rd630, %r3029, 64;
	add.s64 	%rd631, %rd1, %rd630;
	ld.local.u32 	%r1666, [%rd631+16];
	setp.eq.s32 	%p668, %r1666, 0;
	@%p668 bra 	$L__BB0_929;
	ld.local.f32 	%f1366, [%rd631+48];
	add.f32 	%f2195, %f2195, %f1366;
$L__BB0_929:
	ld.local.u32 	%r1667, [%rd631+80];
	setp.eq.s32 	%p669, %r1667, 0;
	@%p669 bra 	$L__BB0_931;
	ld.local.f32 	%f1367, [%rd631+112];
	add.f32 	%f2195, %f2195, %f1367;
$L__BB0_931:
	ld.local.u32 	%r1668, [%rd631+144];
	setp.eq.s32 	%p670, %r1668, 0;
	@%p670 bra 	$L__BB0_933;
	ld.local.f32 	%f1368, [%rd631+176];
	add.f32 	%f2195, %f2195, %f1368;
$L__BB0_933:
	ld.local.u32 	%r1669, [%rd631+208];
	setp.eq.s32 	%p671, %r1669, 0;
	@%p671 bra 	$L__BB0_935;
	ld.local.f32 	%f1369, [%rd631+240];
	add.f32 	%f2195, %f2195, %f1369;
$L__BB0_935:
	ld.local.u32 	%r1670, [%rd631+272];
	setp.eq.s32 	%p672, %r1670, 0;
	@%p672 bra 	$L__BB0_937;
	ld.local.f32 	%f1370, [%rd631+304];
	add.f32 	%f2195, %f2195, %f1370;
$L__BB0_937:
	ld.local.u32 	%r1671, [%rd631+336];
	setp.eq.s32 	%p673, %r1671, 0;
	@%p673 bra 	$L__BB0_939;
	ld.local.f32 	%f1371, [%rd631+368];
	add.f32 	%f2195, %f2195, %f1371;
$L__BB0_939:
	ld.local.u32 	%r1672, [%rd631+400];
	setp.eq.s32 	%p674, %r1672, 0;
	@%p674 bra 	$L__BB0_941;
	ld.local.f32 	%f1372, [%rd631+432];
	add.f32 	%f2195, %f2195, %f1372;
$L__BB0_941:
	ld.local.u32 	%r1673, [%rd631+464];
	setp.eq.s32 	%p675, %r1673, 0;
	@%p675 bra 	$L__BB0_943;
	ld.local.f32 	%f1373, [%rd631+496];
	add.f32 	%f2195, %f2195, %f1373;
$L__BB0_943:
	add.s32 	%r3029, %r3029, 8;
$L__BB0_944:
	and.b32  	%r1674, %r12, 7;
	setp.eq.s32 	%p676, %r1674, 0;
	@%p676 bra 	$L__BB0_964;
	add.s32 	%r1676, %r1674, -1;
	setp.lt.u32 	%p677, %r1676, 3;
	@%p677 bra 	$L__BB0_955;
	mul.wide.u32 	%rd662, %r3029, 64;
	add.s64 	%rd663, %rd1, %rd662;
	ld.local.u32 	%r1677, [%rd663+16];
	setp.eq.s32 	%p678, %r1677, 0;
	@%p678 bra 	$L__BB0_948;
	ld.local.f32 	%f1375, [%rd663+48];
	add.f32 	%f2195, %f2195, %f1375;
$L__BB0_948:
	ld.local.u32 	%r1678, [%rd663+80];
	setp.eq.s32 	%p679, %r1678, 0;
	@%p679 bra 	$L__BB0_950;
	ld.local.f32 	%f1376, [%rd663+112];
	add.f32 	%f2195, %f2195, %f1376;
$L__BB0_950:
	ld.local.u32 	%r1679, [%rd663+144];
	setp.eq.s32 	%p680, %r1679, 0;
	@%p680 bra 	$L__BB0_952;
	ld.local.f32 	%f1377, [%rd663+176];
	add.f32 	%f2195, %f2195, %f1377;
$L__BB0_952:
	ld.local.u32 	%r1680, [%rd663+208];
	setp.eq.s32 	%p681, %r1680, 0;
	@%p681 bra 	$L__BB0_954;
	ld.local.f32 	%f1378, [%rd663+240];
	add.f32 	%f2195, %f2195, %f1378;
$L__BB0_954:
	add.s32 	%r3029, %r3029, 4;
$L__BB0_955:
	and.b32  	%r1681, %r12, 3;
	setp.eq.s32 	%p682, %r1681, 0;
	@%p682 bra 	$L__BB0_964;
	mul.wide.u32 	%rd678, %r3029, 64;
	add.s64 	%rd679, %rd1, %rd678;
	ld.local.u32 	%r1682, [%rd679+16];
	setp.eq.s32 	%p683, %r1682, 0;
	@%p683 bra 	$L__BB0_958;
	ld.local.f32 	%f1379, [%rd679+48];
	add.f32 	%f2195, %f2195, %f1379;
$L__BB0_958:
	setp.eq.s32 	%p684, %r1681, 1;
	@%p684 bra 	$L__BB0_964;
	ld.local.u32 	%r1684, [%rd679+80];
	setp.eq.s32 	%p685, %r1684, 0;
	@%p685 bra 	$L__BB0_961;
	ld.local.f32 	%f1380, [%rd679+112];
	add.f32 	%f2195, %f2195, %f1380;
$L__BB0_961:
	setp.eq.s32 	%p686, %r1681, 2;
	@%p686 bra 	$L__BB0_964;
	ld.local.u32 	%r1686, [%rd679+144];
	setp.eq.s32 	%p687, %r1686, 0;
	@%p687 bra 	$L__BB0_964;
	ld.local.f32 	%f1381, [%rd679+176];
	add.f32 	%f2195, %f2195, %f1381;
$L__BB0_964:
	sub.f32 	%f726, %f653, %f2195;
	setp.le.f32 	%p688, %f726, 0f00000000;
	@%p688 bra 	$L__BB0_982;
	setp.eq.s32 	%p689, %r19, 0;
	ld.local.u32 	%r309, [%rd559+8];
	ld.local.f32 	%f727, [%rd559+20];
	mov.f32 	%f2232, 0f3F800000;
	mov.f32 	%f2237, %f654;
	@%p689 bra 	$L__BB0_970;
	setp.leu.f32 	%p690, %f50, 0f00000000;
	div.rn.f32 	%f1383, %f655, %f57;
	min.f32 	%f728, %f1383, 0f3F800000;
	setp.leu.f32 	%p691, %f656, 0f00000000;
	or.pred  	%p692, %p690, %p691;
	@%p692 bra 	$L__BB0_969;
	div.rn.f32 	%f1385, %f727, %f656;
	div.rn.f32 	%f729, %f1385, %f50;
	setp.leu.f32 	%p693, %f729, 0f00000000;
	@%p693 bra 	$L__BB0_969;
	rcp.rn.f32 	%f1386, %f729;
	min.f32 	%f1387, %f1386, %f52;
	max.f32 	%f2232, %f1387, %f51;
$L__BB0_969:
	max.f32 	%f1388, %f728, %f56;
	setp.eq.s32 	%p694, %r309, 0;
	setp.eq.s32 	%p695, %r309, 2;
	selp.f32 	%f1389, %f60, %f54, %p695;
	selp.f32 	%f1390, %f55, %f1389, %p694;
	mul.f32 	%f1391, %f1388, %f1390;
	mul.f32 	%f1392, %f1391, %f2232;
	mul.f32 	%f2237, %f654, %f1392;
$L__BB0_970:
	setp.eq.s32 	%p696, %r17, 0;
	mov.f32 	%f2235, %f77;
	@%p696 bra 	$L__BB0_976;
	setp.eq.s32 	%p697, %r309, 2;
	mov.f32 	%f2235, %f65;
	@%p697 bra 	$L__BB0_974;
	setp.ne.s32 	%p698, %r309, 1;
	mov.f32 	%f2235, %f64;
	@%p698 bra 	$L__BB0_973;
	bra.uni 	$L__BB0_974;
$L__BB0_973:
	mov.f32 	%f2235, %f70;
$L__BB0_974:
	setp.leu.f32 	%p699, %f66, 0f00000000;
	@%p699 bra 	$L__BB0_976;
	min.f32 	%f2235, %f2235, %f66;
$L__BB0_976:
	mul.f32 	%f1393, %f2237, %f2235;
	setp.gt.f32 	%p700, %f656, 0f00000000;
	div.rn.f32 	%f1394, %f1393, %f656;
	selp.f32 	%f2238, %f1394, 0f00000000, %p700;
	setp.leu.f32 	%p701, %f2237, %f726;
	@%p701 bra 	$L__BB0_978;
	div.rn.f32 	%f1395, %f726, %f2237;
	mul.f32 	%f2238, %f1395, %f2238;
	mov.f32 	%f2237, %f726;
$L__BB0_978:
	mul.f32 	%f2240, %f656, %f2238;
	setp.geu.f32 	%p702, %f2240, %f62;
	@%p702 bra 	$L__BB0_981;
	setp.leu.f32 	%p703, %f656, 0f00000000;
	setp.eq.s32 	%p704, %r18, 0;
	or.pred  	%p705, %p704, %p703;
	@%p705 bra 	$L__BB0_982;
	div.rn.f32 	%f2238, %f62, %f656;
	mul.f32 	%f2240, %f656, %f2238;
	div.rn.f32 	%f2237, %f2240, %f2235;
$L__BB0_981:
	ld.local.u32 	%r1687, [%rd559+4];
	setp.eq.s32 	%p706, %r1687, 1;
	selp.f32 	%f1396, %f61, %f83, %p706;
	div.rn.f32 	%f1397, %f1396, 0f461C4000;
	add.f32 	%f1398, %f1397, 0f3F800000;
	mul.f32 	%f1399, %f656, %f1398;
	mul.f32 	%f1400, %f78, %f2240;
	cvt.f64.f32 	%fd330, %f1400;
	sub.f64 	%fd488, %fd488, %fd330;
	ld.local.f64 	%fd331, [%rd1+3976];
	add.f64 	%fd332, %fd331, %fd330;
	st.local.f64 	[%rd1+3976], %fd332;
	selp.b32 	%r1688, 1, 2, %p706;
	ld.local.f32 	%f1401, [%rd559+24];
	mul.wide.u32 	%rd694, %r299, 64;
	add.s64 	%rd695, %rd1, %rd694;
	mov.b32 	%r1689, %f1399;
	mov.b32 	%r1690, %f2238;
	st.local.v4.u32 	[%rd695+16], {%r1688, %r1689, %r1690, %r309};
	mov.f32 	%f1402, 0f00000000;
	st.local.v4.f32 	[%rd695+32], {%f727, %f1401, %f1402, %f2235};
	mov.b32 	%r1691, %f2237;
	mov.b32 	%r1692, 0;
	st.local.v4.u32 	[%rd695+48], {%r1691, %r1692, %r1692, %r300};
	st.local.v4.u32 	[%rd695+64], {%r300, %r1692, %r1692, %r1692};
	add.s32 	%r3047, %r3047, 1;
	add.s32 	%r3049, %r3049, 1;
$L__BB0_982:
	add.s32 	%r3026, %r3026, 1;
	setp.lt.u32 	%p707, %r3026, %r3018;
	setp.lt.u32 	%p708, %r3049, %r7;
	and.pred  	%p709, %p707, %p708;
	setp.lt.u32 	%p710, %r3047, %r6;
	and.pred  	%p711, %p709, %p710;
	@%p711 bra 	$L__BB0_889;
$L__BB0_983:
	add.s32 	%r3007, %r3007, 1;
	setp.ne.s32 	%p712, %r3007, %r3002;
	@%p712 bra 	$L__BB0_476;
	st.local.f64 	[%rd1], %fd488;
	st.local.v2.u32 	[%rd1+8], {%r3047, %r3049};
$L__BB0_985:
	setp.eq.s32 	%p713, %r12, 0;
	mov.f64 	%fd524, %fd488;
	@%p713 bra 	$L__BB0_1034;
	add.s32 	%r1694, %r12, -1;
	setp.lt.u32 	%p714, %r1694, 3;
	mov.b32 	%r3046, 0;
	mov.f64 	%fd524, %fd488;
	@%p714 bra 	$L__BB0_1013;
	mov.b32 	%r3045, 0;
	mov.f64 	%fd524, %fd488;
$L__BB0_988:
	mul.wide.u32 	%rd696, %r3045, 64;
	add.s64 	%rd697, %rd1, %rd696;
	ld.local.u32 	%r330, [%rd697+16];
	setp.eq.s32 	%p715, %r330, 0;
	@%p715 bra 	$L__BB0_994;
	ld.param.u64 	%rd1415, [sweep_engine_kernel_param_1];
	mad.lo.s32 	%r1696, %r2898, %r12, %r3;
	add.s32 	%r1697, %r1696, %r3045;
	cvta.to.global.u64 	%rd698, %rd1415;
	mul.wide.u32 	%rd699, %r1697, 160;
	add.s64 	%rd700, %rd698, %rd699;
	ld.global.nc.u32 	%r1698, [%rd700+136];
	setp.eq.s32 	%p716, %r1698, 0;
	@%p716 bra 	$L__BB0_994;
	ld.param.u64 	%rd1416, [sweep_engine_kernel_param_1];
	cvta.to.global.u64 	%rd701, %rd1416;
	add.s64 	%rd703, %rd701, %rd699;
	ld.global.nc.f32 	%f748, [%rd703];
	setp.ne.s32 	%p717, %r330, 1;
	@%p717 bra 	$L__BB0_992;
	ld.local.f32 	%f1406, [%rd697+20];
	ld.local.f32 	%f1407, [%rd697+24];
	sub.f32 	%f1408, %f748, %f1406;
	mul.f32 	%f2241, %f1408, %f1407;
	bra.uni 	$L__BB0_993;
$L__BB0_992:
	ld.local.f32 	%f1403, [%rd697+20];
	ld.local.f32 	%f1404, [%rd697+24];
	sub.f32 	%f1405, %f1403, %f748;
	mul.f32 	%f2241, %f1405, %f1404;
$L__BB0_993:
	cvt.f64.f32 	%fd334, %f2241;
	add.f64 	%fd524, %fd524, %fd334;
$L__BB0_994:
	ld.local.u32 	%r331, [%rd697+80];
	setp.eq.s32 	%p718, %r331, 0;
	@%p718 bra 	$L__BB0_1000;
	ld.param.u64 	%rd1417, [sweep_engine_kernel_param_1];
	mad.lo.s32 	%r1701, %r2898, %r12, %r3;
	add.s32 	%r1702, %r3045, %r1701;
	add.s32 	%r1703, %r1702, 1;
	cvta.to.global.u64 	%rd710, %rd1417;
	mul.wide.u32 	%rd711, %r1703, 160;
	add.s64 	%rd712, %rd710, %rd711;
	ld.global.nc.u32 	%r1704, [%rd712+136];
	setp.eq.s32 	%p719, %r1704, 0;
	@%p719 bra 	$L__BB0_1000;
	ld.param.u64 	%rd1418, [sweep_engine_kernel_param_1];
	cvta.to.global.u64 	%rd713, %rd1418;
	add.s64 	%rd715, %rd713, %rd711;
	ld.global.nc.f32 	%f752, [%rd715];
	setp.eq.s32 	%p720, %r331, 1;
	@%p720 bra 	$L__BB0_998;
	ld.local.f32 	%f1409, [%rd697+84];
	ld.local.f32 	%f1410, [%rd697+88];
	sub.f32 	%f1411, %f1409, %f752;
	mul.f32 	%f2242, %f1411, %f1410;
	bra.uni 	$L__BB0_999;
$L__BB0_998:
	ld.local.f32 	%f1412, [%rd697+84];
	ld.local.f32 	%f1413, [%rd697+88];
	sub.f32 	%f1414, %f752, %f1412;
	mul.f32 	%f2242, %f1414, %f1413;
$L__BB0_999:
	cvt.f64.f32 	%fd335, %f2242;
	add.f64 	%fd524, %fd524, %fd335;
$L__BB0_1000:
	ld.local.u32 	%r332, [%rd697+144];
	setp.eq.s32 	%p721, %r332, 0;
	@%p721 bra 	$L__BB0_1006;
	ld.param.u64 	%rd1419, [sweep_engine_kernel_param_1];
	mad.lo.s32 	%r1708, %r2898, %r12, %r3;
	add.s32 	%r1709, %r3045, %r1708;
	add.s32 	%r1710, %r1709, 2;
	cvta.to.global.u64 	%rd722, %rd1419;
	mul.wide.u32 	%rd723, %r1710, 160;
	add.s64 	%rd724, %rd722, %rd723;
	ld.global.nc.u32 	%r1711, [%rd724+136];
	setp.eq.s32 	%p722, %r1711, 0;
	@%p722 bra 	$L__BB0_1006;
	ld.param.u64 	%rd1420, [sweep_engine_kernel_param_1];
	cvta.to.global.u64 	%rd725, %rd1420;
	add.s64 	%rd727, %rd725, %rd723;
	ld.global.nc.f32 	%f756, [%rd727];
	setp.eq.s32 	%p723, %r332, 1;
	@%p723 bra 	$L__BB0_1004;
	ld.local.f32 	%f1415, [%rd697+148];
	ld.local.f32 	%f1416, [%rd697+152];
	sub.f32 	%f1417, %f1415, %f756;
	mul.f32 	%f2243, %f1417, %f1416;
	bra.uni 	$L__BB0_1005;
$L__BB0_1004:
	ld.local.f32 	%f1418, [%rd697+148];
	ld.local.f32 	%f1419, [%rd697+152];
	sub.f32 	%f1420, %f756, %f1418;
	mul.f32 	%f2243, %f1420, %f1419;
$L__BB0_1005:
	cvt.f64.f32 	%fd336, %f2243;
	add.f64 	%fd524, %fd524, %fd336;
$L__BB0_1006:
	ld.local.u32 	%r333, [%rd697+208];
	setp.eq.s32 	%p724, %r333, 0;
	@%p724 bra 	$L__BB0_1012;
	ld.param.u64 	%rd1421, [sweep_engine_kernel_param_1];
	mad.lo.s32 	%r1715, %r2898, %r12, %r3;
	add.s32 	%r1716, %r3045, %r1715;
	add.s32 	%r1717, %r1716, 3;
	cvta.to.global.u64 	%rd734, %rd1421;
	mul.wide.u32 	%rd735, %r1717, 160;
	add.s64 	%rd736, %rd734, %rd735;
	ld.global.nc.u32 	%r1718, [%rd736+136];
	setp.eq.s32 	%p725, %r1718, 0;
	@%p725 bra 	$L__BB0_1012;
	ld.param.u64 	%rd1422, [sweep_engine_kernel_param_1];
	cvta.to.global.u64 	%rd737, %rd1422;
	add.s64 	%rd739, %rd737, %rd735;
	ld.global.nc.f32 	%f760, [%rd739];
	setp.eq.s32 	%p726, %r333, 1;
	@%p726 bra 	$L__BB0_1010;
	ld.local.f32 	%f1421, [%rd697+212];
	ld.local.f32 	%f1422, [%rd697+216];
	sub.f32 	%f1423, %f1421, %f760;
	mul.f32 	%f2244, %f1423, %f1422;
	bra.uni 	$L__BB0_1011;
$L__BB0_1010:
	ld.local.f32 	%f1424, [%rd697+212];
	ld.local.f32 	%f1425, [%rd697+216];
	sub.f32 	%f1426, %f760, %f1424;
	mul.f32 	%f2244, %f1426, %f1425;
$L__BB0_1011:
	cvt.f64.f32 	%fd337, %f2244;
	add.f64 	%fd524, %fd524, %fd337;
$L__BB0_1012:
	add.s32 	%r3045, %r3045, 4;
	and.b32  	%r3046, %r12, -4;
	setp.ne.s32 	%p727, %r3045, %r3046;
	@%p727 bra 	$L__BB0_988;
$L__BB0_1013:
	and.b32  	%r1722, %r12, 3;
	setp.eq.s32 	%p728, %r1722, 0;
	@%p728 bra 	$L__BB0_1034;
	mul.wide.u32 	%rd744, %r3046, 64;
	add.s64 	%rd745, %rd1, %rd744;
	ld.local.u32 	%r337, [%rd745+16];
	setp.eq.s32 	%p729, %r337, 0;
	@%p729 bra 	$L__BB0_1020;
	ld.param.u64 	%rd1423, [sweep_engine_kernel_param_1];
	mad.lo.s32 	%r1723, %r2898, %r12, %r3;
	add.s32 	%r1724, %r1723, %r3046;
	cvta.to.global.u64 	%rd746, %rd1423;
	mul.wide.u32 	%rd747, %r1724, 160;
	add.s64 	%rd748, %rd746, %rd747;
	ld.global.nc.u32 	%r1725, [%rd748+136];
	setp.eq.s32 	%p730, %r1725, 0;
	@%p730 bra 	$L__BB0_1020;
	ld.param.u64 	%rd1424, [sweep_engine_kernel_param_1];
	cvta.to.global.u64 	%rd749, %rd1424;
	add.s64 	%rd751, %rd749, %rd747;
	ld.global.nc.f32 	%f764, [%rd751];
	setp.eq.s32 	%p731, %r337, 1;
	@%p731 bra 	$L__BB0_1018;
	ld.local.f32 	%f1427, [%rd745+20];
	ld.local.f32 	%f1428, [%rd745+24];
	sub.f32 	%f1429, %f1427, %f764;
	mul.f32 	%f2245, %f1429, %f1428;
	bra.uni 	$L__BB0_1019;
$L__BB0_1018:
	ld.local.f32 	%f1430, [%rd745+20];
	ld.local.f32 	%f1431, [%rd745+24];
	sub.f32 	%f1432, %f764, %f1430;
	mul.f32 	%f2245, %f1432, %f1431;
$L__BB0_1019:
	cvt.f64.f32 	%fd338, %f2245;
	add.f64 	%fd524, %fd524, %fd338;
$L__BB0_1020:
	setp.eq.s32 	%p732, %r1722, 1;
	@%p732 bra 	$L__BB0_1034;
	ld.local.u32 	%r338, [%rd745+80];
	setp.eq.s32 	%p733, %r338, 0;
	@%p733 bra 	$L__BB0_1027;
	ld.param.u64 	%rd1425, [sweep_engine_kernel_param_1];
	mad.lo.s32 	%r1729, %r2898, %r12, %r3;
	add.s32 	%r1730, %r3046, %r1729;
	add.s32 	%r1731, %r1730, 1;
	cvta.to.global.u64 	%rd758, %rd1425;
	mul.wide.u32 	%rd759, %r1731, 160;
	add.s64 	%rd760, %rd758, %rd759;
	ld.global.nc.u32 	%r1732, [%rd760+136];
	setp.eq.s32 	%p734, %r1732, 0;
	@%p734 bra 	$L__BB0_1027;
	ld.param.u64 	%rd1426, [sweep_engine_kernel_param_1];
	cvta.to.global.u64 	%rd761, %rd1426;
	add.s64 	%rd763, %rd761, %rd759;
	ld.global.nc.f32 	%f768, [%rd763];
	setp.eq.s32 	%p735, %r338, 1;
	@%p735 bra 	$L__BB0_1025;
	ld.local.f32 	%f1433, [%rd745+84];
	ld.local.f32 	%f1434, [%rd745+88];
	sub.f32 	%f1435, %f1433, %f768;
	mul.f32 	%f2246, %f1435, %f1434;
	bra.uni 	$L__BB0_1026;
$L__BB0_1025:
	ld.local.f32 	%f1436, [%rd745+84];
	ld.local.f32 	%f1437, [%rd745+88];
	sub.f32 	%f1438, %f768, %f1436;
	mul.f32 	%f2246, %f1438, %f1437;
$L__BB0_1026:
	cvt.f64.f32 	%fd339, %f2246;
	add.f64 	%fd524, %fd524, %fd339;
$L__BB0_1027:
	setp.eq.s32 	%p736, %r1722, 2;
	@%p736 bra 	$L__BB0_1034;
	ld.local.u32 	%r339, [%rd745+144];
	setp.eq.s32 	%p737, %r339, 0;
	@%p737 bra 	$L__BB0_1034;
	ld.param.u64 	%rd1427, [sweep_engine_kernel_param_1];
	mad.lo.s32 	%r1737, %r2898, %r12, %r3;
	add.s32 	%r1738, %r3046, %r1737;
	add.s32 	%r1739, %r1738, 2;
	cvta.to.global.u64 	%rd770, %rd1427;
	mul.wide.u32 	%rd771, %r1739, 160;
	add.s64 	%rd772, %rd770, %rd771;
	ld.global.nc.u32 	%r1740, [%rd772+136];
	setp.eq.s32 	%p738, %r1740, 0;
	@%p738 bra 	$L__BB0_1034;
	ld.param.u64 	%rd1428, [sweep_engine_kernel_param_1];
	cvta.to.global.u64 	%rd773, %rd1428;
	add.s64 	%rd775, %rd773, %rd771;
	ld.global.nc.f32 	%f772, [%rd775];
	setp.eq.s32 	%p739, %r339, 1;
	@%p739 bra 	$L__BB0_1032;
	ld.local.f32 	%f1439, [%rd745+148];
	ld.local.f32 	%f1440, [%rd745+152];
	sub.f32 	%f1441, %f1439, %f772;
	mul.f32 	%f2247, %f1441, %f1440;
	bra.uni 	$L__BB0_1033;
$L__BB0_1032:
	ld.local.f32 	%f1442, [%rd745+148];
	ld.local.f32 	%f1443, [%rd745+152];
	sub.f32 	%f1444, %f772, %f1442;
	mul.f32 	%f2247, %f1444, %f1443;
$L__BB0_1033:
	cvt.f64.f32 	%fd340, %f2247;
	add.f64 	%fd524, %fd524, %fd340;
$L__BB0_1034:
	ld.local.f64 	%fd533, [%rd1+4016];
	setp.leu.f64 	%p740, %fd524, %fd533;
	@%p740 bra 	$L__BB0_1036;
	st.local.f64 	[%rd1+4016], %fd524;
	mov.f64 	%fd533, %fd524;
$L__BB0_1036:
	setp.leu.f64 	%p741, %fd533, 0d0000000000000000;
	@%p741 bra 	$L__BB0_1039;
	sub.f64 	%fd341, %fd533, %fd524;
	div.rn.f64 	%fd148, %fd341, %fd533;
	ld.local.f64 	%fd342, [%rd1+4008];
	setp.leu.f64 	%p742, %fd148, %fd342;
	@%p742 bra 	$L__BB0_1039;
	st.local.f64 	[%rd1+4008], %fd148;
$L__BB0_1039:
	ld.param.u64 	%rd1352, [sweep_engine_kernel_param_0];
	add.s32 	%r2898, %r2898, 1;
	cvta.to.global.u64 	%rd780, %rd1352;
	ld.global.nc.u32 	%r3048, [%rd780+20];
	setp.lt.u32 	%p743, %r2898, %r3048;
	@%p743 bra 	$L__BB0_452;
$L__BB0_1040:
	ld.param.u64 	%rd1535, [sweep_engine_kernel_param_5];
	ld.param.u64 	%rd1355, [sweep_engine_kernel_param_0];
	ld.local.v4.u32 	{%r2100, %r2101, %r2102, %r2103}, [%rd1+16];
	ld.local.v4.f32 	{%f1792, %f1793, %f1794, %f1795}, [%rd1+32];
	ld.local.v4.u32 	{%r2104, %r2105, %r2106, %r2107}, [%rd1+48];
	ld.local.v4.u32 	{%r2108, %r2109, %r2110, %r2111}, [%rd1+64];
	ld.local.v4.u32 	{%r2112, %r2113, %r2114, %r2115}, [%rd1+80];
	ld.local.v4.f32 	{%f1796, %f1797, %f1798, %f1799}, [%rd1+96];
	ld.local.v4.u32 	{%r2116, %r2117, %r2118, %r2119}, [%rd1+112];
	ld.local.v4.u32 	{%r2120, %r2121, %r2122, %r2123}, [%rd1+128];
	ld.local.v4.u32 	{%r2124, %r2125, %r2126, %r2127}, [%rd1+144];
	ld.local.v4.f32 	{%f1800, %f1801, %f1802, %f1803}, [%rd1+160];
	ld.local.v4.u32 	{%r2128, %r2129, %r2130, %r2131}, [%rd1+176];
	ld.local.v4.u32 	{%r2132, %r2133, %r2134, %r2135}, [%rd1+192];
	ld.local.v4.u32 	{%r2136, %r2137, %r2138, %r2139}, [%rd1+208];
	ld.local.v4.f32 	{%f1804, %f1805, %f1806, %f1807}, [%rd1+224];
	ld.local.v4.u32 	{%r2140, %r2141, %r2142, %r2143}, [%rd1+240];
	ld.local.v4.u32 	{%r2144, %r2145, %r2146, %r2147}, [%rd1+256];
	ld.local.v4.u32 	{%r2148, %r2149, %r2150, %r2151}, [%rd1+272];
	ld.local.v4.f32 	{%f1808, %f1809, %f1810, %f1811}, [%rd1+288];
	ld.local.v4.u32 	{%r2152, %r2153, %r2154, %r2155}, [%rd1+304];
	ld.local.v4.u32 	{%r2156, %r2157, %r2158, %r2159}, [%rd1+320];
	ld.local.v4.u32 	{%r2160, %r2161, %r2162, %r2163}, [%rd1+336];
	ld.local.v4.f32 	{%f1812, %f1813, %f1814, %f1815}, [%rd1+352];
	ld.local.v4.u32 	{%r2164, %r2165, %r2166, %r2167}, [%rd1+368];
	ld.local.v4.u32 	{%r2168, %r2169, %r2170, %r2171}, [%rd1+384];
	ld.local.v4.u32 	{%r2172, %r2173, %r2174, %r2175}, [%rd1+400];
	ld.local.v4.f32 	{%f1816, %f1817, %f1818, %f1819}, [%rd1+416];
	ld.local.v4.u32 	{%r2176, %r2177, %r2178, %r2179}, [%rd1+432];
	ld.local.v4.u32 	{%r2180, %r2181, %r2182, %r2183}, [%rd1+448];
	ld.local.v4.u32 	{%r2184, %r2185, %r2186, %r2187}, [%rd1+464];
	ld.local.v4.f32 	{%f1820, %f1821, %f1822, %f1823}, [%rd1+480];
	ld.local.v4.u32 	{%r2188, %r2189, %r2190, %r2191}, [%rd1+496];
	ld.local.v4.u32 	{%r2192, %r2193, %r2194, %r2195}, [%rd1+512];
	ld.local.v4.u32 	{%r2196, %r2197, %r2198, %r2199}, [%rd1+528];
	ld.local.v4.f32 	{%f1824, %f1825, %f1826, %f1827}, [%rd1+544];
	ld.local.v4.u32 	{%r2200, %r2201, %r2202, %r2203}, [%rd1+560];
	ld.local.v4.u32 	{%r2204, %r2205, %r2206, %r2207}, [%rd1+576];
	ld.local.v4.u32 	{%r2208, %r2209, %r2210, %r2211}, [%rd1+592];
	ld.local.v4.f32 	{%f1828, %f1829, %f1830, %f1831}, [%rd1+608];
	ld.local.v4.u32 	{%r2212, %r2213, %r2214, %r2215}, [%rd1+624];
	ld.local.v4.u32 	{%r2216, %r2217, %r2218, %r2219}, [%rd1+640];
	ld.local.v4.u32 	{%r2220, %r2221, %r2222, %r2223}, [%rd1+656];
	ld.local.v4.f32 	{%f1832, %f1833, %f1834, %f1835}, [%rd1+672];
	ld.local.v4.u32 	{%r2224, %r2225, %r2226, %r2227}, [%rd1+688];
	ld.local.v4.u32 	{%r2228, %r2229, %r2230, %r2231}, [%rd1+704];
	ld.local.v4.u32 	{%r2232, %r2233, %r2234, %r2235}, [%rd1+720];
	ld.local.v4.f32 	{%f1836, %f1837, %f1838, %f1839}, [%rd1+736];
	ld.local.v4.u32 	{%r2236, %r2237, %r2238, %r2239}, [%rd1+752];
	ld.local.v4.u32 	{%r2240, %r2241, %r2242, %r2243}, [%rd1+768];
	ld.local.v4.u32 	{%r2244, %r2245, %r2246, %r2247}, [%rd1+784];
	ld.local.v4.f32 	{%f1840, %f1841, %f1842, %f1843}, [%rd1+800];
	ld.local.v4.u32 	{%r2248, %r2249, %r2250, %r2251}, [%rd1+816];
	ld.local.v4.u32 	{%r2252, %r2253, %r2254, %r2255}, [%rd1+832];
	ld.local.v4.u32 	{%r2256, %r2257, %r2258, %r2259}, [%rd1+848];
	ld.local.v4.f32 	{%f1844, %f1845, %f1846, %f1847}, [%rd1+864];
	ld.local.v4.u32 	{%r2260, %r2261, %r2262, %r2263}, [%rd1+880];
	ld.local.v4.u32 	{%r2264, %r2265, %r2266, %r2267}, [%rd1+896];
	ld.local.v4.u32 	{%r2268, %r2269, %r2270, %r2271}, [%rd1+912];
	ld.local.v4.f32 	{%f1848, %f1849, %f1850, %f1851}, [%rd1+928];
	ld.local.v4.u32 	{%r2272, %r2273, %r2274, %r2275}, [%rd1+944];
	ld.local.v4.u32 	{%r2276, %r2277, %r2278, %r2279}, [%rd1+960];
	ld.local.v4.u32 	{%r2280, %r2281, %r2282, %r2283}, [%rd1+976];
	ld.local.v4.f32 	{%f1852, %f1853, %f1854, %f1855}, [%rd1+992];
	ld.local.v4.u32 	{%r2284, %r2285, %r2286, %r2287}, [%rd1+1008];
	ld.local.v4.u32 	{%r2288, %r2289, %r2290, %r2291}, [%rd1+1024];
	ld.local.v4.u32 	{%r2292, %r2293, %r2294, %r2295}, [%rd1+1040];
	ld.local.v4.f32 	{%f1856, %f1857, %f1858, %f1859}, [%rd1+1056];
	ld.local.v4.u32 	{%r2296, %r2297, %r2298, %r2299}, [%rd1+1072];
	ld.local.v4.u32 	{%r2300, %r2301, %r2302, %r2303}, [%rd1+1088];
	ld.local.v4.u32 	{%r2304, %r2305, %r2306, %r2307}, [%rd1+1104];
	ld.local.v4.f32 	{%f1860, %f1861, %f1862, %f1863}, [%rd1+1120];
	ld.local.v4.u32 	{%r2308, %r2309, %r2310, %r2311}, [%rd1+1136];
	ld.local.v4.u32 	{%r2312, %r2313, %r2314, %r2315}, [%rd1+1152];
	ld.local.v4.u32 	{%r2316, %r2317, %r2318, %r2319}, [%rd1+1168];
	ld.local.v4.f32 	{%f1864, %f1865, %f1866, %f1867}, [%rd1+1184];
	ld.local.v4.u32 	{%r2320, %r2321, %r2322, %r2323}, [%rd1+1200];
	ld.local.v4.u32 	{%r2324, %r2325, %r2326, %r2327}, [%rd1+1216];
	ld.local.v4.u32 	{%r2328, %r2329, %r2330, %r2331}, [%rd1+1232];
	ld.local.v4.f32 	{%f1868, %f1869, %f1870, %f1871}, [%rd1+1248];
	ld.local.v4.u32 	{%r2332, %r2333, %r2334, %r2335}, [%rd1+1264];
	ld.local.v4.u32 	{%r2336, %r2337, %r2338, %r2339}, [%rd1+1280];
	ld.local.v4.u32 	{%r2340, %r2341, %r2342, %r2343}, [%rd1+1296];
	ld.local.v4.f32 	{%f1872, %f1873, %f1874, %f1875}, [%rd1+1312];
	ld.local.v4.u32 	{%r2344, %r2345, %r2346, %r2347}, [%rd1+1328];
	ld.local.v4.u32 	{%r2348, %r2349, %r2350, %r2351}, [%rd1+1344];
	ld.local.v4.u32 	{%r2352, %r2353, %r2354, %r2355}, [%rd1+1360];
	ld.local.v4.f32 	{%f1876, %f1877, %f1878, %f1879}, [%rd1+1376];
	ld.local.v4.u32 	{%r2356, %r2357, %r2358, %r2359}, [%rd1+1392];
	ld.local.v4.u32 	{%r2360, %r2361, %r2362, %r2363}, [%rd1+1408];
	ld.local.v4.u32 	{%r2364, %r2365, %r2366, %r2367}, [%rd1+1424];
	ld.local.v4.f32 	{%f1880, %f1881, %f1882, %f1883}, [%rd1+1440];
	ld.local.v4.u32 	{%r2368, %r2369, %r2370, %r2371}, [%rd1+1456];
	ld.local.v4.u32 	{%r2372, %r2373, %r2374, %r2375}, [%rd1+1472];
	ld.local.v4.u32 	{%r2376, %r2377, %r2378, %r2379}, [%rd1+1488];
	ld.local.v4.f32 	{%f1884, %f1885, %f1886, %f1887}, [%rd1+1504];
	ld.local.v4.u32 	{%r2380, %r2381, %r2382, %r2383}, [%rd1+1520];
	ld.local.v4.u32 	{%r2384, %r2385, %r2386, %r2387}, [%rd1+1536];
	ld.local.v4.u32 	{%r2388, %r2389, %r2390, %r2391}, [%rd1+1552];
	ld.local.v4.f32 	{%f1888, %f1889, %f1890, %f1891}, [%rd1+1568];
	ld.local.v4.u32 	{%r2392, %r2393, %r2394, %r2395}, [%rd1+1584];
	ld.local.v4.u32 	{%r2396, %r2397, %r2398, %r2399}, [%rd1+1600];
	ld.local.v4.u32 	{%r2400, %r2401, %r2402, %r2403}, [%rd1+1616];
	ld.local.v4.f32 	{%f1892, %f1893, %f1894, %f1895}, [%rd1+1632];
	ld.local.v4.u32 	{%r2404, %r2405, %r2406, %r2407}, [%rd1+1648];
	ld.local.v4.u32 	{%r2408, %r2409, %r2410, %r2411}, [%rd1+1664];
	ld.local.v4.u32 	{%r2412, %r2413, %r2414, %r2415}, [%rd1+1680];
	ld.local.v4.f32 	{%f1896, %f1897, %f1898, %f1899}, [%rd1+1696];
	ld.local.v4.u32 	{%r2416, %r2417, %r2418, %r2419}, [%rd1+1712];
	ld.local.v4.u32 	{%r2420, %r2421, %r2422, %r2423}, [%rd1+1728];
	ld.local.v4.u32 	{%r2424, %r2425, %r2426, %r2427}, [%rd1+1744];
	ld.local.v4.f32 	{%f1900, %f1901, %f1902, %f1903}, [%rd1+1760];
	ld.local.v4.u32 	{%r2428, %r2429, %r2430, %r2431}, [%rd1+1776];
	ld.local.v4.u32 	{%r2432, %r2433, %r2434, %r2435}, [%rd1+1792];
	ld.local.v4.u32 	{%r2436, %r2437, %r2438, %r2439}, [%rd1+1808];
	ld.local.v4.f32 	{%f1904, %f1905, %f1906, %f1907}, [%rd1+1824];
	ld.local.v4.u32 	{%r2440, %r2441, %r2442, %r2443}, [%rd1+1840];
	ld.local.v4.u32 	{%r2444, %r2445, %r2446, %r2447}, [%rd1+1856];
	ld.local.v4.u32 	{%r2448, %r2449, %r2450, %r2451}, [%rd1+1872];
	ld.local.v4.f32 	{%f1908, %f1909, %f1910, %f1911}, [%rd1+1888];
	ld.local.v4.u32 	{%r2452, %r2453, %r2454, %r2455}, [%rd1+1904];
	ld.local.v4.u32 	{%r2456, %r2457, %r2458, %r2459}, [%rd1+1920];
	ld.local.v4.u32 	{%r2460, %r2461, %r2462, %r2463}, [%rd1+1936];
	ld.local.v4.f32 	{%f1912, %f1913, %f1914, %f1915}, [%rd1+1952];
	ld.local.v4.u32 	{%r2464, %r2465, %r2466, %r2467}, [%rd1+1968];
	ld.local.v4.u32 	{%r2468, %r2469, %r2470, %r2471}, [%rd1+1984];
	ld.local.v4.u32 	{%r2472, %r2473, %r2474, %r2475}, [%rd1+2000];
	ld.local.v4.f32 	{%f1916, %f1917, %f1918, %f1919}, [%rd1+2016];
	ld.local.v4.u32 	{%r2476, %r2477, %r2478, %r2479}, [%rd1+2032];
	ld.local.v4.u32 	{%r2480, %r2481, %r2482, %r2483}, [%rd1+2048];
	ld.local.v4.u32 	{%r2484, %r2485, %r2486, %r2487}, [%rd1+2064];
	ld.local.v4.f32 	{%f1920, %f1921, %f1922, %f1923}, [%rd1+2080];
	ld.local.v4.u32 	{%r2488, %r2489, %r2490, %r2491}, [%rd1+2096];
	ld.local.v4.u32 	{%r2492, %r2493, %r2494, %r2495}, [%rd1+2112];
	ld.local.v4.u32 	{%r2496, %r2497, %r2498, %r2499}, [%rd1+2128];
	ld.local.v4.f32 	{%f1924, %f1925, %f1926, %f1927}, [%rd1+2144];
	ld.local.v4.u32 	{%r2500, %r2501, %r2502, %r2503}, [%rd1+2160];
	ld.local.v4.u32 	{%r2504, %r2505, %r2506, %r2507}, [%rd1+2176];
	ld.local.v4.u32 	{%r2508, %r2509, %r2510, %r2511}, [%rd1+2192];
	ld.local.v4.f32 	{%f1928, %f1929, %f1930, %f1931}, [%rd1+2208];
	ld.local.v4.u32 	{%r2512, %r2513, %r2514, %r2515}, [%rd1+2224];
	ld.local.v4.u32 	{%r2516, %r2517, %r2518, %r2519}, [%rd1+2240];
	ld.local.v4.u32 	{%r2520, %r2521, %r2522, %r2523}, [%rd1+2256];
	ld.local.v4.f32 	{%f1932, %f1933, %f1934, %f1935}, [%rd1+2272];
	ld.local.v4.u32 	{%r2524, %r2525, %r2526, %r2527}, [%rd1+2288];
	ld.local.v4.u32 	{%r2528, %r2529, %r2530, %r2531}, [%rd1+2304];
	ld.local.v4.u32 	{%r2532, %r2533, %r2534, %r2535}, [%rd1+2320];
	ld.local.v4.f32 	{%f1936, %f1937, %f1938, %f1939}, [%rd1+2336];
	ld.local.v4.u32 	{%r2536, %r2537, %r2538, %r2539}, [%rd1+2352];
	ld.local.v4.u32 	{%r2540, %r2541, %r2542, %r2543}, [%rd1+2368];
	ld.local.v4.u32 	{%r2544, %r2545, %r2546, %r2547}, [%rd1+2384];
	ld.local.v4.f32 	{%f1940, %f1941, %f1942, %f1943}, [%rd1+2400];
	ld.local.v4.u32 	{%r2548, %r2549, %r2550, %r2551}, [%rd1+2416];
	ld.local.v4.u32 	{%r2552, %r2553, %r2554, %r2555}, [%rd1+2432];
	ld.local.v4.u32 	{%r2556, %r2557, %r2558, %r2559}, [%rd1+2448];
	ld.local.v4.f32 	{%f1944, %f1945, %f1946, %f1947}, [%rd1+2464];
	ld.local.v4.u32 	{%r2560, %r2561, %r2562, %r2563}, [%rd1+2480];
	ld.local.v4.u32 	{%r2564, %r2565, %r2566, %r2567}, [%rd1+2496];
	ld.local.v4.u32 	{%r2568, %r2569, %r2570, %r2571}, [%rd1+2512];
	ld.local.v4.f32 	{%f1948, %f1949, %f1950, %f1951}, [%rd1+2528];
	ld.local.v4.u32 	{%r2572, %r2573, %r2574, %r2575}, [%rd1+2544];
	ld.local.v4.u32 	{%r2576, %r2577, %r2578, %r2579}, [%rd1+2560];
	ld.local.v4.u32 	{%r2580, %r2581, %r2582, %r2583}, [%rd1+2576];
	ld.local.v4.f32 	{%f1952, %f1953, %f1954, %f1955}, [%rd1+2592];
	ld.local.v4.u32 	{%r2584, %r2585, %r2586, %r2587}, [%rd1+2608];
	ld.local.v4.u32 	{%r2588, %r2589, %r2590, %r2591}, [%rd1+2624];
	ld.local.v4.u32 	{%r2592, %r2593, %r2594, %r2595}, [%rd1+2640];
	ld.local.v4.f32 	{%f1956, %f1957, %f1958, %f1959}, [%rd1+2656];
	ld.local.v4.u32 	{%r2596, %r2597, %r2598, %r2599}, [%rd1+2672];
	ld.local.v4.u32 	{%r2600, %r2601, %r2602, %r2603}, [%rd1+2688];
	ld.local.v4.u32 	{%r2604, %r2605, %r2606, %r2607}, [%rd1+2704];
	ld.local.v4.f32 	{%f1960, %f1961, %f1962, %f1963}, [%rd1+2720];
	ld.local.v4.u32 	{%r2608, %r2609, %r2610, %r2611}, [%rd1+2736];
	ld.local.v4.u32 	{%r2612, %r2613, %r2614, %r2615}, [%rd1+2752];
	ld.local.v4.u32 	{%r2616, %r2617, %r2618, %r2619}, [%rd1+2768];
	ld.local.v4.f32 	{%f1964, %f1965, %f1966, %f1967}, [%rd1+2784];
	ld.local.v4.u32 	{%r2620, %r2621, %r2622, %r2623}, [%rd1+2800];
	ld.local.v4.u32 	{%r2624, %r2625, %r2626, %r2627}, [%rd1+2816];
	ld.local.v4.u32 	{%r2628, %r2629, %r2630, %r2631}, [%rd1+2832];
	ld.local.v4.f32 	{%f1968, %f1969, %f1970, %f1971}, [%rd1+2848];
	ld.local.v4.u32 	{%r2632, %r2633, %r2634, %r2635}, [%rd1+2864];
	ld.local.v4.u32 	{%r2636, %r2637, %r2638, %r2639}, [%rd1+2880];
	ld.local.v4.u32 	{%r2640, %r2641, %r2642, %r2643}, [%rd1+2896];
	ld.local.v4.f32 	{%f1972, %f1973, %f1974, %f1975}, [%rd1+2912];
	ld.local.v4.u32 	{%r2644, %r2645, %r2646, %r2647}, [%rd1+2928];
	ld.local.v4.u32 	{%r2648, %r2649, %r2650, %r2651}, [%rd1+2944];
	ld.local.v4.u32 	{%r2652, %r2653, %r2654, %r2655}, [%rd1+2960];
	ld.local.v4.f32 	{%f1976, %f1977, %f1978, %f1979}, [%rd1+2976];
	ld.local.v4.u32 	{%r2656, %r2657, %r2658, %r2659}, [%rd1+2992];
	ld.local.v4.u32 	{%r2660, %r2661, %r2662, %r2663}, [%rd1+3008];
	ld.local.v4.u32 	{%r2664, %r2665, %r2666, %r2667}, [%rd1+3024];
	ld.local.v4.f32 	{%f1980, %f1981, %f1982, %f1983}, [%rd1+3040];
	ld.local.v4.u32 	{%r2668, %r2669, %r2670, %r2671}, [%rd1+3056];
	ld.local.v4.u32 	{%r2672, %r2673, %r2674, %r2675}, [%rd1+3072];
	ld.local.v4.u32 	{%r2676, %r2677, %r2678, %r2679}, [%rd1+3088];
	ld.local.v4.f32 	{%f1984, %f1985, %f1986, %f1987}, [%rd1+3104];
	ld.local.v4.u32 	{%r2680, %r2681, %r2682, %r2683}, [%rd1+3120];
	ld.local.v4.u32 	{%r2684, %r2685, %r2686, %r2687}, [%rd1+3136];
	ld.local.v4.u32 	{%r2688, %r2689, %r2690, %r2691}, [%rd1+3152];
	ld.local.v4.f32 	{%f1988, %f1989, %f1990, %f1991}, [%rd1+3168];
	ld.local.v4.u32 	{%r2692, %r2693, %r2694, %r2695}, [%rd1+3184];
	ld.local.v4.u32 	{%r2696, %r2697, %r2698, %r2699}, [%rd1+3200];
	ld.local.v4.u32 	{%r2700, %r2701, %r2702, %r2703}, [%rd1+3216];
	ld.local.v4.f32 	{%f1992, %f1993, %f1994, %f1995}, [%rd1+3232];
	ld.local.v4.u32 	{%r2704, %r2705, %r2706, %r2707}, [%rd1+3248];
	ld.local.v4.u32 	{%r2708, %r2709, %r2710, %r2711}, [%rd1+3264];
	ld.local.v4.u32 	{%r2712, %r2713, %r2714, %r2715}, [%rd1+3280];
	ld.local.v4.f32 	{%f1996, %f1997, %f1998, %f1999}, [%rd1+3296];
	ld.local.v4.u32 	{%r2716, %r2717, %r2718, %r2719}, [%rd1+3312];
	ld.local.v4.u32 	{%r2720, %r2721, %r2722, %r2723}, [%rd1+3328];
	ld.local.v4.u32 	{%r2724, %r2725, %r2726, %r2727}, [%rd1+3344];
	ld.local.v4.u32 	{%r2728, %r2729, %r2730, %r2731}, [%rd1+3360];
	ld.local.v4.u32 	{%r2732, %r2733, %r2734, %r2735}, [%rd1+3376];
	ld.local.v4.u32 	{%r2736, %r2737, %r2738, %r2739}, [%rd1+3392];
	ld.local.v4.u32 	{%r2740, %r2741, %r2742, %r2743}, [%rd1+3408];
	ld.local.v4.u32 	{%r2744, %r2745, %r2746, %r2747}, [%rd1+3424];
	ld.local.v4.u32 	{%r2748, %r2749, %r2750, %r2751}, [%rd1+3440];
	ld.local.v4.u32 	{%r2752, %r2753, %r2754, %r2755}, [%rd1+3456];
	ld.local.v4.u32 	{%r2756, %r2757, %r2758, %r2759}, [%rd1+3472];
	ld.local.v4.u32 	{%r2760, %r2761, %r2762, %r2763}, [%rd1+3488];
	ld.local.v4.u32 	{%r2764, %r2765, %r2766, %r2767}, [%rd1+3504];
	ld.local.v4.u32 	{%r2768, %r2769, %r2770, %r2771}, [%rd1+3520];
	ld.local.v4.u32 	{%r2772, %r2773, %r2774, %r2775}, [%rd1+3536];
	ld.local.v4.u32 	{%r2776, %r2777, %r2778, %r2779}, [%rd1+3552];
	ld.local.v4.u32 	{%r2780, %r2781, %r2782, %r2783}, [%rd1+3568];
	ld.local.v4.u32 	{%r2784, %r2785, %r2786, %r2787}, [%rd1+3584];
	ld.local.v4.u32 	{%r2788, %r2789, %r2790, %r2791}, [%rd1+3600];
	ld.local.v4.u32 	{%r2792, %r2793, %r2794, %r2795}, [%rd1+3616];
	ld.local.v4.u32 	{%r2796, %r2797, %r2798, %r2799}, [%rd1+3632];
	ld.local.v4.u32 	{%r2800, %r2801, %r2802, %r2803}, [%rd1+3648];
	ld.local.v4.u32 	{%r2804, %r2805, %r2806, %r2807}, [%rd1+3664];
	ld.local.v4.u32 	{%r2808, %r2809, %r2810, %r2811}, [%rd1+3680];
	ld.local.v4.u32 	{%r2812, %r2813, %r2814, %r2815}, [%rd1+3696];
	ld.local.v4.u32 	{%r2816, %r2817, %r2818, %r2819}, [%rd1+3712];
	ld.local.v4.u32 	{%r2820, %r2821, %r2822, %r2823}, [%rd1+3728];
	ld.local.v4.u32 	{%r2824, %r2825, %r2826, %r2827}, [%rd1+3744];
	ld.local.v4.u32 	{%r2828, %r2829, %r2830, %r2831}, [%rd1+3760];
	ld.local.v4.u32 	{%r2832, %r2833, %r2834, %r2835}, [%rd1+3776];
	ld.local.v4.u32 	{%r2836, %r2837, %r2838, %r2839}, [%rd1+3792];
	ld.local.v4.u32 	{%r2840, %r2841, %r2842, %r2843}, [%rd1+3808];
	ld.local.v4.u32 	{%r2844, %r2845, %r2846, %r2847}, [%rd1+3824];
	ld.local.v4.u32 	{%r2848, %r2849, %r2850, %r2851}, [%rd1+3840];
	ld.local.v4.u32 	{%r2852, %r2853, %r2854, %r2855}, [%rd1+3856];
	ld.local.v4.u32 	{%r2856, %r2857, %r2858, %r2859}, [%rd1+3872];
	ld.local.v4.u32 	{%r2860, %r2861, %r2862, %r2863}, [%rd1+3888];
	ld.local.v4.u32 	{%r2864, %r2865, %r2866, %r2867}, [%rd1+3904];
	ld.local.v4.u32 	{%r2868, %r2869, %r2870, %r2871}, [%rd1+3920];
	ld.local.v4.u32 	{%r2872, %r2873, %r2874, %r2875}, [%rd1+3936];
	ld.local.v4.u32 	{%r2876, %r2877, %r2878, %r2879}, [%rd1+3952];
	ld.local.v2.f64 	{%fd151, %fd152}, [%rd1+3968];
	ld.local.v2.u32 	{%r345, %r346}, [%rd1+3984];
	ld.local.f64 	%fd153, [%rd1+3992];
	ld.local.v2.f64 	{%fd154, %fd155}, [%rd1+4000];
	ld.local.v2.u32 	{%r2880, %r2881}, [%rd1+4024];
	cvta.to.global.u64 	%rd1343, %rd1535;
	mov.u32 	%r2882, %ctaid.x;
	mov.u32 	%r2883, %ntid.x;
	mov.u32 	%r2884, %tid.x;
	mad.lo.s32 	%r347, %r2882, %r2883, %r2884;
	mul.wide.u32 	%rd1344, %r347, 4032;
	add.s64 	%rd1345, %rd1343, %rd1344;
	st.global.u32 	[%rd1345+256], %r2144;
	st.global.u32 	[%rd1345+252], %r2143;
	st.global.u32 	[%rd1345+248], %r2142;
	st.global.u32 	[%rd1345+244], %r2141;
	st.global.u32 	[%rd1345+240], %r2140;
	st.global.f32 	[%rd1345+236], %f1807;
	st.global.f32 	[%rd1345+232], %f1806;
	st.global.f32 	[%rd1345+228], %f1805;
	st.global.f32 	[%rd1345+224], %f1804;
	st.global.u32 	[%rd1345+220], %r2139;
	st.global.u32 	[%rd1345+216], %r2138;
	st.global.u32 	[%rd1345+212], %r2137;
	st.global.u32 	[%rd1345+208], %r2136;
	st.global.u32 	[%rd1345+204], %r2135;
	st.global.u32 	[%rd1345+200], %r2134;
	st.global.u32 	[%rd1345+196], %r2133;
	st.global.u32 	[%rd1345+192], %r2132;
	st.global.u32 	[%rd1345+188], %r2131;
	st.global.u32 	[%rd1345+184], %r2130;
	st.global.u32 	[%rd1345+180], %r2129;
	st.global.u32 	[%rd1345+176], %r2128;
	st.global.f32 	[%rd1345+172], %f1803;
	st.global.f32 	[%rd1345+168], %f1802;
	st.global.f32 	[%rd1345+164], %f1801;
	st.global.f32 	[%rd1345+160], %f1800;
	st.global.u32 	[%rd1345+156], %r2127;
	st.global.u32 	[%rd1345+152], %r2126;
	st.global.u32 	[%rd1345+148], %r2125;
	st.global.u32 	[%rd1345+144], %r2124;
	st.global.u32 	[%rd1345+140], %r2123;
	st.global.u32 	[%rd1345+136], %r2122;
	st.global.u32 	[%rd1345+132], %r2121;
	st.global.u32 	[%rd1345+128], %r2120;
	st.global.u32 	[%rd1345+124], %r2119;
	st.global.u32 	[%rd1345+120], %r2118;
	st.global.u32 	[%rd1345+116], %r2117;
	st.global.u32 	[%rd1345+112], %r2116;
	st.global.f32 	[%rd1345+108], %f1799;
	st.global.f32 	[%rd1345+104], %f1798;
	st.global.f32 	[%rd1345+100], %f1797;
	st.global.f32 	[%rd1345+96], %f1796;
	st.global.u32 	[%rd1345+92], %r2115;
	st.global.u32 	[%rd1345+88], %r2114;
	st.global.u32 	[%rd1345+84], %r2113;
	st.global.u32 	[%rd1345+80], %r2112;
	st.global.u32 	[%rd1345+76], %r2111;
	st.global.u32 	[%rd1345+72], %r2110;
	st.global.u32 	[%rd1345+68], %r2109;
	st.global.u32 	[%rd1345+64], %r2108;
	st.global.u32 	[%rd1345+60], %r2107;
	st.global.u32 	[%rd1345+56], %r2106;
	st.global.u32 	[%rd1345+52], %r2105;
	st.global.u32 	[%rd1345+48], %r2104;
	st.global.f32 	[%rd1345+44], %f1795;
	st.global.f32 	[%rd1345+40], %f1794;
	st.global.f32 	[%rd1345+36], %f1793;
	st.global.f32 	[%rd1345+32], %f1792;
	st.global.u32 	[%rd1345+28], %r2103;
	st.global.u32 	[%rd1345+24], %r2102;
	st.global.u32 	[%rd1345+20], %r2101;
	st.global.u32 	[%rd1345+16], %r2100;
	st.global.u32 	[%rd1345+12], %r3049;
	st.global.u32 	[%rd1345+8], %r3047;
	st.global.f64 	[%rd1345], %fd488;
	st.global.u32 	[%rd1345+512], %r2192;
	st.global.u32 	[%rd1345+508], %r2191;
	st.global.u32 	[%rd1345+504], %r2190;
	st.global.u32 	[%rd1345+500], %r2189;
	st.global.u32 	[%rd1345+496], %r2188;
	st.global.f32 	[%rd1345+492], %f1823;
	st.global.f32 	[%rd1345+488], %f1822;
	st.global.f32 	[%rd1345+484], %f1821;
	st.global.f32 	[%rd1345+480], %f1820;
	st.global.u32 	[%rd1345+476], %r2187;
	st.global.u32 	[%rd1345+472], %r2186;
	st.global.u32 	[%rd1345+468], %r2185;
	st.global.u32 	[%rd1345+464], %r2184;
	st.global.u32 	[%rd1345+460], %r2183;
	st.global.u32 	[%rd1345+456], %r2182;
	st.global.u32 	[%rd1345+452], %r2181;
	st.global.u32 	[%rd1345+448], %r2180;
	st.global.u32 	[%rd1345+444], %r2179;
	st.global.u32 	[%rd1345+440], %r2178;
	st.global.u32 	[%rd1345+436], %r2177;
	st.global.u32 	[%rd1345+432], %r2176;
	st.global.f32 	[%rd1345+428], %f1819;
	st.global.f32 	[%rd1345+424], %f1818;
	st.global.f32 	[%rd1345+420], %f1817;
	st.global.f32 	[%rd1345+416], %f1816;
	st.global.u32 	[%rd1345+412], %r2175;
	st.global.u32 	[%rd1345+408], %r2174;
	st.global.u32 	[%rd1345+404], %r2173;
	st.global.u32 	[%rd1345+400], %r2172;
	st.global.u32 	[%rd1345+396], %r2171;
	st.global.u32 	[%rd1345+392], %r2170;
	st.global.u32 	[%rd1345+388], %r2169;
	st.global.u32 	[%rd1345+384], %r2168;
	st.global.u32 	[%rd1345+380], %r2167;
	st.global.u32 	[%rd1345+376], %r2166;
	st.global.u32 	[%rd1345+372], %r2165;
	st.global.u32 	[%rd1345+368], %r2164;
	st.global.f32 	[%rd1345+364], %f1815;
	st.global.f32 	[%rd1345+360], %f1814;
	st.global.f32 	[%rd1345+356], %f1813;
	st.global.f32 	[%rd1345+352], %f1812;
	st.global.u32 	[%rd1345+348], %r2163;
	st.global.u32 	[%rd1345+344], %r2162;
	st.global.u32 	[%rd1345+340], %r2161;
	st.global.u32 	[%rd1345+336], %r2160;
	st.global.u32 	[%rd1345+332], %r2159;
	st.global.u32 	[%rd1345+328], %r2158;
	st.global.u32 	[%rd1345+324], %r2157;
	st.global.u32 	[%rd1345+320], %r2156;
	st.global.u32 	[%rd1345+316], %r2155;
	st.global.u32 	[%rd1345+312], %r2154;
	st.global.u32 	[%rd1345+308], %r2153;
	st.global.u32 	[%rd1345+304], %r2152;
	st.global.f32 	[%rd1345+300], %f1811;
	st.global.f32 	[%rd1345+296], %f1810;
	st.global.f32 	[%rd1345+292], %f1809;
	st.global.f32 	[%rd1345+288], %f1808;
	st.global.u32 	[%rd1345+284], %r2151;
	st.global.u32 	[%rd1345+280], %r2150;
	st.global.u32 	[%rd1345+276], %r2149;
	st.global.u32 	[%rd1345+272], %r2148;
	st.global.u32 	[%rd1345+268], %r2147;
	st.global.u32 	[%rd1345+264], %r2146;
	st.global.u32 	[%rd1345+260], %r2145;
	st.global.u32 	[%rd1345+768], %r2240;
	st.global.u32 	[%rd1345+764], %r2239;
	st.global.u32 	[%rd1345+760], %r2238;
	st.global.u32 	[%rd1345+756], %r2237;
	st.global.u32 	[%rd1345+752], %r2236;
	st.global.f32 	[%rd1345+748], %f1839;
	st.global.f32 	[%rd1345+744], %f1838;
	st.global.f32 	[%rd1345+740], %f1837;
	st.global.f32 	[%rd1345+736], %f1836;
	st.global.u32 	[%rd1345+732], %r2235;
	st.global.u32 	[%rd1345+728], %r2234;
	st.global.u32 	[%rd1345+724], %r2233;
	st.global.u32 	[%rd1345+720], %r2232;
	st.global.u32 	[%rd1345+716], %r2231;
	st.global.u32 	[%rd1345+712], %r2230;
	st.global.u32 	[%rd1345+708], %r2229;
	st.global.u32 	[%rd1345+704], %r2228;
	st.global.u32 	[%rd1345+700], %r2227;
	st.global.u32 	[%rd1345+696], %r2226;
	st.global.u32 	[%rd1345+692], %r2225;
	st.global.u32 	[%rd1345+688], %r2224;
	st.global.f32 	[%rd1345+684], %f1835;
	st.global.f32 	[%rd1345+680], %f1834;
	st.global.f32 	[%rd1345+676], %f1833;
	st.global.f32 	[%rd1345+672], %f1832;
	st.global.u32 	[%rd1345+668], %r2223;
	st.global.u32 	[%rd1345+664], %r2222;
	st.global.u32 	[%rd1345+660], %r2221;
	st.global.u32 	[%rd1345+656], %r2220;
	st.global.u32 	[%rd1345+652], %r2219;
	st.global.u32 	[%rd1345+648], %r2218;
	st.global.u32 	[%rd1345+644], %r2217;
	st.global.u32 	[%rd1345+640], %r2216;
	st.global.u32 	[%rd1345+636], %r2215;
	st.global.u32 	[%rd1345+632], %r2214;
	st.global.u32 	[%rd1345+628], %r2213;
	st.global.u32 	[%rd1345+624], %r2212;
	st.global.f32 	[%rd1345+620], %f1831;
	st.global.f32 	[%rd1345+616], %f1830;
	st.global.f32 	[%rd1345+612], %f1829;
	st.global.f32 	[%rd1345+608], %f1828;
	st.global.u32 	[%rd1345+604], %r2211;
	st.global.u32 	[%rd1345+600], %r2210;
	st.global.u32 	[%rd1345+596], %r2209;
	st.global.u32 	[%rd1345+592], %r2208;
	st.global.u32 	[%rd1345+588], %r2207;
	st.global.u32 	[%rd1345+584], %r2206;
	st.global.u32 	[%rd1345+580], %r2205;
	st.global.u32 	[%rd1345+576], %r2204;
	st.global.u32 	[%rd1345+572], %r2203;
	st.global.u32 	[%rd1345+568], %r2202;
	st.global.u32 	[%rd1345+564], %r2201;
	st.global.u32 	[%rd1345+560], %r2200;
	st.global.f32 	[%rd1345+556], %f1827;
	st.global.f32 	[%rd1345+552], %f1826;
	st.global.f32 	[%rd1345+548], %f1825;
	st.global.f32 	[%rd1345+544], %f1824;
	st.global.u32 	[%rd1345+540], %r2199;
	st.global.u32 	[%rd1345+536], %r2198;
	st.global.u32 	[%rd1345+532], %r2197;
	st.global.u32 	[%rd1345+528], %r2196;
	st.global.u32 	[%rd1345+524], %r2195;
	st.global.u32 	[%rd1345+520], %r2194;
	st.global.u32 	[%rd1345+516], %r2193;
	st.global.u32 	[%rd1345+1024], %r2288;
	st.global.u32 	[%rd1345+1020], %r2287;
	st.global.u32 	[%rd1345+1016], %r2286;
	st.global.u32 	[%rd1345+1012], %r2285;
	st.global.u32 	[%rd1345+1008], %r2284;
	st.global.f32 	[%rd1345+1004], %f1855;
	st.global.f32 	[%rd1345+1000], %f1854;
	st.global.f32 	[%rd1345+996], %f1853;
	st.global.f32 	[%rd1345+992], %f1852;
	st.global.u32 	[%rd1345+988], %r2283;
	st.global.u32 	[%rd1345+984], %r2282;
	st.global.u32 	[%rd1345+980], %r2281;
	st.global.u32 	[%rd1345+976], %r2280;
	st.global.u32 	[%rd1345+972], %r2279;
	st.global.u32 	[%rd1345+968], %r2278;
	st.global.u32 	[%rd1345+964], %r2277;
	st.global.u32 	[%rd1345+960], %r2276;
	st.global.u32 	[%rd1345+956], %r2275;
	st.global.u32 	[%rd1345+952], %r2274;
	st.global.u32 	[%rd1345+948], %r2273;
	st.global.u32 	[%rd1345+944], %r2272;
	st.global.f32 	[%rd1345+940], %f1851;
	st.global.f32 	[%rd1345+936], %f1850;
	st.global.f32 	[%rd1345+932], %f1849;
	st.global.f32 	[%rd1345+928], %f1848;
	st.global.u32 	[%rd1345+924], %r2271;
	st.global.u32 	[%rd1345+920], %r2270;
	st.global.u32 	[%rd1345+916], %r2269;
	st.global.u32 	[%rd1345+912], %r2268;
	st.global.u32 	[%rd1345+908], %r2267;
	st.global.u32 	[%rd1345+904], %r2266;
	st.global.u32 	[%rd1345+900], %r2265;
	st.global.u32 	[%rd1345+896], %r2264;
	st.global.u32 	[%rd1345+892], %r2263;
	st.global.u32 	[%rd1345+888], %r2262;
	st.global.u32 	[%rd1345+884], %r2261;
	st.global.u32 	[%rd1345+880], %r2260;
	st.global.f32 	[%rd1345+876], %f1847;
	st.global.f32 	[%rd1345+872], %f1846;
	st.global.f32 	[%rd1345+868], %f1845;
	st.global.f32 	[%rd1345+864], %f1844;
	st.global.u32 	[%rd1345+860], %r2259;
	st.global.u32 	[%rd1345+856], %r2258;
	st.global.u32 	[%rd1345+852], %r2257;
	st.global.u32 	[%rd1345+848], %r2256;
	st.global.u32 	[%rd1345+844], %r2255;
	st.global.u32 	[%rd1345+840], %r2254;
	st.global.u32 	[%rd1345+836], %r2253;
	st.global.u32 	[%rd1345+832], %r2252;
	st.global.u32 	[%rd1345+828], %r2251;
	st.global.u32 	[%rd1345+824], %r2250;
	st.global.u32 	[%rd1345+820], %r2249;
	st.global.u32 	[%rd1345+816], %r2248;
	st.global.f32 	[%rd1345+812], %f1843;
	st.global.f32 	[%rd1345+808], %f1842;
	st.global.f32 	[%rd1345+804], %f1841;
	st.global.f32 	[%rd1345+800], %f1840;
	st.global.u32 	[%rd1345+796], %r2247;
	st.global.u32 	[%rd1345+792], %r2246;
	st.global.u32 	[%rd1345+788], %r2245;
	st.global.u32 	[%rd1345+784], %r2244;
	st.global.u32 	[%rd1345+780], %r2243;
	st.global.u32 	[%rd1345+776], %r2242;
	st.global.u32 	[%rd1345+772], %r2241;
	st.global.u32 	[%rd1345+1280], %r2336;
	st.global.u32 	[%rd1345+1276], %r2335;
	st.global.u32 	[%rd1345+1272], %r2334;
	st.global.u32 	[%rd1345+1268], %r2333;
	st.global.u32 	[%rd1345+1264], %r2332;
	st.global.f32 	[%rd1345+1260], %f1871;
	st.global.f32 	[%rd1345+1256], %f1870;
	st.global.f32 	[%rd1345+1252], %f1869;
	st.global.f32 	[%rd1345+1248], %f1868;
	st.global.u32 	[%rd1345+1244], %r2331;
	st.global.u32 	[%rd1345+1240], %r2330;
	st.global.u32 	[%rd1345+1236], %r2329;
	st.global.u32 	[%rd1345+1232], %r2328;
	st.global.u32 	[%rd1345+1228], %r2327;
	st.global.u32 	[%rd1345+1224], %r2326;
	st.global.u32 	[%rd1345+1220], %r2325;
	st.global.u32 	[%rd1345+1216], %r2324;
	st.global.u32 	[%rd1345+1212], %r2323;
	st.global.u32 	[%rd1345+1208], %r2322;
	st.global.u32 	[%rd1345+1204], %r2321;
	st.global.u32 	[%rd1345+1200], %r2320;
	st.global.f32 	[%rd1345+1196], %f1867;
	st.global.f32 	[%rd1345+1192], %f1866;
	st.global.f32 	[%rd1345+1188], %f1865;
	st.global.f32 	[%rd1345+1184], %f1864;
	st.global.u32 	[%rd1345+1180], %r2319;
	st.global.u32 	[%rd1345+1176], %r2318;
	st.global.u32 	[%rd1345+1172], %r2317;
	st.global.u32 	[%rd1345+1168], %r2316;
	st.global.u32 	[%rd1345+1164], %r2315;
	st.global.u32 	[%rd1345+1160], %r2314;
	st.global.u32 	[%rd1345+1156], %r2313;
	st.global.u32 	[%rd1345+1152], %r2312;
	st.global.u32 	[%rd1345+1148], %r2311;
	st.global.u32 	[%rd1345+1144], %r2310;
	st.global.u32 	[%rd1345+1140], %r2309;
	st.global.u32 	[%rd1345+1136], %r2308;
	st.global.f32 	[%rd1345+1132], %f1863;
	st.global.f32 	[%rd1345+1128], %f1862;
	st.global.f32 	[%rd1345+1124], %f1861;
	st.global.f32 	[%rd1345+1120], %f1860;
	st.global.u32 	[%rd1345+1116], %r2307;
	st.global.u32 	[%rd1345+1112], %r2306;
	st.global.u32 	[%rd1345+1108], %r2305;
	st.global.u32 	[%rd1345+1104], %r2304;
	st.global.u32 	[%rd1345+1100], %r2303;
	st.global.u32 	[%rd1345+1096], %r2302;
	st.global.u32 	[%rd1345+1092], %r2301;
	st.global.u32 	[%rd1345+1088], %r2300;
	st.global.u32 	[%rd1345+1084], %r2299;
	st.global.u32 	[%rd1345+1080], %r2298;
	st.global.u32 	[%rd1345+1076], %r2297;
	st.global.u32 	[%rd1345+1072], %r2296;
	st.global.f32 	[%rd1345+1068], %f1859;
	st.global.f32 	[%rd1345+1064], %f1858;
	st.global.f32 	[%rd1345+1060], %f1857;
	st.global.f32 	[%rd1345+1056], %f1856;
	st.global.u32 	[%rd1345+1052], %r2295;
	st.global.u32 	[%rd1345+1048], %r2294;
	st.global.u32 	[%rd1345+1044], %r2293;
	st.global.u32 	[%rd1345+1040], %r2292;
	st.global.u32 	[%rd1345+1036], %r2291;
	st.global.u32 	[%rd1345+1032], %r2290;
	st.global.u32 	[%rd1345+1028], %r2289;
	st.global.u32 	[%rd1345+1536], %r2384;
	st.global.u32 	[%rd1345+1532], %r2383;
	st.global.u32 	[%rd1345+1528], %r2382;
	st.global.u32 	[%rd1345+1524], %r2381;
	st.global.u32 	[%rd1345+1520], %r2380;
	st.global.f32 	[%rd1345+1516], %f1887;
	st.global.f32 	[%rd1345+1512], %f1886;
	st.global.f32 	[%rd1345+1508], %f1885;
	st.global.f32 	[%rd1345+1504], %f1884;
	st.global.u32 	[%rd1345+1500], %r2379;
	st.global.u32 	[%rd1345+1496], %r2378;
	st.global.u32 	[%rd1345+1492], %r2377;
	st.global.u32 	[%rd1345+1488], %r2376;
	st.global.u32 	[%rd1345+1484], %r2375;
	st.global.u32 	[%rd1345+1480], %r2374;
	st.global.u32 	[%rd1345+1476], %r2373;
	st.global.u32 	[%rd1345+1472], %r2372;
	st.global.u32 	[%rd1345+1468], %r2371;
	st.global.u32 	[%rd1345+1464], %r2370;
	st.global.u32 	[%rd1345+1460], %r2369;
	st.global.u32 	[%rd1345+1456], %r2368;
	st.global.f32 	[%rd1345+1452], %f1883;
	st.global.f32 	[%rd1345+1448], %f1882;
	st.global.f32 	[%rd1345+1444], %f1881;
	st.global.f32 	[%rd1345+1440], %f1880;
	st.global.u32 	[%rd1345+1436], %r2367;
	st.global.u32 	[%rd1345+1432], %r2366;
	st.global.u32 	[%rd1345+1428], %r2365;
	st.global.u32 	[%rd1345+1424], %r2364;
	st.global.u32 	[%rd1345+1420], %r2363;
	st.global.u32 	[%rd1345+1416], %r2362;
	st.global.u32 	[%rd1345+1412], %r2361;
	st.global.u32 	[%rd1345+1408], %r2360;
	st.global.u32 	[%rd1345+1404], %r2359;
	st.global.u32 	[%rd1345+1400], %r2358;
	st.global.u32 	[%rd1345+1396], %r2357;
	st.global.u32 	[%rd1345+1392], %r2356;
	st.global.f32 	[%rd1345+1388], %f1879;
	st.global.f32 	[%rd1345+1384], %f1878;
	st.global.f32 	[%rd1345+1380], %f1877;
	st.global.f32 	[%rd1345+1376], %f1876;
	st.global.u32 	[%rd1345+1372], %r2355;
	st.global.u32 	[%rd1345+1368], %r2354;
	st.global.u32 	[%rd1345+1364], %r2353;
	st.global.u32 	[%rd1345+1360], %r2352;
	st.global.u32 	[%rd1345+1356], %r2351;
	st.global.u32 	[%rd1345+1352], %r2350;
	st.global.u32 	[%rd1345+1348], %r2349;
	st.global.u32 	[%rd1345+1344], %r2348;
	st.global.u32 	[%rd1345+1340], %r2347;
	st.global.u32 	[%rd1345+1336], %r2346;
	st.global.u32 	[%rd1345+1332], %r2345;
	st.global.u32 	[%rd1345+1328], %r2344;
	st.global.f32 	[%rd1345+1324], %f1875;
	st.global.f32 	[%rd1345+1320], %f1874;
	st.global.f32 	[%rd1345+1316], %f1873;
	st.global.f32 	[%rd1345+1312], %f1872;
	st.global.u32 	[%rd1345+1308], %r2343;
	st.global.u32 	[%rd1345+1304], %r2342;
	st.global.u32 	[%rd1345+1300], %r2341;
	st.global.u32 	[%rd1345+1296], %r2340;
	st.global.u32 	[%rd1345+1292], %r2339;
	st.global.u32 	[%rd1345+1288], %r2338;
	st.global.u32 	[%rd1345+1284], %r2337;
	st.global.u32 	[%rd1345+1792], %r2432;
	st.global.u32 	[%rd1345+1788], %r2431;
	st.global.u32 	[%rd1345+1784], %r2430;
	st.global.u32 	[%rd1345+1780], %r2429;
	st.global.u32 	[%rd1345+1776], %r2428;
	st.global.f32 	[%rd1345+1772], %f1903;
	st.global.f32 	[%rd1345+1768], %f1902;
	st.global.f32 	[%rd1345+1764], %f1901;
	st.global.f32 	[%rd1345+1760], %f1900;
	st.global.u32 	[%rd1345+1756], %r2427;
	st.global.u32 	[%rd1345+1752], %r2426;
	st.global.u32 	[%rd1345+1748], %r2425;
	st.global.u32 	[%rd1345+1744], %r2424;
	st.global.u32 	[%rd1345+1740], %r2423;
	st.global.u32 	[%rd1345+1736], %r2422;
	st.global.u32 	[%rd1345+1732], %r2421;
	st.global.u32 	[%rd1345+1728], %r2420;
	st.global.u32 	[%rd1345+1724], %r2419;
	st.global.u32 	[%rd1345+1720], %r2418;
	st.global.u32 	[%rd1345+1716], %r2417;
	st.global.u32 	[%rd1345+1712], %r2416;
	st.global.f32 	[%rd1345+1708], %f1899;
	st.global.f32 	[%rd1345+1704], %f1898;
	st.global.f32 	[%rd1345+1700], %f1897;
	st.global.f32 	[%rd1345+1696], %f1896;
	st.global.u32 	[%rd1345+1692], %r2415;
	st.global.u32 	[%rd1345+1688], %r2414;
	st.global.u32 	[%rd1345+1684], %r2413;
	st.global.u32 	[%rd1345+1680], %r2412;
	st.global.u32 	[%rd1345+1676], %r2411;
	st.global.u32 	[%rd1345+1672], %r2410;
	st.global.u32 	[%rd1345+1668], %r2409;
	st.global.u32 	[%rd1345+1664], %r2408;
	st.global.u32 	[%rd1345+1660], %r2407;
	st.global.u32 	[%rd1345+1656], %r2406;
	st.global.u32 	[%rd1345+1652], %r2405;
	st.global.u32 	[%rd1345+1648], %r2404;
	st.global.f32 	[%rd1345+1644], %f1895;
	st.global.f32 	[%rd1345+1640], %f1894;
	st.global.f32 	[%rd1345+1636], %f1893;
	st.global.f32 	[%rd1345+1632], %f1892;
	st.global.u32 	[%rd1345+1628], %r2403;
	st.global.u32 	[%rd1345+1624], %r2402;
	st.global.u32 	[%rd1345+1620], %r2401;
	st.global.u32 	[%rd1345+1616], %r2400;
	st.global.u32 	[%rd1345+1612], %r2399;
	st.global.u32 	[%rd1345+1608], %r2398;
	st.global.u32 	[%rd1345+1604], %r2397;
	st.global.u32 	[%rd1345+1600], %r2396;
	st.global.u32 	[%rd1345+1596], %r2395;
	st.global.u32 	[%rd1345+1592], %r2394;
	st.global.u32 	[%rd1345+1588], %r2393;
	st.global.u32 	[%rd1345+1584], %r2392;
	st.global.f32 	[%rd1345+1580], %f1891;
	st.global.f32 	[%rd1345+1576], %f1890;
	st.global.f32 	[%rd1345+1572], %f1889;
	st.global.f32 	[%rd1345+1568], %f1888;
	st.global.u32 	[%rd1345+1564], %r2391;
	st.global.u32 	[%rd1345+1560], %r2390;
	st.global.u32 	[%rd1345+1556], %r2389;
	st.global.u32 	[%rd1345+1552], %r2388;
	st.global.u32 	[%rd1345+1548], %r2387;
	st.global.u32 	[%rd1345+1544], %r2386;
	st.global.u32 	[%rd1345+1540], %r2385;
	st.global.u32 	[%rd1345+2048], %r2480;
	st.global.u32 	[%rd1345+2044], %r2479;
	st.global.u32 	[%rd1345+2040], %r2478;
	st.global.u32 	[%rd1345+2036], %r2477;
	st.global.u32 	[%rd1345+2032], %r2476;
	st.global.f32 	[%rd1345+2028], %f1919;
	st.global.f32 	[%rd1345+2024], %f1918;
	st.global.f32 	[%rd1345+2020], %f1917;
	st.global.f32 	[%rd1345+2016], %f1916;
	st.global.u32 	[%rd1345+2012], %r2475;
	st.global.u32 	[%rd1345+2008], %r2474;
	st.global.u32 	[%rd1345+2004], %r2473;
	st.global.u32 	[%rd1345+2000], %r2472;
	st.global.u32 	[%rd1345+1996], %r2471;
	st.global.u32 	[%rd1345+1992], %r2470;
	st.global.u32 	[%rd1345+1988], %r2469;
	st.global.u32 	[%rd1345+1984], %r2468;
	st.global.u32 	[%rd1345+1980], %r2467;
	st.global.u32 	[%rd1345+1976], %r2466;
	st.global.u32 	[%rd1345+1972], %r2465;
	st.global.u32 	[%rd1345+1968], %r2464;
	st.global.f32 	[%rd1345+1964], %f1915;
	st.global.f32 	[%rd1345+1960], %f1914;
	st.global.f32 	[%rd1345+1956], %f1913;
	st.global.f32 	[%rd1345+1952], %f1912;
	st.global.u32 	[%rd1345+1948], %r2463;
	st.global.u32 	[%rd1345+1944], %r2462;
	st.global.u32 	[%rd1345+1940], %r2461;
	st.global.u32 	[%rd1345+1936], %r2460;
	st.global.u32 	[%rd1345+1932], %r2459;
	st.global.u32 	[%rd1345+1928], %r2458;
	st.global.u32 	[%rd1345+1924], %r2457;
	st.global.u32 	[%rd1345+1920], %r2456;
	st.global.u32 	[%rd1345+1916], %r2455;
	st.global.u32 	[%rd1345+1912], %r2454;
	st.global.u32 	[%rd1345+1908], %r2453;
	st.global.u32 	[%rd1345+1904], %r2452;
	st.global.f32 	[%rd1345+1900], %f1911;
	st.global.f32 	[%rd1345+1896], %f1910;
	st.global.f32 	[%rd1345+1892], %f1909;
	st.global.f32 	[%rd1345+1888], %f1908;
	st.global.u32 	[%rd1345+1884], %r2451;
	st.global.u32 	[%rd1345+1880], %r2450;
	st.global.u32 	[%rd1345+1876], %r2449;
	st.global.u32 	[%rd1345+1872], %r2448;
	st.global.u32 	[%rd1345+1868], %r2447;
	st.global.u32 	[%rd1345+1864], %r2446;
	st.global.u32 	[%rd1345+1860], %r2445;
	st.global.u32 	[%rd1345+1856], %r2444;
	st.global.u32 	[%rd1345+1852], %r2443;
	st.global.u32 	[%rd1345+1848], %r2442;
	st.global.u32 	[%rd1345+1844], %r2441;
	st.global.u32 	[%rd1345+1840], %r2440;
	st.global.f32 	[%rd1345+1836], %f1907;
	st.global.f32 	[%rd1345+1832], %f1906;
	st.global.f32 	[%rd1345+1828], %f1905;
	st.global.f32 	[%rd1345+1824], %f1904;
	st.global.u32 	[%rd1345+1820], %r2439;
	st.global.u32 	[%rd1345+1816], %r2438;
	st.global.u32 	[%rd1345+1812], %r2437;
	st.global.u32 	[%rd1345+1808], %r2436;
	st.global.u32 	[%rd1345+1804], %r2435;
	st.global.u32 	[%rd1345+1800], %r2434;
	st.global.u32 	[%rd1345+1796], %r2433;
	st.global.u32 	[%rd1345+2304], %r2528;
	st.global.u32 	[%rd1345+2300], %r2527;
	st.global.u32 	[%rd1345+2296], %r2526;
	st.global.u32 	[%rd1345+2292], %r2525;
	st.global.u32 	[%rd1345+2288], %r2524;
	st.global.f32 	[%rd1345+2284], %f1935;
	st.global.f32 	[%rd1345+2280], %f1934;
	st.global.f32 	[%rd1345+2276], %f1933;
	st.global.f32 	[%rd1345+2272], %f1932;
	st.global.u32 	[%rd1345+2268], %r2523;
	st.global.u32 	[%rd1345+2264], %r2522;
	st.global.u32 	[%rd1345+2260], %r2521;
	st.global.u32 	[%rd1345+2256], %r2520;
	st.global.u32 	[%rd1345+2252], %r2519;
	st.global.u32 	[%rd1345+2248], %r2518;
	st.global.u32 	[%rd1345+2244], %r2517;
	st.global.u32 	[%rd1345+2240], %r2516;
	st.global.u32 	[%rd1345+2236], %r2515;
	st.global.u32 	[%rd1345+2232], %r2514;
	st.global.u32 	[%rd1345+2228], %r2513;
	st.global.u32 	[%rd1345+2224], %r2512;
	st.global.f32 	[%rd1345+2220], %f1931;
	st.global.f32 	[%rd1345+2216], %f1930;
	st.global.f32 	[%rd1345+2212], %f1929;
	st.global.f32 	[%rd1345+2208], %f1928;
	st.global.u32 	[%rd1345+2204], %r2511;
	st.global.u32 	[%rd1345+2200], %r2510;
	st.global.u32 	[%rd1345+2196], %r2509;
	st.global.u32 	[%rd1345+2192], %r2508;
	st.global.u32 	[%rd1345+2188], %r2507;
	st.global.u32 	[%rd1345+2184], %r2506;
	st.global.u32 	[%rd1345+2180], %r2505;
	st.global.u32 	[%rd1345+2176], %r2504;
	st.global.u32 	[%rd1345+2172], %r2503;
	st.global.u32 	[%rd1345+2168], %r2502;
	st.global.u32 	[%rd1345+2164], %r2501;
	st.global.u32 	[%rd1345+2160], %r2500;
	st.global.f32 	[%rd1345+2156], %f1927;
	st.global.f32 	[%rd1345+2152], %f1926;
	st.global.f32 	[%rd1345+2148], %f1925;
	st.global.f32 	[%rd1345+2144], %f1924;
	st.global.u32 	[%rd1345+2140], %r2499;
	st.global.u32 	[%rd1345+2136], %r2498;
	st.global.u32 	[%rd1345+2132], %r2497;
	st.global.u32 	[%rd1345+2128], %r2496;
	st.global.u32 	[%rd1345+2124], %r2495;
	st.global.u32 	[%rd1345+2120], %r2494;
	st.global.u32 	[%rd1345+2116], %r2493;
	st.global.u32 	[%rd1345+2112], %r2492;
	st.global.u32 	[%rd1345+2108], %r2491;
	st.global.u32 	[%rd1345+2104], %r2490;
	st.global.u32 	[%rd1345+2100], %r2489;
	st.global.u32 	[%rd1345+2096], %r2488;
	st.global.f32 	[%rd1345+2092], %f1923;
	st.global.f32 	[%rd1345+2088], %f1922;
	st.global.f32 	[%rd1345+2084], %f1921;
	st.global.f32 	[%rd1345+2080], %f1920;
	st.global.u32 	[%rd1345+2076], %r2487;
	st.global.u32 	[%rd1345+2072], %r2486;
	st.global.u32 	[%rd1345+2068], %r2485;
	st.global.u32 	[%rd1345+2064], %r2484;
	st.global.u32 	[%rd1345+2060], %r2483;
	st.global.u32 	[%rd1345+2056], %r2482;
	st.global.u32 	[%rd1345+2052], %r2481;
	st.global.u32 	[%rd1345+2560], %r2576;
	st.global.u32 	[%rd1345+2556], %r2575;
	st.global.u32 	[%rd1345+2552], %r2574;
	st.global.u32 	[%rd1345+2548], %r2573;
	st.global.u32 	[%rd1345+2544], %r2572;
	st.global.f32 	[%rd1345+2540], %f1951;
	st.global.f32 	[%rd1345+2536], %f1950;
	st.global.f32 	[%rd1345+2532], %f1949;
	st.global.f32 	[%rd1345+2528], %f1948;
	st.global.u32 	[%rd1345+2524], %r2571;
	st.global.u32 	[%rd1345+2520], %r2570;
	st.global.u32 	[%rd1345+2516], %r2569;
	st.global.u32 	[%rd1345+2512], %r2568;
	st.global.u32 	[%rd1345+2508], %r2567;
	st.global.u32 	[%rd1345+2504], %r2566;
	st.global.u32 	[%rd1345+2500], %r2565;
	st.global.u32 	[%rd1345+2496], %r2564;
	st.global.u32 	[%rd1345+2492], %r2563;
	st.global.u32 	[%rd1345+2488], %r2562;
	st.global.u32 	[%rd1345+2484], %r2561;
	st.global.u32 	[%rd1345+2480], %r2560;
	st.global.f32 	[%rd1345+2476], %f1947;
	st.global.f32 	[%rd1345+2472], %f1946;
	st.global.f32 	[%rd1345+2468], %f1945;
	st.global.f32 	[%rd1345+2464], %f1944;
	st.global.u32 	[%rd1345+2460], %r2559;
	st.global.u32 	[%rd1345+2456], %r2558;
	st.global.u32 	[%rd1345+2452], %r2557;
	st.global.u32 	[%rd1345+2448], %r2556;
	st.global.u32 	[%rd1345+2444], %r2555;
	st.global.u32 	[%rd1345+2440], %r2554;
	st.global.u32 	[%rd1345+2436], %r2553;
	st.global.u32 	[%rd1345+2432], %r2552;
	st.global.u32 	[%rd1345+2428], %r2551;
	st.global.u32 	[%rd1345+2424], %r2550;
	st.global.u32 	[%rd1345+2420], %r2549;
	st.global.u32 	[%rd1345+2416], %r2548;
	st.global.f32 	[%rd1345+2412], %f1943;
	st.global.f32 	[%rd1345+2408], %f1942;
	st.global.f32 	[%rd1345+2404], %f1941;
	st.global.f32 	[%rd1345+2400], %f1940;
	st.global.u32 	[%rd1345+2396], %r2547;
	st.global.u32 	[%rd1345+2392], %r2546;
	st.global.u32 	[%rd1345+2388], %r2545;
	st.global.u32 	[%rd1345+2384], %r2544;
	st.global.u32 	[%rd1345+2380], %r2543;
	st.global.u32 	[%rd1345+2376], %r2542;
	st.global.u32 	[%rd1345+2372], %r2541;
	st.global.u32 	[%rd1345+2368], %r2540;
	st.global.u32 	[%rd1345+2364], %r2539;
	st.global.u32 	[%rd1345+2360], %r2538;
	st.global.u32 	[%rd1345+2356], %r2537;
	st.global.u32 	[%rd1345+2352], %r2536;
	st.global.f32 	[%rd1345+2348], %f1939;
	st.global.f32 	[%rd1345+2344], %f1938;
	st.global.f32 	[%rd1345+2340], %f1937;
	st.global.f32 	[%rd1345+2336], %f1936;
	st.global.u32 	[%rd1345+2332], %r2535;
	st.global.u32 	[%rd1345+2328], %r2534;
	st.global.u32 	[%rd1345+2324], %r2533;
	st.global.u32 	[%rd1345+2320], %r2532;
	st.global.u32 	[%rd1345+2316], %r2531;
	st.global.u32 	[%rd1345+2312], %r2530;
	st.global.u32 	[%rd1345+2308], %r2529;
	st.global.u32 	[%rd1345+2816], %r2624;
	st.global.u32 	[%rd1345+2812], %r2623;
	st.global.u32 	[%rd1345+2808], %r2622;
	st.global.u32 	[%rd1345+2804], %r2621;
	st.global.u32 	[%rd1345+2800], %r2620;
	st.global.f32 	[%rd1345+2796], %f1967;
	st.global.f32 	[%rd1345+2792], %f1966;
	st.global.f32 	[%rd1345+2788], %f1965;
	st.global.f32 	[%rd1345+2784], %f1964;
	st.global.u32 	[%rd1345+2780], %r2619;
	st.global.u32 	[%rd1345+2776], %r2618;
	st.global.u32 	[%rd1345+2772], %r2617;
	st.global.u32 	[%rd1345+2768], %r2616;
	st.global.u32 	[%rd1345+2764], %r2615;
	st.global.u32 	[%rd1345+2760], %r2614;
	st.global.u32 	[%rd1345+2756], %r2613;
	st.global.u32 	[%rd1345+2752], %r2612;
	st.global.u32 	[%rd1345+2748], %r2611;
	st.global.u32 	[%rd1345+2744], %r2610;
	st.global.u32 	[%rd1345+2740], %r2609;
	st.global.u32 	[%rd1345+2736], %r2608;
	st.global.f32 	[%rd1345+2732], %f1963;
	st.global.f32 	[%rd1345+2728], %f1962;
	st.global.f32 	[%rd1345+2724], %f1961;
	st.global.f32 	[%rd1345+2720], %f1960;
	st.global.u32 	[%rd1345+2716], %r2607;
	st.global.u32 	[%rd1345+2712], %r2606;
	st.global.u32 	[%rd1345+2708], %r2605;
	st.global.u32 	[%rd1345+2704], %r2604;
	st.global.u32 	[%rd1345+2700], %r2603;
	st.global.u32 	[%rd1345+2696], %r2602;
	st.global.u32 	[%rd1345+2692], %r2601;
	st.global.u32 	[%rd1345+2688], %r2600;
	st.global.u32 	[%rd1345+2684], %r2599;
	st.global.u32 	[%rd1345+2680], %r2598;
	st.global.u32 	[%rd1345+2676], %r2597;
	st.global.u32 	[%rd1345+2672], %r2596;
	st.global.f32 	[%rd1345+2668], %f1959;
	st.global.f32 	[%rd1345+2664], %f1958;
	st.global.f32 	[%rd1345+2660], %f1957;
	st.global.f32 	[%rd1345+2656], %f1956;
	st.global.u32 	[%rd1345+2652], %r2595;
	st.global.u32 	[%rd1345+2648], %r2594;
	st.global.u32 	[%rd1345+2644], %r2593;
	st.global.u32 	[%rd1345+2640], %r2592;
	st.global.u32 	[%rd1345+2636], %r2591;
	st.global.u32 	[%rd1345+2632], %r2590;
	st.global.u32 	[%rd1345+2628], %r2589;
	st.global.u32 	[%rd1345+2624], %r2588;
	st.global.u32 	[%rd1345+2620], %r2587;
	st.global.u32 	[%rd1345+2616], %r2586;
	st.global.u32 	[%rd1345+2612], %r2585;
	st.global.u32 	[%rd1345+2608], %r2584;
	st.global.f32 	[%rd1345+2604], %f1955;
	st.global.f32 	[%rd1345+2600], %f1954;
	st.global.f32 	[%rd1345+2596], %f1953;
	st.global.f32 	[%rd1345+2592], %f1952;
	st.global.u32 	[%rd1345+2588], %r2583;
	st.global.u32 	[%rd1345+2584], %r2582;
	st.global.u32 	[%rd1345+2580], %r2581;
	st.global.u32 	[%rd1345+2576], %r2580;
	st.global.u32 	[%rd1345+2572], %r2579;
	st.global.u32 	[%rd1345+2568], %r2578;
	st.global.u32 	[%rd1345+2564], %r2577;
	st.global.u32 	[%rd1345+3072], %r2672;
	st.global.u32 	[%rd1345+3068], %r2671;
	st.global.u32 	[%rd1345+3064], %r2670;
	st.global.u32 	[%rd1345+3060], %r2669;
	st.global.u32 	[%rd1345+3056], %r2668;
	st.global.f32 	[%rd1345+3052], %f1983;
	st.global.f32 	[%rd1345+3048], %f1982;
	st.global.f32 	[%rd1345+3044], %f1981;
	st.global.f32 	[%rd1345+3040], %f1980;
	st.global.u32 	[%rd1345+3036], %r2667;
	st.global.u32 	[%rd1345+3032], %r2666;
	st.global.u32 	[%rd1345+3028], %r2665;
	st.global.u32 	[%rd1345+3024], %r2664;
	st.global.u32 	[%rd1345+3020], %r2663;
	st.global.u32 	[%rd1345+3016], %r2662;
	st.global.u32 	[%rd1345+3012], %r2661;
	st.global.u32 	[%rd1345+3008], %r2660;
	st.global.u32 	[%rd1345+3004], %r2659;
	st.global.u32 	[%rd1345+3000], %r2658;
	st.global.u32 	[%rd1345+2996], %r2657;
	st.global.u32 	[%rd1345+2992], %r2656;
	st.global.f32 	[%rd1345+2988], %f1979;
	st.global.f32 	[%rd1345+2984], %f1978;
	st.global.f32 	[%rd1345+2980], %f1977;
	st.global.f32 	[%rd1345+2976], %f1976;
	st.global.u32 	[%rd1345+2972], %r2655;
	st.global.u32 	[%rd1345+2968], %r2654;
	st.global.u32 	[%rd1345+2964], %r2653;
	st.global.u32 	[%rd1345+2960], %r2652;
	st.global.u32 	[%rd1345+2956], %r2651;
	st.global.u32 	[%rd1345+2952], %r2650;
	st.global.u32 	[%rd1345+2948], %r2649;
	st.global.u32 	[%rd1345+2944], %r2648;
	st.global.u32 	[%rd1345+2940], %r2647;
	st.global.u32 	[%rd1345+2936], %r2646;
	st.global.u32 	[%rd1345+2932], %r2645;
	st.global.u32 	[%rd1345+2928], %r2644;
	st.global.f32 	[%rd1345+2924], %f1975;
	st.global.f32 	[%rd1345+2920], %f1974;
	st.global.f32 	[%rd1345+2916], %f1973;
	st.global.f32 	[%rd1345+2912], %f1972;
	st.global.u32 	[%rd1345+2908], %r2643;
	st.global.u32 	[%rd1345+2904], %r2642;
	st.global.u32 	[%rd1345+2900], %r2641;
	st.global.u32 	[%rd1345+2896], %r2640;
	st.global.u32 	[%rd1345+2892], %r2639;
	st.global.u32 	[%rd1345+2888], %r2638;
	st.global.u32 	[%rd1345+2884], %r2637;
	st.global.u32 	[%rd1345+2880], %r2636;
	st.global.u32 	[%rd1345+2876], %r2635;
	st.global.u32 	[%rd1345+2872], %r2634;
	st.global.u32 	[%rd1345+2868], %r2633;
	st.global.u32 	[%rd1345+2864], %r2632;
	st.global.f32 	[%rd1345+2860], %f1971;
	st.global.f32 	[%rd1345+2856], %f1970;
	st.global.f32 	[%rd1345+2852], %f1969;
	st.global.f32 	[%rd1345+2848], %f1968;
	st.global.u32 	[%rd1345+2844], %r2631;
	st.global.u32 	[%rd1345+2840], %r2630;
	st.global.u32 	[%rd1345+2836], %r2629;
	st.global.u32 	[%rd1345+2832], %r2628;
	st.global.u32 	[%rd1345+2828], %r2627;
	st.global.u32 	[%rd1345+2824], %r2626;
	st.global.u32 	[%rd1345+2820], %r2625;
	st.global.u32 	[%rd1345+3328], %r2720;
	st.global.u32 	[%rd1345+3324], %r2719;
	st.global.u32 	[%rd1345+3320], %r2718;
	st.global.u32 	[%rd1345+3316], %r2717;
	st.global.u32 	[%rd1345+3312], %r2716;
	st.global.f32 	[%rd1345+3308], %f1999;
	st.global.f32 	[%rd1345+3304], %f1998;
	st.global.f32 	[%rd1345+3300], %f1997;
	st.global.f32 	[%rd1345+3296], %f1996;
	st.global.u32 	[%rd1345+3292], %r2715;
	st.global.u32 	[%rd1345+3288], %r2714;
	st.global.u32 	[%rd1345+3284], %r2713;
	st.global.u32 	[%rd1345+3280], %r2712;
	st.global.u32 	[%rd1345+3276], %r2711;
	st.global.u32 	[%rd1345+3272], %r2710;
	st.global.u32 	[%rd1345+3268], %r2709;
	st.global.u32 	[%rd1345+3264], %r2708;
	st.global.u32 	[%rd1345+3260], %r2707;
	st.global.u32 	[%rd1345+3256], %r2706;
	st.global.u32 	[%rd1345+3252], %r2705;
	st.global.u32 	[%rd1345+3248], %r2704;
	st.global.f32 	[%rd1345+3244], %f1995;
	st.global.f32 	[%rd1345+3240], %f1994;
	st.global.f32 	[%rd1345+3236], %f1993;
	st.global.f32 	[%rd1345+3232], %f1992;
	st.global.u32 	[%rd1345+3228], %r2703;
	st.global.u32 	[%rd1345+3224], %r2702;
	st.global.u32 	[%rd1345+3220], %r2701;
	st.global.u32 	[%rd1345+3216], %r2700;
	st.global.u32 	[%rd1345+3212], %r2699;
	st.global.u32 	[%rd1345+3208], %r2698;
	st.global.u32 	[%rd1345+3204], %r2697;
	st.global.u32 	[%rd1345+3200], %r2696;
	st.global.u32 	[%rd1345+3196], %r2695;
	st.global.u32 	[%rd1345+3192], %r2694;
	st.global.u32 	[%rd1345+3188], %r2693;
	st.global.u32 	[%rd1345+3184], %r2692;
	st.global.f32 	[%rd1345+3180], %f1991;
	st.global.f32 	[%rd1345+3176], %f1990;
	st.global.f32 	[%rd1345+3172], %f1989;
	st.global.f32 	[%rd1345+3168], %f1988;
	st.global.u32 	[%rd1345+3164], %r2691;
	st.global.u32 	[%rd1345+3160], %r2690;
	st.global.u32 	[%rd1345+3156], %r2689;
	st.global.u32 	[%rd1345+3152], %r2688;
	st.global.u32 	[%rd1345+3148], %r2687;
	st.global.u32 	[%rd1345+3144], %r2686;
	st.global.u32 	[%rd1345+3140], %r2685;
	st.global.u32 	[%rd1345+3136], %r2684;
	st.global.u32 	[%rd1345+3132], %r2683;
	st.global.u32 	[%rd1345+3128], %r2682;
	st.global.u32 	[%rd1345+3124], %r2681;
	st.global.u32 	[%rd1345+3120], %r2680;
	st.global.f32 	[%rd1345+3116], %f1987;
	st.global.f32 	[%rd1345+3112], %f1986;
	st.global.f32 	[%rd1345+3108], %f1985;
	st.global.f32 	[%rd1345+3104], %f1984;
	st.global.u32 	[%rd1345+3100], %r2679;
	st.global.u32 	[%rd1345+3096], %r2678;
	st.global.u32 	[%rd1345+3092], %r2677;
	st.global.u32 	[%rd1345+3088], %r2676;
	st.global.u32 	[%rd1345+3084], %r2675;
	st.global.u32 	[%rd1345+3080], %r2674;
	st.global.u32 	[%rd1345+3076], %r2673;
	st.global.u32 	[%rd1345+3584], %r2784;
	st.global.u32 	[%rd1345+3580], %r2783;
	st.global.u32 	[%rd1345+3576], %r2782;
	st.global.u32 	[%rd1345+3572], %r2781;
	st.global.u32 	[%rd1345+3568], %r2780;
	st.global.u32 	[%rd1345+3564], %r2779;
	st.global.u32 	[%rd1345+3560], %r2778;
	st.global.u32 	[%rd1345+3556], %r2777;
	st.global.u32 	[%rd1345+3552], %r2776;
	st.global.u32 	[%rd1345+3548], %r2775;
	st.global.u32 	[%rd1345+3544], %r2774;
	st.global.u32 	[%rd1345+3540], %r2773;
	st.global.u32 	[%rd1345+3536], %r2772;
	st.global.u32 	[%rd1345+3532], %r2771;
	st.global.u32 	[%rd1345+3528], %r2770;
	st.global.u32 	[%rd1345+3524], %r2769;
	st.global.u32 	[%rd1345+3520], %r2768;
	st.global.u32 	[%rd1345+3516], %r2767;
	st.global.u32 	[%rd1345+3512], %r2766;
	st.global.u32 	[%rd1345+3508], %r2765;
	st.global.u32 	[%rd1345+3504], %r2764;
	st.global.u32 	[%rd1345+3500], %r2763;
	st.global.u32 	[%rd1345+3496], %r2762;
	st.global.u32 	[%rd1345+3492], %r2761;
	st.global.u32 	[%rd1345+3488], %r2760;
	st.global.u32 	[%rd1345+3484], %r2759;
	st.global.u32 	[%rd1345+3480], %r2758;
	st.global.u32 	[%rd1345+3476], %r2757;
	st.global.u32 	[%rd1345+3472], %r2756;
	st.global.u32 	[%rd1345+3468], %r2755;
	st.global.u32 	[%rd1345+3464], %r2754;
	st.global.u32 	[%rd1345+3460], %r2753;
	st.global.u32 	[%rd1345+3456], %r2752;
	st.global.u32 	[%rd1345+3452], %r2751;
	st.global.u32 	[%rd1345+3448], %r2750;
	st.global.u32 	[%rd1345+3444], %r2749;
	st.global.u32 	[%rd1345+3440], %r2748;
	st.global.u32 	[%rd1345+3436], %r2747;
	st.global.u32 	[%rd1345+3432], %r2746;
	st.global.u32 	[%rd1345+3428], %r2745;
	st.global.u32 	[%rd1345+3424], %r2744;
	st.global.u32 	[%rd1345+3420], %r2743;
	st.global.u32 	[%rd1345+3416], %r2742;
	st.global.u32 	[%rd1345+3412], %r2741;
	st.global.u32 	[%rd1345+3408], %r2740;
	st.global.u32 	[%rd1345+3404], %r2739;
	st.global.u32 	[%rd1345+3400], %r2738;
	st.global.u32 	[%rd1345+3396], %r2737;
	st.global.u32 	[%rd1345+3392], %r2736;
	st.global.u32 	[%rd1345+3388], %r2735;
	st.global.u32 	[%rd1345+3384], %r2734;
	st.global.u32 	[%rd1345+3380], %r2733;
	st.global.u32 	[%rd1345+3376], %r2732;
	st.global.u32 	[%rd1345+3372], %r2731;
	st.global.u32 	[%rd1345+3368], %r2730;
	st.global.u32 	[%rd1345+3364], %r2729;
	st.global.u32 	[%rd1345+3360], %r2728;
	st.global.u32 	[%rd1345+3356], %r2727;
	st.global.u32 	[%rd1345+3352], %r2726;
	st.global.u32 	[%rd1345+3348], %r2725;
	st.global.u32 	[%rd1345+3344], %r2724;
	st.global.u32 	[%rd1345+3340], %r2723;
	st.global.u32 	[%rd1345+3336], %r2722;
	st.global.u32 	[%rd1345+3332], %r2721;
	st.global.u32 	[%rd1345+3840], %r2848;
	st.global.u32 	[%rd1345+3836], %r2847;
	st.global.u32 	[%rd1345+3832], %r2846;
	st.global.u32 	[%rd1345+3828], %r2845;
	st.global.u32 	[%rd1345+3824], %r2844;
	st.global.u32 	[%rd1345+3820], %r2843;
	st.global.u32 	[%rd1345+3816], %r2842;
	st.global.u32 	[%rd1345+3812], %r2841;
	st.global.u32 	[%rd1345+3808], %r2840;
	st.global.u32 	[%rd1345+3804], %r2839;
	st.global.u32 	[%rd1345+3800], %r2838;
	st.global.u32 	[%rd1345+3796], %r2837;
	st.global.u32 	[%rd1345+3792], %r2836;
	st.global.u32 	[%rd1345+3788], %r2835;
	st.global.u32 	[%rd1345+3784], %r2834;
	st.global.u32 	[%rd1345+3780], %r2833;
	st.global.u32 	[%rd1345+3776], %r2832;
	st.global.u32 	[%rd1345+3772], %r2831;
	st.global.u32 	[%rd1345+3768], %r2830;
	st.global.u32 	[%rd1345+3764], %r2829;
	st.global.u32 	[%rd1345+3760], %r2828;
	st.global.u32 	[%rd1345+3756], %r2827;
	st.global.u32 	[%rd1345+3752], %r2826;
	st.global.u32 	[%rd1345+3748], %r2825;
	st.global.u32 	[%rd1345+3744], %r2824;
	st.global.u32 	[%rd1345+3740], %r2823;
	st.global.u32 	[%rd1345+3736], %r2822;
	st.global.u32 	[%rd1345+3732], %r2821;
	st.global.u32 	[%rd1345+3728], %r2820;
	st.global.u32 	[%rd1345+3724], %r2819;
	st.global.u32 	[%rd1345+3720], %r2818;
	st.global.u32 	[%rd1345+3716], %r2817;
	st.global.u32 	[%rd1345+3712], %r2816;
	st.global.u32 	[%rd1345+3708], %r2815;
	st.global.u32 	[%rd1345+3704], %r2814;
	st.global.u32 	[%rd1345+3700], %r2813;
	st.global.u32 	[%rd1345+3696], %r2812;
	st.global.u32 	[%rd1345+3692], %r2811;
	st.global.u32 	[%rd1345+3688], %r2810;
	st.global.u32 	[%rd1345+3684], %r2809;
	st.global.u32 	[%rd1345+3680], %r2808;
	st.global.u32 	[%rd1345+3676], %r2807;
	st.global.u32 	[%rd1345+3672], %r2806;
	st.global.u32 	[%rd1345+3668], %r2805;
	st.global.u32 	[%rd1345+3664], %r2804;
	st.global.u32 	[%rd1345+3660], %r2803;
	st.global.u32 	[%rd1345+3656], %r2802;
	st.global.u32 	[%rd1345+3652], %r2801;
	st.global.u32 	[%rd1345+3648], %r2800;
	st.global.u32 	[%rd1345+3644], %r2799;
	st.global.u32 	[%rd1345+3640], %r2798;
	st.global.u32 	[%rd1345+3636], %r2797;
	st.global.u32 	[%rd1345+3632], %r2796;
	st.global.u32 	[%rd1345+3628], %r2795;
	st.global.u32 	[%rd1345+3624], %r2794;
	st.global.u32 	[%rd1345+3620], %r2793;
	st.global.u32 	[%rd1345+3616], %r2792;
	st.global.u32 	[%rd1345+3612], %r2791;
	st.global.u32 	[%rd1345+3608], %r2790;
	st.global.u32 	[%rd1345+3604], %r2789;
	st.global.u32 	[%rd1345+3600], %r2788;
	st.global.u32 	[%rd1345+3596], %r2787;
	st.global.u32 	[%rd1345+3592], %r2786;
	st.global.u32 	[%rd1345+3588], %r2785;
	st.global.u32 	[%rd1345+4028], %r2881;
	st.global.u32 	[%rd1345+4024], %r2880;
	st.global.f64 	[%rd1345+4016], %fd533;
	st.global.f64 	[%rd1345+4008], %fd155;
	st.global.f64 	[%rd1345+4000], %fd154;
	st.global.f64 	[%rd1345+3992], %fd153;
	st.global.u32 	[%rd1345+3988], %r346;
	st.global.u32 	[%rd1345+3984], %r345;
	st.global.f64 	[%rd1345+3976], %fd152;
	st.global.f64 	[%rd1345+3968], %fd151;
	st.global.u32 	[%rd1345+3964], %r2879;
	st.global.u32 	[%rd1345+3960], %r2878;
	st.global.u32 	[%rd1345+3956], %r2877;
	st.global.u32 	[%rd1345+3952], %r2876;
	st.global.u32 	[%rd1345+3948], %r2875;
	st.global.u32 	[%rd1345+3944], %r2874;
	st.global.u32 	[%rd1345+3940], %r2873;
	st.global.u32 	[%rd1345+3936], %r2872;
	st.global.u32 	[%rd1345+3932], %r2871;
	st.global.u32 	[%rd1345+3928], %r2870;
	st.global.u32 	[%rd1345+3924], %r2869;
	st.global.u32 	[%rd1345+3920], %r2868;
	st.global.u32 	[%rd1345+3916], %r2867;
	st.global.u32 	[%rd1345+3912], %r2866;
	st.global.u32 	[%rd1345+3908], %r2865;
	st.global.u32 	[%rd1345+3904], %r2864;
	st.global.u32 	[%rd1345+3900], %r2863;
	st.global.u32 	[%rd1345+3896], %r2862;
	st.global.u32 	[%rd1345+3892], %r2861;
	st.global.u32 	[%rd1345+3888], %r2860;
	st.global.u32 	[%rd1345+3884], %r2859;
	st.global.u32 	[%rd1345+3880], %r2858;
	st.global.u32 	[%rd1345+3876], %r2857;
	st.global.u32 	[%rd1345+3872], %r2856;
	st.global.u32 	[%rd1345+3868], %r2855;
	st.global.u32 	[%rd1345+3864], %r2854;
	st.global.u32 	[%rd1345+3860], %r2853;
	st.global.u32 	[%rd1345+3856], %r2852;
	st.global.u32 	[%rd1345+3852], %r2851;
	st.global.u32 	[%rd1345+3848], %r2850;
	st.global.u32 	[%rd1345+3844], %r2849;
	cvta.to.global.u64 	%rd1346, %rd1355;
	ld.global.nc.u32 	%r2885, [%rd1346+40];
	setp.lt.u32 	%p1190, %r3048, %r2885;
	@%p1190 bra 	$L__BB0_1042;
	ld.param.u64 	%rd1536, [sweep_engine_kernel_param_6];
	max.u32 	%r2886, %r345, %r346;
	sub.s32 	%r2887, %r2886, %r346;
	cvt.rn.f32.f64 	%f2000, %fd488;
	cvt.rn.f32.f64 	%f2001, %fd151;
	cvt.rn.f32.f64 	%f2002, %fd152;
	cvt.rn.f32.f64 	%f2003, %fd153;
	cvt.rn.f32.f64 	%f2004, %fd154;
	cvt.rn.f32.f64 	%f2005, %fd155;
	cvta.to.global.u64 	%rd1347, %rd1536;
	mul.wide.u32 	%rd1348, %r347, 48;
	add.s64 	%rd1349, %rd1347, %rd1348;
	mov.b32 	%r2888, %f2002;
	mov.b32 	%r2889, %f2001;
	mov.b32 	%r2890, %f2000;
	st.global.v4.u32 	[%rd1349], {%r2890, %r2889, %r2888, %r345};
	mov.b32 	%r2891, %f2003;
	mov.b32 	%r2892, %f2004;
	st.global.v4.u32 	[%rd1349+16], {%r346, %r2887, %r2891, %r2892};
	mov.b32 	%r2893, %f2005;
	mov.b32 	%r2894, 0;
	st.global.v4.u32 	[%rd1349+32], {%r2893, %r2894, %r2894, %r2894};
$L__BB0_1042:
	ret;

}


// ===== COMPILED SASS (sm_100) =====

	.target	sm_100

	.elftype	@"ET_EXEC"


//--------------------- .note.nv.tkinfo           --------------------------
	.section	.note.nv.tkinfo,"",@"SHT_NOTE"
	.sectionflags	@"SHF_NOTE_NV_TKINFO"
	.tkinfo
        /*0018*/ 	.word	0x00000002
        /*0030*/ 	.string	""
        /*0030*/ 	.string	"ptxas"
        /*0030*/ 	.string	"Cuda compilation tools, release 13.0, V13.0.88"
        /*0030*/ 	.string	"Build cuda_13.0.r13.0/compiler.36424714_0"
        /*0030*/ 	.string	"-arch sm_100 -m 64 "



//--------------------- .note.nv.cuinfo           --------------------------
	.section	.note.nv.cuinfo,"",@"SHT_NOTE"
	.sectionflags	@"SHF_NOTE_NV_CUINFO"
        /*0018*/ 	.short	0x0002
        /*001a*/ 	.short	0x0064
        /*001c*/ 	.short	0x0082
	.zero		2


//--------------------- .nv.info                  --------------------------
	.section	.nv.info,"",@"SHT_CUDA_INFO"
	.align	4


	//----- nvinfo : EIATTR_REGCOUNT
	.align		4
        /*0000*/ 	.byte	0x04, 0x2f
        /*0002*/ 	.short	(.L_1 - .L_0)
	.align		4
.L_0:
        /*0004*/ 	.word	index@(sweep_engine_kernel)
        /*0008*/ 	.word	0x000000ff


	//----- nvinfo : EIATTR_FRAME_SIZE
	.align		4
.L_1:
        /*000c*/ 	.byte	0x04, 0x11
        /*000e*/ 	.short	(.L_3 - .L_2)
	.align		4
.L_2:
        /*0010*/ 	.word	index@($__internal_2_$__cuda_sm3x_div_rn_noftz_f32_slowpath)
        /*0014*/ 	.word	0x00002ba0


	//----- nvinfo : EIATTR_FRAME_SIZE
	.align		4
.L_3:
        /*0018*/ 	.byte	0x04, 0x11
        /*001a*/ 	.short	(.L_5 - .L_4)
	.align		4
.L_4:
        /*001c*/ 	.word	index@($__internal_1_$__cuda_sm20_rcp_rn_f32_slowpath)
        /*0020*/ 	.word	0x00002ba0


	//----- nvinfo : EIATTR_FRAME_SIZE
	.align		4
.L_5:
        /*0024*/ 	.byte	0x04, 0x11
        /*0026*/ 	.short	(.L_7 - .L_6)
	.align		4
.L_6:
        /*0028*/ 	.word	index@($__internal_0_$__cuda_sm20_div_rn_f64_full)
        /*002c*/ 	.word	0x00002ba0


	//----- nvinfo : EIATTR_FRAME_SIZE
	.align		4
.L_7:
        /*0030*/ 	.byte	0x04, 0x11
        /*0032*/ 	.short	(.L_9 - .L_8)
	.align		4
.L_8:
        /*0034*/ 	.word	index@(sweep_engine_kernel)
        /*0038*/ 	.word	0x00002ba0


	//----- nvinfo : EIATTR_MIN_STACK_SIZE
	.align		4
.L_9:
        /*003c*/ 	.byte	0x04, 0x12
        /*003e*/ 	.short	(.L_11 - .L_10)
	.align		4
.L_10:
        /*0040*/ 	.word	index@(sweep_engine_kernel)
        /*0044*/ 	.word	0x00002ba0
.L_11:


//--------------------- .nv.compat                --------------------------
	.section	.nv.compat,"",@"SHT_CUDA_COMPAT_INFO"
	.align	4
        /*0000*/ 	.byte	0x02, 0x09, 0x00, 0x00, 0x02, 0x02, 0x01, 0x00, 0x02, 0x05, 0x05, 0x00, 0x03, 0x07, 0x01, 0x01
        /*0010*/ 	.byte	0x02, 0x03, 0x00, 0x00, 0x02, 0x06, 0x01, 0x00, 0x04, 0x0b, 0x08, 0x00, 0x01, 0x00, 0x00, 0x00
        /*0020*/ 	.byte	0x00, 0x00, 0x00, 0x00


//--------------------- .nv.info.sweep_engine_kernel --------------------------
	.section	.nv.info.sweep_engine_kernel,"",@"SHT_CUDA_INFO"
	.sectionflags	@""
	.align	4


	//----- nvinfo : EIATTR_CUDA_API_VERSION
	.align		4
        /*0000*/ 	.byte	0x04, 0x37
        /*0002*/ 	.short	(.L_13 - .L_12)
.L_12:
        /*0004*/ 	.word	0x00000082


	//----- nvinfo : EIATTR_KPARAM_INFO
	.align		4
.L_13:
        /*0008*/ 	.byte	0x04, 0x17
        /*000a*/ 	.short	(.L_15 - .L_14)
.L_14:
        /*000c*/ 	.word	0x00000000
        /*0010*/ 	.short	0x0008
        /*0012*/ 	.short	0x0040
        /*0014*/ 	.byte	0x00, 0xf5, 0x21, 0x00


	//----- nvinfo : EIATTR_KPARAM_INFO
	.align		4
.L_15:
        /*0018*/ 	.byte	0x04, 0x17
        /*001a*/ 	.short	(.L_17 - .L_16)
.L_16:
        /*001c*/ 	.word	0x00000000
        /*0020*/ 	.short	0x0007
        /*0022*/ 	.short	0x0038
        /*0024*/ 	.byte	0x00, 0xf5, 0x21, 0x00


	//----- nvinfo : EIATTR_KPARAM_INFO
	.align		4
.L_17:
        /*0028*/ 	.byte	0x04, 0x17
        /*002a*/ 	.short	(.L_19 - .L_18)
.L_18:
        /*002c*/ 	.word	0x00000000
        /*0030*/ 	.short	0x0006
        /*0032*/ 	.short	0x0030
        /*0034*/ 	.byte	0x00, 0xf5, 0x21, 0x00


	//----- nvinfo : EIATTR_KPARAM_INFO
	.align		4
.L_19:
        /*0038*/ 	.byte	0x04, 0x17
        /*003a*/ 	.short	(.L_21 - .L_20)
.L_20:
        /*003c*/ 	.word	0x00000000
        /*0040*/ 	.short	0x0005
        /*0042*/ 	.short	0x0028
        /*0044*/ 	.byte	0x00, 0xf5, 0x21, 0x00


	//----- nvinfo : EIATTR_KPARAM_INFO
	.align		4
.L_21:
        /*0048*/ 	.byte	0x04, 0x17
        /*004a*/ 	.short	(.L_23 - .L_22)
.L_22:
        /*004c*/ 	.word	0x00000000
        /*0050*/ 	.short	0x0004
        /*0052*/ 	.short	0x0020
        /*0054*/ 	.byte	0x00, 0xf5, 0x21, 0x00


	//----- nvinfo : EIATTR_KPARAM_INFO
	.align		4
.L_23:
        /*0058*/ 	.byte	0x04, 0x17
        /*005a*/ 	.short	(.L_25 - .L_24)
.L_24:
        /*005c*/ 	.word	0x00000000
        /*0060*/ 	.short	0x0003
        /*0062*/ 	.short	0x0018
        /*0064*/ 	.byte	0x00, 0xf5, 0x21, 0x00


	//----- nvinfo : EIATTR_KPARAM_INFO
	.align		4
.L_25:
        /*0068*/ 	.byte	0x04, 0x17
        /*006a*/ 	.short	(.L_27 - .L_26)
.L_26:
        /*006c*/ 	.word	0x00000000
        /*0070*/ 	.short	0x0002
        /*0072*/ 	.short	0x0010
        /*0074*/ 	.byte	0x00, 0xf5, 0x21, 0x00


	//----- nvinfo : EIATTR_KPARAM_INFO
	.align		4
.L_27:
        /*0078*/ 	.byte	0x04, 0x17
        /*007a*/ 	.short	(.L_29 - .L_28)
.L_28:
        /*007c*/ 	.word	0x00000000
        /*0080*/ 	.short	0x0001
        /*0082*/ 	.short	0x0008
        /*0084*/ 	.byte	0x00, 0xf5, 0x21, 0x00


	//----- nvinfo : EIATTR_KPARAM_INFO
	.align		4
.L_29:
        /*0088*/ 	.byte	0x04, 0x17
        /*008a*/ 	.short	(.L_31 - .L_30)
.L_30:
        /*008c*/ 	.word	0x00000000
        /*0090*/ 	.short	0x0000
        /*0092*/ 	.short	0x0000
        /*0094*/ 	.byte	0x00, 0xf5, 0x21, 0x00


	//----- nvinfo : EIATTR_SPARSE_MMA_MASK
	.align		4
.L_31:
        /*0098*/ 	.byte	0x03, 0x50
        /*009a*/ 	.short	0x0000


	//----- nvinfo : EIATTR_MAXREG_COUNT
	.align		4
        /*009c*/ 	.byte	0x03, 0x1b
        /*009e*/ 	.short	0x00ff


	//----- nvinfo : EIATTR_ANNOTATIONS
	.align		4
        /*00a0*/ 	.byte	0x04, 0x55
        /*00a2*/ 	.short	(.L_33 - .L_32)


	//   ....[0]....
.L_32:
        /*00a4*/ 	.word	0x00000001
        /*00a8*/ 	.byte	0xf0, 0x00, 0x00, 0x00, 0x01, 0x00, 0x00, 0x00, 0x00, 0x05, 0x00, 0x00, 0x01, 0x00, 0x00, 0x00
        /* <DEDUP_REMOVED lines=957> */
        /*3c88*/ 	.byte	0xe0, 0x2d, 0x02, 0x00


	//----- nvinfo : EIATTR_MERCURY_ISA_VERSION
	.align		4
.L_33:
        /*3c8c*/ 	.byte	0x03, 0x5f
        /*3c8e*/ 	.short	0x0101


	//----- nvinfo : EIATTR_UNUSED_LOAD_BYTE_OFFSET
	.align		4
        /*3c90*/ 	.byte	0x04, 0x44
        /*3c92*/ 	.short	(.L_35 - .L_34)


	//   ....[0]....
.L_34:
        /*3c94*/ 	.word	0x00006290
        /*3c98*/ 	.word	0x00000fff


	//   ....[1]....
        /*3c9c*/ 	.word	0x000062a0
        /*3ca0*/ 	.word	0x0000ff0f


	//   ....[2]....
        /*3ca4*/ 	.word	0x000062d0
        /*3ca8*/ 	.word	0x00000fff


	//   ....[3]....
        /*3cac*/ 	.word	0x000128d0
        /*3cb0*/ 	.word	0x00000fff


	//   ....[4]....
        /*3cb4*/ 	.word	0x000128e0
        /*3cb8*/ 	.word	0x00000fff


	//   ....[5]....
        /*3cbc*/ 	.word	0x00015fb0
        /*3cc0*/ 	.word	0x0000f0ff


	//   ....[6]....
        /*3cc4*/ 	.word	0x00015fc0
        /*3cc8*/ 	.word	0x00000fff


	//   ....[7]....
        /*3ccc*/ 	.word	0x00016030
        /*3cd0*/ 	.word	0x0000ff0f


	//----- nvinfo : EIATTR_VRC_CTA_INIT_COUNT
	.align		4
.L_35:
        /*3cd4*/ 	.byte	0x02, 0x4a
	.zero		1
	.zero		1


	//----- nvinfo : EIATTR_EXIT_INSTR_OFFSETS
	.align		4
        /*3cd8*/ 	.byte	0x04, 0x1c
        /*3cda*/ 	.short	(.L_37 - .L_36)


	//   ....[0]....
.L_36:
        /*3cdc*/ 	.word	0x000000a0


	//   ....[1]....
        /*3ce0*/ 	.word	0x000235e0


	//   ....[2]....
        /*3ce4*/ 	.word	0x00023700


	//----- nvinfo : EIATTR_CRS_STACK_SIZE
	.align		4
.L_37:
        /*3ce8*/ 	.byte	0x04, 0x1e
        /*3cea*/ 	.short	(.L_39 - .L_38)
.L_38:
        /*3cec*/ 	.word	0x00000000


	//----- nvinfo : EIATTR_CBANK_PARAM_SIZE
	.align		4
.L_39:
        /*3cf0*/ 	.byte	0x03, 0x19
        /*3cf2*/ 	.short	0x0048


	//----- nvinfo : EIATTR_PARAM_CBANK
	.align		4
        /*3cf4*/ 	.byte	0x04, 0x0a
        /*3cf6*/ 	.short	(.L_41 - .L_40)
	.align		4
.L_40:
        /*3cf8*/ 	.word	index@(.nv.constant0.sweep_engine_kernel)
        /*3cfc*/ 	.short	0x0380
        /*3cfe*/ 	.short	0x0048


	//----- nvinfo : EIATTR_SW_WAR
	.align		4
.L_41:
        /*3d00*/ 	.byte	0x04, 0x36
        /*3d02*/ 	.short	(.L_43 - .L_42)
.L_42:
        /*3d04*/ 	.word	0x00000008
.L_43:


//--------------------- .nv.callgraph             --------------------------
	.section	.nv.callgraph,"",@"SHT_CUDA_CALLGRAPH"
	.align	4
	.sectionentsize	8
	.align		4
        /*0000*/ 	.word	0x00000000
	.align		4
        /*0004*/ 	.word	0xffffffff
	.align		4
        /*0008*/ 	.word	0x00000000
	.align		4
        /*000c*/ 	.word	0xfffffffe
	.align		4
        /*0010*/ 	.word	0x00000000
	.align		4
        /*0014*/ 	.word	0xfffffffd
	.align		4
        /*0018*/ 	.word	0x00000000
	.align		4
        /*001c*/ 	.word	0xfffffffc


//--------------------- .text.sweep_engine_kernel --------------------------
	.section	.text.sweep_engine_kernel,"ax",@progbits
	.align	128
        .global         sweep_engine_kernel
        .type           sweep_engine_kernel,@function
        .size           sweep_engine_kernel,(.L_x_581 - sweep_engine_kernel)
        .other          sweep_engine_kernel,@"STO_CUDA_ENTRY STV_DEFAULT"
sweep_engine_kernel:
.text.sweep_engine_kernel:
[----:B------:R-:W0:Y:S08]  /*0000*/  LDC R1, c[0x0][0x37c] ;  /* 0x0000df00ff017b82 */ /* 0x000e300000000800 */
[----:B------:R-:W1:Y:S01]  /*0010*/  LDC.64 R2, c[0x0][0x380] ;  /* 0x0000e000ff027b82 */ /* 0x000e620000000a00 */
[----:B------:R-:W1:Y:S01]  /*0020*/  LDCU.64 UR6, c[0x0][0x358] ;  /* 0x00006b00ff0677ac */ /* 0x000e620008000a00 */
[----:B0-----:R-:W-:Y:S01]  /*0030*/  VIADD R1, R1, 0xffffd460 ;  /* 0xffffd46001017836 */ /* 0x001fe20000000000 */
[----:B-1----:R-:W2:Y:S05]  /*0040*/  LDG.E.CONSTANT R3, desc[UR6][R2.64] ;  /* 0x0000000602037981 */ /* 0x002eaa000c1e9900 */
[----:B------:R-:W0:Y:S01]  /*0050*/  S2UR UR4, SR_CTAID.X ;  /* 0x00000000000479c3 */ /* 0x000e220000002500 */
[----:B------:R-:W0:Y:S07]  /*0060*/  S2R R5, SR_TID.X ;  /* 0x0000000000057919 */ /* 0x000e2e0000002100 */
[----:B------:R-:W0:Y:S02]  /*0070*/  LDC R0, c[0x0][0x360] ;  /* 0x0000d800ff007b82 */ /* 0x000e240000000800 */
[----:B0-----:R-:W-:-:S05]  /*0080*/  IMAD R0, R0, UR4, R5 ;  /* 0x0000000400007c24 */ /* 0x001fca000f8e0205 */
[----:B--2---:R-:W-:-:S13]  /*0090*/  ISETP.GE.U32.AND P0, PT, R0, R3, PT ;  /* 0x000000030000720c */ /* 0x004fda0003f06070 */
[----:B------:R-:W-:Y:S05]  /*00a0*/  @P0 EXIT ;  /* 0x000000000000094d */ /* 0x000fea0003800000 */
[----:B------:R-:W0:Y:S08]  /*00b0*/  LDC R0, c[0x0][0x360] ;  /* 0x0000d800ff007b82 */ /* 0x000e300000000800 */
[----:B------:R-:W1:Y:S08]  /*00c0*/  LDC.64 R250, c[0x0][0x3a8] ;  /* 0x0000ea00fffa7b82 */ /* 0x000e700000000a00 */
[----:B------:R-:W2:Y:S01]  /*00d0*/  LDC.64 R248, c[0x0][0x380] ;  /* 0x0000e000fff87b82 */ /* 0x000ea20000000a00 */
[----:B0-----:R-:W-:-:S05]  /*00e0*/  IMAD R0, R0, UR4, R5 ;  /* 0x0000000400007c24 */ /* 0x001fca000f8e0205 */
[----:B------:R-:W-:Y:S01]  /*00f0*/  STL [R1+0x2938], R0 ;  /* 0x0029380001007387 */ /* 0x000fe20000100800 */
[----:B-1----:R-:W-:-:S05]  /*0100*/  IMAD.WIDE.U32 R250, R0, 0xfc0, R250 ;  /* 0x00000fc000fa7825 */ /* 0x002fca00078e00fa */
[----:B------:R-:W3:Y:S04]  /*0110*/  LDG.E.128 R8, desc[UR6][R250.64+0x10] ;  /* 0x00001006fa087981 */ /* 0x000ee8000c1e1d00 */
[----:B------:R-:W4:Y:S04]  /*0120*/  LDG.E.128 R40, desc[UR6][R250.64+0x90] ;  /* 0x00009006fa287981 */ /* 0x000f28000c1e1d00 */
[----:B------:R-:W5:Y:S04]  /*0130*/  LDG.E.128 R44, desc[UR6][R250.64+0xa0] ;  /* 0x0000a006fa2c7981 */ /* 0x000f68000c1e1d00 */
[----:B------:R-:W2:Y:S04]  /*0140*/  LDG.E.128 R36, desc[UR6][R250.64+0x80] ;  /* 0x00008006fa247981 */ /* 0x000ea8000c1e1d00 */
[----:B------:R-:W2:Y:S04]  /*0150*/  LDG.E.128 R32, desc[UR6][R250.64+0x70] ;  /* 0x00007006fa207981 */ /* 0x000ea8000c1e1d00 */
[----:B------:R-:W2:Y:S04]  /*0160*/  LDG.E.128 R28, desc[UR6][R250.64+0x60] ;  /* 0x00006006fa1c7981 */ /* 0x000ea8000c1e1d00 */
[----:B------:R-:W2:Y:S04]  /*0170*/  LDG.E.128 R20, desc[UR6][R250.64+0x40] ;  /* 0x00004006fa147981 */ /* 0x000ea8000c1e1d00 */
[----:B------:R-:W2:Y:S04]  /*0180*/  LDG.E.128 R24, desc[UR6][R250.64+0x50] ;  /* 0x00005006fa187981 */ /* 0x000ea8000c1e1d00 */
[----:B------:R-:W2:Y:S04]  /*0190*/  LDG.E.128 R16, desc[UR6][R250.64+0x30] ;  /* 0x00003006fa107981 */ /* 0x000ea8000c1e1d00 */
[----:B------:R-:W2:Y:S04]  /*01a0*/  LDG.E.64 R244, desc[UR6][R250.64+0x8] ;  /* 0x00000806faf47981 */ /* 0x000ea8000c1e1b00 */
[----:B------:R-:W2:Y:S04]  /*01b0*/  LDG.E.64 R2, desc[UR6][R250.64+0xfb8] ;  /* 0x000fb806fa027981 */ /* 0x000ea8000c1e1b00 */
[----:B------:R-:W2:Y:S04]  /*01c0*/  LDG.E.64 R4, desc[UR6][R250.64+0xf98] ;  /* 0x000f9806fa047981 */ /* 0x000ea8000c1e1b00 */
[----:B------:R-:W2:Y:S04]  /*01d0*/  LDG.E.64 R246, desc[UR6][R250.64] ;  /* 0x00000006faf67981 */ /* 0x000ea8000c1e1b00 */
[----:B------:R-:W2:Y:S04]  /*01e0*/  LDG.E.128 R12, desc[UR6][R250.64+0x20] ;  /* 0x00002006fa0c7981 */ /* 0x000ea8000c1e1d00 */
        /* <DEDUP_REMOVED lines=49> */
[----:B---3--:R0:W-:Y:S04]  /*0500*/  STL.128 [R1+0x29c0], R8 ;  /* 0x0029c00801007387 */ /* 0x0081e80000100c00 */
[----:B0-----:R-:W3:Y:S04]  /*0510*/  LDG.E.128 R8, desc[UR6][R250.64+0x3e0] ;  /* 0x0003e006fa087981 */ /* 0x001ee8000c1e1d00 */
[----:B----4-:R3:W-:Y:S04]  /*0520*/  STL [R1+0x2954], R41 ;  /* 0x0029542901007387 */ /* 0x0107e80000100800 */
[----:B------:R0:W-:Y:S04]  /*0530*/  STL [R1+0x2950], R42 ;  /* 0x0029502a01007387 */ /* 0x0001e80000100800 */
[----:B------:R1:W-:Y:S04]  /*0540*/  STL [R1+0x294c], R43 ;  /* 0x00294c2b01007387 */ /* 0x0003e80000100800 */
[----:B-----5:R4:W-:Y:S01]  /*0550*/  STL [R1+0x2948], R47 ;  /* 0x0029482f01007387 */ /* 0x0209e20000100800 */
[----:B---3--:R-:W-:Y:S01]  /*0560*/  IMAD.MOV.U32 R41, RZ, RZ, R8 ;  /* 0x000000ffff297224 */ /* 0x008fe200078e0008 */
[----:B0-----:R-:W-:Y:S01]  /*0570*/  MOV R42, R9 ;  /* 0x00000009002a7202 */ /* 0x001fe20000000f00 */
[----:B-1----:R-:W-:-:S02]  /*0580*/  IMAD.MOV.U32 R43, RZ, RZ, R10 ;  /* 0x000000ffff2b7224 */ /* 0x002fc400078e000a */
[----:B----4-:R-:W-:Y:S02]  /*0590*/  IMAD.MOV.U32 R47, RZ, RZ, R11 ;  /* 0x000000ffff2f7224 */ /* 0x010fe400078e000b */
[----:B------:R-:W3:Y:S04]  /*05a0*/  LDG.E.128 R8, desc[UR6][R250.64+0x3f0] ;  /* 0x0003f006fa087981 */ /* 0x000ee8000c1e1d00 */
[----:B--2---:R3:W-:Y:S04]  /*05b0*/  STL [R1+0x2964], R37 ;  /* 0x0029642501007387 */ /* 0x0047e80000100800 */
[----:B------:R0:W-:Y:S04]  /*05c0*/  STL [R1+0x2960], R38 ;  /* 0x0029602601007387 */ /* 0x0001e80000100800 */
[----:B------:R1:W-:Y:S04]  /*05d0*/  STL [R1+0x295c], R39 ;  /* 0x00295c2701007387 */ /* 0x0003e80000100800 */
[----:B------:R2:W-:Y:S01]  /*05e0*/  STL [R1+0x2958], R40 ;  /* 0x0029582801007387 */ /* 0x0005e20000100800 */
[----:B---3--:R-:W-:Y:S01]  /*05f0*/  IMAD.MOV.U32 R37, RZ, RZ, R8 ;  /* 0x000000ffff257224 */ /* 0x008fe200078e0008 */
[----:B0-----:R-:W-:Y:S01]  /*0600*/  MOV R38, R9 ;  /* 0x0000000900267202 */ /* 0x001fe20000000f00 */
[----:B-1----:R-:W-:-:S02]  /*0610*/  IMAD.MOV.U32 R39, RZ, RZ, R10 ;  /* 0x000000ffff277224 */ /* 0x002fc400078e000a */
[----:B--2---:R-:W-:Y:S02]  /*0620*/  IMAD.MOV.U32 R40, RZ, RZ, R11 ;  /* 0x000000ffff287224 */ /* 0x004fe400078e000b */
[----:B------:R-:W2:Y:S04]  /*0630*/  LDG.E.128 R8, desc[UR6][R250.64+0x400] ;  /* 0x00040006fa087981 */ /* 0x000ea8000c1e1d00 */
[----:B------:R2:W-:Y:S04]  /*0640*/  STL [R1+0x2974], R33 ;  /* 0x0029742101007387 */ /* 0x0005e80000100800 */
[----:B------:R0:W-:Y:S04]  /*0650*/  STL [R1+0x2970], R34 ;  /* 0x0029702201007387 */ /* 0x0001e80000100800 */
[----:B------:R1:W-:Y:S04]  /*0660*/  STL [R1+0x296c], R35 ;  /* 0x00296c2301007387 */ /* 0x0003e80000100800 */
[----:B------:R3:W-:Y:S01]  /*0670*/  STL [R1+0x2968], R36 ;  /* 0x0029682401007387 */ /* 0x0007e20000100800 */
[----:B--2---:R-:W-:Y:S01]  /*0680*/  IMAD.MOV.U32 R33, RZ, RZ, R8 ;  /* 0x000000ffff217224 */ /* 0x004fe200078e0008 */
[----:B0-----:R-:W-:Y:S01]  /*0690*/  MOV R34, R9 ;  /* 0x0000000900227202 */ /* 0x001fe20000000f00 */
[----:B-1----:R-:W-:-:S02]  /*06a0*/  IMAD.MOV.U32 R35, RZ, RZ, R10 ;  /* 0x000000ffff237224 */ /* 0x002fc400078e000a */
[----:B---3--:R-:W-:Y:S02]  /*06b0*/  IMAD.MOV.U32 R36, RZ, RZ, R11 ;  /* 0x000000ffff247224 */ /* 0x008fe400078e000b */
        /* <DEDUP_REMOVED lines=10> */
[----:B------:R-:W-:Y:S04]  /*0760*/  STL [R1+0x29a8], R20 ;  /* 0x0029a81401007387 */ /* 0x000fe80000100800 */
[----:B------:R-:W-:Y:S04]  /*0770*/  STL [R1+0x29a4], R21 ;  /* 0x0029a41501007387 */ /* 0x000fe80000100800 */
[----:B------:R-:W-:Y:S04]  /*0780*/  STL [R1+0x29a0], R22 ;  /* 0x0029a01601007387 */ /* 0x000fe80000100800 */
[----:B------:R0:W-:Y:S04]  /*0790*/  STL [R1+0x299c], R23 ;  /* 0x00299c1701007387 */ /* 0x0001e80000100800 */
[----:B------:R2:W-:Y:S04]  /*07a0*/  STL [R1+0x2994], R25 ;  /* 0x0029941901007387 */ /* 0x0005e80000100800 */
[----:B------:R1:W-:Y:S04]  /*07b0*/  STL [R1+0x2990], R26 ;  /* 0x0029901a01007387 */ /* 0x0003e80000100800 */
[----:B------:R3:W-:Y:S04]  /*07c0*/  STL [R1+0x298c], R27 ;  /* 0x00298c1b01007387 */ /* 0x0007e80000100800 */
[----:B------:R4:W-:Y:S04]  /*07d0*/  STL [R1+0x2988], R28 ;  /* 0x0029881c01007387 */ /* 0x0009e80000100800 */
[----:B0-----:R-:W5:Y:S01]  /*07e0*/  LDG.E.128 R20, desc[UR6][R250.64+0x3d0] ;  /* 0x0003d006fa147981 */ /* 0x001f62000c1e1d00 */
[----:B--2---:R-:W-:Y:S01]  /*07f0*/  IMAD.MOV.U32 R25, RZ, RZ, R8 ;  /* 0x000000ffff197224 */ /* 0x004fe200078e0008 */
[----:B-1----:R-:W-:Y:S01]  /*0800*/  MOV R26, R9 ;  /* 0x00000009001a7202 */ /* 0x002fe20000000f00 */
[----:B---3--:R-:W-:-:S02]  /*0810*/  IMAD.MOV.U32 R27, RZ, RZ, R10 ;  /* 0x000000ffff1b7224 */ /* 0x008fc400078e000a */
[----:B----4-:R-:W-:Y:S02]  /*0820*/  IMAD.MOV.U32 R28, RZ, RZ, R11 ;  /* 0x000000ffff1c7224 */ /* 0x010fe400078e000b */
[----:B------:R-:W2:Y:S04]  /*0830*/  LDG.E.128 R8, desc[UR6][R250.64+0x430] ;  /* 0x00043006fa087981 */ /* 0x000ea8000c1e1d00 */
[----:B------:R-:W-:Y:S04]  /*0840*/  STL [R1+0x2998], R24 ;  /* 0x0029981801007387 */ /* 0x000fe80000100800 */
[----:B-----5:R2:W-:Y:S02]  /*0850*/  STL.128 [R1+0x1dc0], R20 ;  /* 0x001dc01401007387 */ /* 0x0205e40000100c00 */
[----:B--2---:R-:W-:Y:S01]  /*0860*/  IMAD.MOV.U32 R21, RZ, RZ, R8 ;  /* 0x000000ffff157224 */ /* 0x004fe200078e0008 */
[----:B------:R-:W-:Y:S01]  /*0870*/  MOV R22, R9 ;  /* 0x0000000900167202 */ /* 0x000fe20000000f00 */
[----:B------:R-:W-:-:S02]  /*0880*/  IMAD.MOV.U32 R23, RZ, RZ, R10 ;  /* 0x000000ffff177224 */ /* 0x000fc400078e000a */
[----:B------:R-:W-:Y:S02]  /*0890*/  IMAD.MOV.U32 R24, RZ, RZ, R11 ;  /* 0x000000ffff187224 */ /* 0x000fe400078e000b */
[----:B------:R-:W2:Y:S04]  /*08a0*/  LDG.E.128 R8, desc[UR6][R250.64+0x440] ;  /* 0x00044006fa087981 */ /* 0x000ea8000c1e1d00 */
[----:B------:R0:W-:Y:S04]  /*08b0*/  STL [R1+0x29b0], R18 ;  /* 0x0029b01201007387 */ /* 0x0001e80000100800 */
[----:B------:R1:W-:Y:S01]  /*08c0*/  STL [R1+0x29ac], R19 ;  /* 0x0029ac1301007387 */ /* 0x0003e20000100800 */
[----:B--2---:R-:W-:Y:S01]  /*08d0*/  IMAD.MOV.U32 R252, RZ, RZ, R8 ;  /* 0x000000fffffc7224 */ /* 0x004fe200078e0008 */
[----:B0-----:R-:W-:Y:S01]  /*08e0*/  MOV R18, R9 ;  /* 0x0000000900127202 */ /* 0x001fe20000000f00 */
[----:B-1----:R-:W-:-:S02]  /*08f0*/  IMAD.MOV.U32 R19, RZ, RZ, R10 ;  /* 0x000000ffff137224 */ /* 0x002fc400078e000a */
[----:B------:R-:W-:Y:S02]  /*0900*/  IMAD.MOV.U32 R20, RZ, RZ, R11 ;  /* 0x000000ffff147224 */ /* 0x000fe400078e000b */
[----:B------:R-:W2:Y:S04]  /*0910*/  LDG.E.128 R8, desc[UR6][R250.64+0x450] ;  /* 0x00045006fa087981 */ /* 0x000ea8000c1e1d00 */
[----:B--2---:R0:W-:Y:S04]  /*0920*/  STL.128 [R1+0x1dd0], R8 ;  /* 0x001dd00801007387 */ /* 0x0041e80000100c00 */
[----:B0-----:R-:W2:Y:S04]  /*0930*/  LDG.E.128 R8, desc[UR6][R250.64+0x460] ;  /* 0x00046006fa087981 */ /* 0x001ea8000c1e1d00 */
        /* <DEDUP_REMOVED lines=304> */
[----:B------:R2:W-:Y:S04]  /*1c40*/  STL [R1+0x2944], R244 ;  /* 0x002944f401007387 */ /* 0x0005e80000100800 */
[----:B------:R0:W-:Y:S01]  /*1c50*/  STL [R1+0x2940], R245 ;  /* 0x002940f501007387 */ /* 0x0001e20000100800 */
[----:B--2---:R-:W-:-:S03]  /*1c60*/  IMAD.MOV.U32 R244, RZ, RZ, R8 ;  /* 0x000000fffff47224 */ /* 0x004fc600078e0008 */
[----:B------:R1:W-:Y:S01]  /*1c70*/  STL.64 [R1+0x2768], R10 ;  /* 0x0027680a01007387 */ /* 0x0003e20000100a00 */
[----:B0-----:R-:W-:-:S03]  /*1c80*/  MOV R245, R9 ;  /* 0x0000000900f57202 */ /* 0x001fc60000000f00 */
[----:B-1----:R-:W2:Y:S04]  /*1c90*/  LDG.E.128 R8, desc[UR6][R250.64+0xdf0] ;  /* 0x000df006fa087981 */ /* 0x002ea8000c1e1d00 */
        /* <DEDUP_REMOVED lines=17> */
[----:B0-----:R-:W2:Y:S01]  /*1db0*/  LDG.E.128 R8, desc[UR6][R250.64+0xe80] ;  /* 0x000e8006fa087981 */ /* 0x001ea2000c1e1d00 */
[----:B------:R-:W-:-:S03]  /*1dc0*/  IMAD.MOV.U32 R0, RZ, RZ, R3 ;  /* 0x000000ffff007224 */ /* 0x000fc600078e0003 */
[----:B------:R0:W-:Y:S04]  /*1dd0*/  STL [R1+0x2928], R2 ;  /* 0x0029280201007387 */ /* 0x0001e80000100800 */
[----:B0-----:R-:W3:Y:S04]  /*1de0*/  LDG.E.64 R2, desc[UR6][R250.64+0xf90] ;  /* 0x000f9006fa027981 */ /* 0x001ee8000c1e1b00 */
[----:B--2---:R0:W-:Y:S04]  /*1df0*/  STL.128 [R1+0x2800], R8 ;  /* 0x0028000801007387 */ /* 0x0041e80000100c00 */
[----:B0-----:R-:W2:Y:S04]  /*1e00*/  LDG.E.128 R8, desc[UR6][R250.64+0xe90] ;  /* 0x000e9006fa087981 */ /* 0x001ea8000c1e1d00 */
[----:B------:R-:W-:Y:S04]  /*1e10*/  STL [R1+0x293c], R0 ;  /* 0x00293c0001007387 */ /* 0x000fe80000100800 */
[----:B------:R0:W-:Y:S04]  /*1e20*/  STL.64 [R1+0x2930], R4 ;  /* 0x0029300401007387 */ /* 0x0001e80000100a00 */
[----:B---3--:R1:W-:Y:S04]  /*1e30*/  STL.64 [R1+0x2920], R2 ;  /* 0x0029200201007387 */ /* 0x0083e80000100a00 */
[----:B0-----:R-:W3:Y:S04]  /*1e40*/  LDG.E.128 R4, desc[UR6][R250.64+0x320] ;  /* 0x00032006fa047981 */ /* 0x001ee8000c1e1d00 */
[----:B-1----:R0:W4:Y:S04]  /*1e50*/  LDG.E.64 R2, desc[UR6][R250.64+0xfb0] ;  /* 0x000fb006fa027981 */ /* 0x002128000c1e1b00 */
[----:B--2---:R1:W-:Y:S04]  /*1e60*/  STL.128 [R1+0x2810], R8 ;  /* 0x0028100801007387 */ /* 0x0043e80000100c00 */
[----:B-1----:R-:W2:Y:S04]  /*1e70*/  LDG.E.128 R8, desc[UR6][R250.64+0xea0] ;  /* 0x000ea006fa087981 */ /* 0x002ea8000c1e1d00 */
        /* <DEDUP_REMOVED lines=26> */
[----:B--2---:R-:W-:Y:S01]  /*2020*/  STL [R1+0x28f0], R8 ;  /* 0x0028f00801007387 */ /* 0x004fe20000100800 */
[----:B------:R-:W-:-:S03]  /*2030*/  IMAD.MOV.U32 R0, RZ, RZ, R9 ;  /* 0x000000ffff007224 */ /* 0x000fc600078e0009 */
[----:B------:R1:W-:Y:S04]  /*2040*/  STL.64 [R1+0x28f8], R10 ;  /* 0x0028f80a01007387 */ /* 0x0003e80000100a00 */
[----:B-1----:R-:W2:Y:S04]  /*2050*/  LDG.E.128 R8, desc[UR6][R250.64+0xf80] ;  /* 0x000f8006fa087981 */ /* 0x002ea8000c1e1d00 */
[----:B--2---:R1:W-:Y:S04]  /*2060*/  STL.128 [R1+0x2900], R8 ;  /* 0x0029000801007387 */ /* 0x0043e80000100c00 */
[----:B-1----:R-:W2:Y:S04]  /*2070*/  LDG.E.128 R8, desc[UR6][R250.64+0xfa0] ;  /* 0x000fa006fa087981 */ /* 0x002ea8000c1e1d00 */
[----:B------:R-:W5:Y:S04]  /*2080*/  LDG.E.CONSTANT R251, desc[UR6][R248.64+0x10] ;  /* 0x00001006f8fb7981 */ /* 0x000f68000c1e9900 */
[----:B--2---:R1:W-:Y:S04]  /*2090*/  STL.128 [R1+0x2910], R8 ;  /* 0x0029100801007387 */ /* 0x0043e80000100c00 */
[----:B-1----:R-:W2:Y:S04]  /*20a0*/  LDL.LU.128 R8, [R1+0x29c0] ;  /* 0x0029c00001087983 */ /* 0x002ea80000300c00 */
[----:B------:R-:W-:Y:S04]  /*20b0*/  STL.64 [R1], R246 ;  /* 0x000000f601007387 */ /* 0x000fe80000100a00 */
[----:B------:R1:W-:Y:S02]  /*20c0*/  STL.128 [R1+0x20], R12 ;  /* 0x0000200c01007387 */ /* 0x0003e40000100c00 */
[----:B-1----:R-:W-:Y:S01]  /*20d0*/  IMAD.MOV.U32 R12, RZ, RZ, R21 ;  /* 0x000000ffff0c7224 */ /* 0x002fe200078e0015 */
[----:B------:R-:W-:Y:S01]  /*20e0*/  MOV R13, R22 ;  /* 0x00000016000d7202 */ /* 0x000fe20000000f00 */
[----:B------:R-:W-:Y:S01]  /*20f0*/  IMAD.MOV.U32 R14, RZ, RZ, R23 ;  /* 0x000000ffff0e7224 */ /* 0x000fe200078e0017 */
[----:B------:R-:W3:Y:S04]  /*2100*/  LDL.LU R21, [R1+0x29a4] ;  /* 0x0029a40001157983 */ /* 0x000ee80000300800 */
[----:B------:R-:W3:Y:S04]  /*2110*/  LDL.LU R22, [R1+0x29a0] ;  /* 0x0029a00001167983 */ /* 0x000ee80000300800 */
[----:B------:R-:W3:Y:S04]  /*2120*/  LDL.LU R23, [R1+0x299c] ;  /* 0x00299c0001177983 */ /* 0x000ee80000300800 */
[----:B--2---:R1:W-:Y:S02]  /*2130*/  STL.128 [R1+0x10], R8 ;  /* 0x0000100801007387 */ /* 0x0043e40000100c00 */
[----:B-1----:R-:W-:Y:S01]  /*2140*/  MOV R9, R18 ;  /* 0x0000001200097202 */ /* 0x002fe20000000f00 */
[----:B------:R-:W-:Y:S01]  /*2150*/  IMAD.MOV.U32 R10, RZ, RZ, R19 ;  /* 0x000000ffff0a7224 */ /* 0x000fe200078e0013 */
[----:B------:R-:W2:Y:S01]  /*2160*/  LDL.LU R18, [R1+0x29b0] ;  /* 0x0029b00001127983 */ /* 0x000ea20000300800 */
[----:B------:R-:W-:-:S03]  /*2170*/  IMAD.MOV.U32 R11, RZ, RZ, R20 ;  /* 0x000000ffff0b7224 */ /* 0x000fc600078e0014 */
[----:B------:R-:W2:Y:S04]  /*2180*/  LDL.LU R19, [R1+0x29ac] ;  /* 0x0029ac0001137983 */ /* 0x000ea80000300800 */
[----:B------:R-:W3:Y:S01]  /*2190*/  LDL.LU R20, [R1+0x29a8] ;  /* 0x0029a80001147983 */ /* 0x000ee20000300800 */
[----:B------:R-:W-:-:S03]  /*21a0*/  IMAD.MOV.U32 R15, RZ, RZ, R24 ;  /* 0x000000ffff0f7224 */ /* 0x000fc600078e0018 */
[----:B------:R-:W4:Y:S04]  /*21b0*/  LDL.LU R24, [R1+0x2998] ;  /* 0x0029980001187983 */ /* 0x000f280000300800 */
[----:B--2---:R1:W-:Y:S04]  /*21c0*/  STL.128 [R1+0x30], R16 ;  /* 0x0000301001007387 */ /* 0x0043e80000100c00 */
[----:B---3--:R2:W-:Y:S01]  /*21d0*/  STL.128 [R1+0x40], R20 ;  /* 0x0000401401007387 */ /* 0x0085e20000100c00 */
[----:B-1----:R-:W-:Y:S01]  /*21e0*/  IMAD.MOV.U32 R16, RZ, RZ, R25 ;  /* 0x000000ffff107224 */ /* 0x002fe200078e0019 */
[----:B------:R-:W-:Y:S01]  /*21f0*/  MOV R17, R26 ;  /* 0x0000001a00117202 */ /* 0x000fe20000000f00 */
[----:B------:R-:W-:Y:S01]  /*2200*/  IMAD.MOV.U32 R18, RZ, RZ, R27 ;  /* 0x000000ffff127224 */ /* 0x000fe200078e001b */
[----:B------:R-:W4:Y:S01]  /*2210*/  LDL.LU R25, [R1+0x2994] ;  /* 0x0029940001197983 */ /* 0x000f220000300800 */
[----:B------:R-:W-:Y:S01]  /*2220*/  IMAD.MOV.U32 R19, RZ, RZ, R28 ;  /* 0x000000ffff137224 */ /* 0x000fe200078e001c */
[----:B--2---:R-:W-:Y:S01]  /*2230*/  MOV R21, R30 ;  /* 0x0000001e00157202 */ /* 0x004fe20000000f00 */
[----:B------:R-:W-:Y:S01]  /*2240*/  IMAD.MOV.U32 R20, RZ, RZ, R29 ;  /* 0x000000ffff147224 */ /* 0x000fe200078e001d */
[----:B------:R-:W4:Y:S01]  /*2250*/  LDL.LU R26, [R1+0x2990] ;  /* 0x00299000011a7983 */ /* 0x000f220000300800 */
[----:B------:R-:W-:-:S03]  /*2260*/  IMAD.MOV.U32 R22, RZ, RZ, R31 ;  /* 0x000000ffff167224 */ /* 0x000fc600078e001f */
[----:B------:R-:W4:Y:S04]  /*2270*/  LDL.LU R27, [R1+0x298c] ;  /* 0x00298c00011b7983 */ /* 0x000f280000300800 */
[----:B------:R-:W2:Y:S04]  /*2280*/  LDL.LU R28, [R1+0x2988] ;  /* 0x00298800011c7983 */ /* 0x000ea80000300800 */
[----:B------:R-:W2:Y:S04]  /*2290*/  LDL.LU R29, [R1+0x2984] ;  /* 0x00298400011d7983 */ /* 0x000ea80000300800 */
[----:B------:R-:W2:Y:S04]  /*22a0*/  LDL.LU R30, [R1+0x2980] ;  /* 0x00298000011e7983 */ /* 0x000ea80000300800 */
[----:B------:R-:W2:Y:S01]  /*22b0*/  LDL.LU R31, [R1+0x297c] ;  /* 0x00297c00011f7983 */ /* 0x000ea20000300800 */
[----:B------:R-:W-:-:S03]  /*22c0*/  IMAD.MOV.U32 R23, RZ, RZ, R32 ;  /* 0x000000ffff177224 */ /* 0x000fc600078e0020 */
[----:B------:R-:W3:Y:S04]  /*22d0*/  LDL.LU R32, [R1+0x2978] ;  /* 0x0029780001207983 */ /* 0x000ee80000300800 */
[----:B----4-:R1:W-:Y:S02]  /*22e0*/  STL.128 [R1+0x50], R24 ;  /* 0x0000501801007387 */ /* 0x0103e40000100c00 */
[----:B-1----:R-:W-:Y:S01]  /*22f0*/  IMAD.MOV.U32 R24, RZ, RZ, R33 ;  /* 0x000000ffff187224 */ /* 0x002fe200078e0021 */
[----:B------:R-:W-:Y:S01]  /*2300*/  MOV R25, R34 ;  /* 0x0000002200197202 */ /* 0x000fe20000000f00 */
[----:B------:R-:W-:Y:S01]  /*2310*/  IMAD.MOV.U32 R26, RZ, RZ, R35 ;  /* 0x000000ffff1a7224 */ /* 0x000fe200078e0023 */
[----:B--2---:R1:W-:Y:S01]  /*2320*/  STL.128 [R1+0x60], R28 ;  /* 0x0000601c01007387 */ /* 0x0043e20000100c00 */
[----:B------:R-:W-:-:S03]  /*2330*/  IMAD.MOV.U32 R27, RZ, RZ, R36 ;  /* 0x000000ffff1b7224 */ /* 0x000fc600078e0024 */
[----:B------:R-:W3:Y:S04]  /*2340*/  LDL.LU R33, [R1+0x2974] ;  /* 0x0029740001217983 */ /* 0x000ee80000300800 */
[----:B------:R-:W3:Y:S04]  /*2350*/  LDL.LU R34, [R1+0x2970] ;  /* 0x0029700001227983 */ /* 0x000ee80000300800 */
[----:B------:R-:W3:Y:S01]  /*2360*/  LDL.LU R35, [R1+0x296c] ;  /* 0x00296c0001237983 */ /* 0x000ee20000300800 */
[----:B-1----:R-:W-:Y:S01]  /*2370*/  IMAD.MOV.U32 R28, RZ, RZ, R37 ;  /* 0x000000ffff1c7224 */ /* 0x002fe200078e0025 */
[----:B------:R-:W-:Y:S01]  /*2380*/  MOV R29, R38 ;  /* 0x00000026001d7202 */ /* 0x000fe20000000f00 */
[----:B------:R-:W-:Y:S01]  /*2390*/  IMAD.MOV.U32 R30, RZ, RZ, R39 ;  /* 0x000000ffff1e7224 */ /* 0x000fe200078e0027 */
[----:B------:R-:W2:Y:S04]  /*23a0*/  LDL.LU R36, [R1+0x2968] ;  /* 0x0029680001247983 */ /* 0x000ea80000300800 */
[----:B------:R-:W2:Y:S04]  /*23b0*/  LDL.LU R37, [R1+0x2964] ;  /* 0x0029640001257983 */ /* 0x000ea80000300800 */
[----:B------:R-:W2:Y:S04]  /*23c0*/  LDL.LU R38, [R1+0x2960] ;  /* 0x0029600001267983 */ /* 0x000ea80000300800 */
[----:B------:R-:W2:Y:S04]  /*23d0*/  LDL.LU R39, [R1+0x295c] ;  /* 0x00295c0001277983 */ /* 0x000ea80000300800 */
[----:B---3--:R1:W-:Y:S02]  /*23e0*/  STL.128 [R1+0x70], R32 ;  /* 0x0000702001007387 */ /* 0x0083e40000100c00 */
[----:B-1----:R-:W-:-:S02]  /*23f0*/  IMAD.MOV.U32 R35, RZ, RZ, R47 ;  /* 0x000000ffff237224 */ /* 0x002fc400078e002f */
[----:B------:R-:W3:Y:S04]  /*2400*/  LDL.LU R47, [R1+0x2948] ;  /* 0x00294800012f7983 */ /* 0x000ee80000300800 */
[----:B--2---:R1:W-:Y:S04]  /*2410*/  STL.128 [R1+0x80], R36 ;  /* 0x0000802401007387 */ /* 0x0043e80000100c00 */
[----:B-1----:R-:W2:Y:S04]  /*2420*/  LDL.LU R36, [R1+0x1dc0] ;  /* 0x001dc00001247983 */ /* 0x002ea80000300800 */
[----:B------:R-:W2:Y:S04]  /*2430*/  LDL.LU R37, [R1+0x1dc4] ;  /* 0x001dc40001257983 */ /* 0x000ea80000300800 */
[----:B------:R-:W2:Y:S04]  /*2440*/  LDL.LU R38, [R1+0x1dc8] ;  /* 0x001dc80001267983 */ /* 0x000ea80000300800 */
[----:B------:R-:W2:Y:S01]  /*2450*/  LDL.LU R39, [R1+0x1dcc] ;  /* 0x001dcc0001277983 */ /* 0x000ea20000300800 */
[----:B------:R-:W-:Y:S01]  /*2460*/  IMAD.MOV.U32 R31, RZ, RZ, R40 ;  /* 0x000000ffff1f7224 */ /* 0x000fe200078e0028 */
[----:B------:R-:W-:Y:S01]  /*2470*/  MOV R33, R42 ;  /* 0x0000002a00217202 */ /* 0x000fe20000000f00 */
[----:B------:R-:W-:Y:S01]  /*2480*/  IMAD.MOV.U32 R32, RZ, RZ, R41 ;  /* 0x000000ffff207224 */ /* 0x000fe200078e0029 */
[----:B------:R-:W4:Y:S01]  /*2490*/  LDL.LU R40, [R1+0x2958] ;  /* 0x0029580001287983 */ /* 0x000f220000300800 */
[----:B------:R-:W-:-:S03]  /*24a0*/  IMAD.MOV.U32 R34, RZ, RZ, R43 ;  /* 0x000000ffff227224 */ /* 0x000fc600078e002b */
[----:B------:R-:W4:Y:S04]  /*24b0*/  LDL.LU R41, [R1+0x2954] ;  /* 0x0029540001297983 */ /* 0x000f280000300800 */
[----:B------:R-:W4:Y:S04]  /*24c0*/  LDL.LU R42, [R1+0x2950] ;  /* 0x00295000012a7983 */ /* 0x000f280000300800 */
[----:B------:R-:W4:Y:S01]  /*24d0*/  LDL.LU R43, [R1+0x294c] ;  /* 0x00294c00012b7983 */ /* 0x000f220000300800 */
[----:B0-----:R-:W-:-:S03]  /*24e0*/  IMAD.MOV.U32 R250, RZ, RZ, R252 ;  /* 0x000000fffffa7224 */ /* 0x001fc600078e00fc */
[----:B------:R-:W-:Y:S01]  /*24f0*/  STL.128 [R1+0x3e0], R32 ;  /* 0x0003e02001007387 */ /* 0x000fe20000100c00 */
[----:B------:R-:W-:-:S03]  /*2500*/  IMAD.MOV.U32 R8, RZ, RZ, R250 ;  /* 0x000000ffff087224 */ /* 0x000fc600078e00fa */
[----:B------:R0:W-:Y:S04]  /*2510*/  STL.128 [R1+0x3f0], R28 ;  /* 0x0003f01c01007387 */ /* 0x0001e80000100c00 */
[----:B------:R1:W-:Y:S04]  /*2520*/  STL.128 [R1+0x410], R20 ;  /* 0x0004101401007387 */ /* 0x0003e80000100c00 */
[----:B------:R5:W-:Y:S04]  /*2530*/  STL.128 [R1+0x420], R16 ;  /* 0x0004201001007387 */ /* 0x000be80000100c00 */
[----:B------:R5:W-:Y:S04]  /*2540*/  STL.128 [R1+0x430], R12 ;  /* 0x0004300c01007387 */ /* 0x000be80000100c00 */
[----:B0-----:R-:W4:Y:S04]  /*2550*/  LDL.LU R28, [R1+0x1f60] ;  /* 0x001f6000011c7983 */ /* 0x001f280000300800 */
[----:B-1----:R-:W4:Y:S04]  /*2560*/  LDL.LU R20, [R1+0x1f80] ;  /* 0x001f800001147983 */ /* 0x002f280000300800 */
[----:B-----5:R-:W5:Y:S04]  /*2570*/  LDL.LU R16, [R1+0x1f90] ;  /* 0x001f900001107983 */ /* 0x020f680000300800 */
[----:B------:R-:W5:Y:S04]  /*2580*/  LDL.LU R12, [R1+0x1fa0] ;  /* 0x001fa000010c7983 */ /* 0x000f680000300800 */
        /* <DEDUP_REMOVED lines=16> */
[----:B------:R0:W-:Y:S04]  /*2690*/  STL.128 [R1+0xb0], R48 ;  /* 0x0000b03001007387 */ /* 0x0001e80000100c00 */
[----:B------:R1:W-:Y:S04]  /*26a0*/  STL.128 [R1+0xc0], R52 ;  /* 0x0000c03401007387 */ /* 0x0003e80000100c00 */
[----:B------:R1:W-:Y:S04]  /*26b0*/  STL.128 [R1+0xe0], R60 ;  /* 0x0000e03c01007387 */ /* 0x0003e80000100c00 */
[----:B------:R1:W-:Y:S04]  /*26c0*/  STL.128 [R1+0xf0], R64 ;  /* 0x0000f04001007387 */ /* 0x0003e80000100c00 */
[----:B------:R1:W-:Y:S04]  /*26d0*/  STL.128 [R1+0x100], R68 ;  /* 0x0001004401007387 */ /* 0x0003e80000100c00 */
[----:B------:R3:W-:Y:S04]  /*26e0*/  STL.128 [R1+0x120], R76 ;  /* 0x0001204c01007387 */ /* 0x0007e80000100c00 */
[----:B------:R-:W-:Y:S04]  /*26f0*/  STL.128 [R1+0x130], R80 ;  /* 0x0001305001007387 */ /* 0x000fe80000100c00 */
        /* <DEDUP_REMOVED lines=12> */
[----:B0-----:R-:W5:Y:S04]  /*27c0*/  LDL.LU R48, [R1+0x1f10] ;  /* 0x001f100001307983 */ /* 0x001f680000300800 */
[----:B------:R-:W5:Y:S04]  /*27d0*/  LDL.LU R49, [R1+0x1f14] ;  /* 0x001f140001317983 */ /* 0x000f680000300800 */
[----:B------:R-:W5:Y:S04]  /*27e0*/  LDL.LU R50, [R1+0x1f18] ;  /* 0x001f180001327983 */ /* 0x000f680000300800 */
[----:B------:R-:W5:Y:S04]  /*27f0*/  LDL.LU R51, [R1+0x1f1c] ;  /* 0x001f1c0001337983 */ /* 0x000f680000300800 */
[----:B-1----:R-:W5:Y:S04]  /*2800*/  LDL.LU R52, [R1+0x1f00] ;  /* 0x001f000001347983 */ /* 0x002f680000300800 */
        /* <DEDUP_REMOVED lines=13> */
[----:B---3--:R0:W-:Y:S04]  /*28e0*/  STL.128 [R1+0xa0], R44 ;  /* 0x0000a02c01007387 */ /* 0x0081e80000100c00 */
[----:B------:R-:W3:Y:S04]  /*28f0*/  LDL.LU R70, [R1+0x1ec8] ;  /* 0x001ec80001467983 */ /* 0x000ee80000300800 */
[----:B------:R-:W3:Y:S04]  /*2900*/  LDL.LU R71, [R1+0x1ecc] ;  /* 0x001ecc0001477983 */ /* 0x000ee80000300800 */
[----:B------:R-:W3:Y:S04]  /*2910*/  LDL.LU R76, [R1+0x1ea0] ;  /* 0x001ea000014c7983 */ /* 0x000ee80000300800 */
[----:B0-----:R-:W5:Y:S04]  /*2920*/  LDL.LU R44, [R1+0x1f20] ;  /* 0x001f2000012c7983 */ /* 0x001f680000300800 */
[----:B------:R-:W5:Y:S04]  /*2930*/  LDL.LU R45, [R1+0x1f24] ;  /* 0x001f2400012d7983 */ /* 0x000f680000300800 */
[----:B------:R-:W5:Y:S04]  /*2940*/  LDL.LU R46, [R1+0x1f28] ;  /* 0x001f2800012e7983 */ /* 0x000f680000300800 */
[----:B------:R-:W5:Y:S04]  /*2950*/  LDL.LU R47, [R1+0x1f2c] ;  /* 0x001f2c00012f7983 */ /* 0x000f680000300800 */
[----:B--2---:R0:W-:Y:S04]  /*2960*/  STL.128 [R1+0x3d0], R36 ;  /* 0x0003d02401007387 */ /* 0x0041e80000100c00 */
[----:B------:R-:W3:Y:S04]  /*2970*/  LDL.LU R77, [R1+0x1ea4] ;  /* 0x001ea400014d7983 */ /* 0x000ee80000300800 */
[----:B------:R-:W3:Y:S04]  /*2980*/  LDL.LU R78, [R1+0x1ea8] ;  /* 0x001ea800014e7983 */ /* 0x000ee80000300800 */
[----:B------:R-:W3:Y:S04]  /*2990*/  LDL.LU R79, [R1+0x1eac] ;  /* 0x001eac00014f7983 */ /* 0x000ee80000300800 */
[----:B0-----:R-:W2:Y:S04]  /*29a0*/  LDL.LU R36, [R1+0x1f40] ;  /* 0x001f400001247983 */ /* 0x001ea80000300800 */
[----:B------:R-:W2:Y:S04]  /*29b0*/  LDL.LU R37, [R1+0x1f44] ;  /* 0x001f440001257983 */ /* 0x000ea80000300800 */
[----:B------:R-:W2:Y:S04]  /*29c0*/  LDL.LU R38, [R1+0x1f48] ;  /* 0x001f480001267983 */ /* 0x000ea80000300800 */
[----:B------:R-:W2:Y:S04]  /*29d0*/  LDL.LU R39, [R1+0x1f4c] ;  /* 0x001f4c0001277983 */ /* 0x000ea80000300800 */
[----:B------:R-:W3:Y:S04]  /*29e0*/  LDL.LU R80, [R1+0x1e90] ;  /* 0x001e900001507983 */ /* 0x000ee80000300800 */
        /* <DEDUP_REMOVED lines=51> */
[----:B------:R0:W-:Y:S04]  /*2d20*/  STL.128 [R1+0x440], R8 ;  /* 0x0004400801007387 */ /* 0x0001e80000100c00 */
[----:B------:R1:W-:Y:S04]  /*2d30*/  STL.128 [R1+0x400], R24 ;  /* 0x0004001801007387 */ /* 0x0003e80000100c00 */
[----:B----4-:R-:W-:Y:S04]  /*2d40*/  STL.128 [R1+0x90], R40 ;  /* 0x0000902801007387 */ /* 0x010fe80000100c00 */
[----:B------:R4:W-:Y:S04]  /*2d50*/  STL.128 [R1+0xd0], R56 ;  /* 0x0000d03801007387 */ /* 0x0009e80000100c00 */
[----:B0-----:R-:W3:Y:S04]  /*2d60*/  LDL.LU R8, [R1+0x1fb0] ;  /* 0x001fb00001087983 */ /* 0x001ee80000300800 */
[----:B------:R-:W3:Y:S04]  /*2d70*/  LDL.LU R9, [R1+0x1fb4] ;  /* 0x001fb40001097983 */ /* 0x000ee80000300800 */
[----:B------:R-:W3:Y:S04]  /*2d80*/  LDL.LU R10, [R1+0x1fb8] ;  /* 0x001fb800010a7983 */ /* 0x000ee80000300800 */
[----:B------:R-:W3:Y:S04]  /*2d90*/  LDL.LU R11, [R1+0x1fbc] ;  /* 0x001fbc00010b7983 */ /* 0x000ee80000300800 */
[----:B-1----:R-:W3:Y:S04]  /*2da0*/  LDL.LU R24, [R1+0x1f70] ;  /* 0x001f700001187983 */ /* 0x002ee80000300800 */
[----:B------:R-:W3:Y:S04]  /*2db0*/  LDL.LU R25, [R1+0x1f74] ;  /* 0x001f740001197983 */ /* 0x000ee80000300800 */
[----:B------:R-:W3:Y:S04]  /*2dc0*/  LDL.LU R26, [R1+0x1f78] ;  /* 0x001f7800011a7983 */ /* 0x000ee80000300800 */
[----:B------:R-:W3:Y:S04]  /*2dd0*/  LDL.LU R27, [R1+0x1f7c] ;  /* 0x001f7c00011b7983 */ /* 0x000ee80000300800 */
[----:B------:R0:W-:Y:S04]  /*2de0*/  STL.128 [R1+0x110], R72 ;  /* 0x0001104801007387 */ /* 0x0001e80000100c00 */
[----:B----4-:R-:W4:Y:S04]  /*2df0*/  LDL.LU R56, [R1+0x1ef0] ;  /* 0x001ef00001387983 */ /* 0x010f280000300800 */
[----:B------:R-:W4:Y:S04]  /*2e00*/  LDL.LU R57, [R1+0x1ef4] ;  /* 0x001ef40001397983 */ /* 0x000f280000300800 */
[----:B------:R-:W4:Y:S04]  /*2e10*/  LDL.LU R58, [R1+0x1ef8] ;  /* 0x001ef800013a7983 */ /* 0x000f280000300800 */
[----:B0-----:R-:W4:Y:S04]  /*2e20*/  LDL.LU R72, [R1+0x1eb0] ;  /* 0x001eb00001487983 */ /* 0x001f280000300800 */
[----:B------:R-:W4:Y:S04]  /*2e30*/  LDL.LU R73, [R1+0x1eb4] ;  /* 0x001eb40001497983 */ /* 0x000f280000300800 */
[----:B------:R-:W4:Y:S04]  /*2e40*/  LDL.LU R74, [R1+0x1eb8] ;  /* 0x001eb800014a7983 */ /* 0x000f280000300800 */
[----:B------:R-:W4:Y:S04]  /*2e50*/  LDL.LU R75, [R1+0x1ebc] ;  /* 0x001ebc00014b7983 */ /* 0x000f280000300800 */
[----:B------:R-:W4:Y:S04]  /*2e60*/  LDL.LU R59, [R1+0x1efc] ;  /* 0x001efc00013b7983 */ /* 0x000f280000300800 */
[----:B------:R-:W4:Y:S04]  /*2e70*/  LDL.LU R40, [R1+0x1f30] ;  /* 0x001f300001287983 */ /* 0x000f280000300800 */
[----:B------:R-:W4:Y:S04]  /*2e80*/  LDL.LU R41, [R1+0x1f34] ;  /* 0x001f340001297983 */ /* 0x000f280000300800 */
[----:B------:R-:W4:Y:S04]  /*2e90*/  LDL.LU R42, [R1+0x1f38] ;  /* 0x001f3800012a7983 */ /* 0x000f280000300800 */
[----:B------:R-:W4:Y:S04]  /*2ea0*/  LDL.LU R43, [R1+0x1f3c] ;  /* 0x001f3c00012b7983 */ /* 0x000f280000300800 */
[----:B-----5:R-:W-:Y:S04]  /*2eb0*/  STL.128 [R1+0x5a0], R44 ;  /* 0x0005a02c01007387 */ /* 0x020fe80000100c00 */
[----:B--2---:R-:W-:Y:S04]  /*2ec0*/  STL.128 [R1+0x5c0], R36 ;  /* 0x0005c02401007387 */ /* 0x004fe80000100c00 */
[----:B------:R-:W-:Y:S04]  /*2ed0*/  STL.128 [R1+0x5d0], R32 ;  /* 0x0005d02001007387 */ /* 0x000fe80000100c00 */
[----:B------:R0:W-:Y:S04]  /*2ee0*/  STL.128 [R1+0x5e0], R28 ;  /* 0x0005e01c01007387 */ /* 0x0001e80000100c00 */
[----:B------:R1:W-:Y:S04]  /*2ef0*/  STL.128 [R1+0x600], R20 ;  /* 0x0006001401007387 */ /* 0x0003e80000100c00 */
[----:B------:R2:W-:Y:S04]  /*2f00*/  STL.128 [R1+0x610], R16 ;  /* 0x0006101001007387 */ /* 0x0005e80000100c00 */
[----:B------:R5:W-:Y:S04]  /*2f10*/  STL.128 [R1+0x620], R12 ;  /* 0x0006200c01007387 */ /* 0x000be80000100c00 */
[----:B0-----:R-:W4:Y:S04]  /*2f20*/  LDL.LU R28, [R1+0x2150] ;  /* 0x00215000011c7983 */ /* 0x001f280000300800 */
[----:B-1----:R-:W4:Y:S04]  /*2f30*/  LDL.LU R20, [R1+0x2170] ;  /* 0x0021700001147983 */ /* 0x002f280000300800 */
[----:B--2---:R-:W2:Y:S04]  /*2f40*/  LDL.LU R16, [R1+0x2180] ;  /* 0x0021800001107983 */ /* 0x004ea80000300800 */
[----:B-----5:R-:W5:Y:S04]  /*2f50*/  LDL.LU R12, [R1+0x2190] ;  /* 0x00219000010c7983 */ /* 0x020f680000300800 */
[----:B------:R-:W5:Y:S04]  /*2f60*/  LDL.LU R13, [R1+0x2194] ;  /* 0x00219400010d7983 */ /* 0x000f680000300800 */
[----:B------:R-:W5:Y:S04]  /*2f70*/  LDL.LU R14, [R1+0x2198] ;  /* 0x00219800010e7983 */ /* 0x000f680000300800 */
[----:B------:R-:W5:Y:S04]  /*2f80*/  LDL.LU R15, [R1+0x219c] ;  /* 0x00219c00010f7983 */ /* 0x000f680000300800 */
[----:B------:R-:W2:Y:S04]  /*2f90*/  LDL.LU R17, [R1+0x2184] ;  /* 0x0021840001117983 */ /* 0x000ea80000300800 */
[----:B------:R-:W2:Y:S04]  /*2fa0*/  LDL.LU R18, [R1+0x2188] ;  /* 0x0021880001127983 */ /* 0x000ea80000300800 */
[----:B------:R-:W2:Y:S04]  /*2fb0*/  LDL.LU R19, [R1+0x218c] ;  /* 0x00218c0001137983 */ /* 0x000ea80000300800 */
        /* <DEDUP_REMOVED lines=9> */
[----:B------:R-:W5:Y:S04]  /*3050*/  LDL.LU R35, [R1+0x214c] ;  /* 0x00214c0001237983 */ /* 0x000f680000300800 */
[----:B------:R-:W2:Y:S04]  /*3060*/  LDL.LU R36, [R1+0x2130] ;  /* 0x0021300001247983 */ /* 0x000ea80000300800 */
[----:B------:R-:W2:Y:S04]  /*3070*/  LDL.LU R37, [R1+0x2134] ;  /* 0x0021340001257983 */ /* 0x000ea80000300800 */
[----:B------:R-:W2:Y:S04]  /*3080*/  LDL.LU R38, [R1+0x2138] ;  /* 0x0021380001267983 */ /* 0x000ea80000300800 */
[----:B------:R-:W2:Y:S04]  /*3090*/  LDL.LU R39, [R1+0x213c] ;  /* 0x00213c0001277983 */ /* 0x000ea80000300800 */
[----:B------:R-:W5:Y:S04]  /*30a0*/  LDL.LU R44, [R1+0x2110] ;  /* 0x00211000012c7983 */ /* 0x000f680000300800 */
[----:B------:R-:W5:Y:S04]  /*30b0*/  LDL.LU R45, [R1+0x2114] ;  /* 0x00211400012d7983 */ /* 0x000f680000300800 */
[----:B---3--:R-:W-:Y:S04]  /*30c0*/  STL.128 [R1+0x460], R124 ;  /* 0x0004607c01007387 */ /* 0x008fe80000100c00 */
        /* <DEDUP_REMOVED lines=16> */
[----:B------:R0:W-:Y:S04]  /*31d0*/  STL.128 [R1+0x580], R52 ;  /* 0x0005803401007387 */ /* 0x0001e80000100c00 */
[----:B------:R1:W-:Y:S04]  /*31e0*/  STL.128 [R1+0x590], R48 ;  /* 0x0005903001007387 */ /* 0x0003e80000100c00 */
[----:B------:R-:W5:Y:S04]  /*31f0*/  LDL.LU R46, [R1+0x2118] ;  /* 0x00211800012e7983 */ /* 0x000f680000300800 */
[----:B------:R-:W5:Y:S04]  /*3200*/  LDL.LU R47, [R1+0x211c] ;  /* 0x00211c00012f7983 */ /* 0x000f680000300800 */
[----:B0-----:R-:W3:Y:S04]  /*3210*/  LDL.LU R52, [R1+0x20f0] ;  /* 0x0020f00001347983 */ /* 0x001ee80000300800 */
[----:B-1----:R-:W2:Y:S04]  /*3220*/  LDL.LU R48, [R1+0x2100] ;  /* 0x0021000001307983 */ /* 0x002ea80000300800 */
[----:B------:R-:W2:Y:S04]  /*3230*/  LDL.LU R49, [R1+0x2104] ;  /* 0x0021040001317983 */ /* 0x000ea80000300800 */
[----:B------:R-:W2:Y:S04]  /*3240*/  LDL.LU R50, [R1+0x2108] ;  /* 0x0021080001327983 */ /* 0x000ea80000300800 */
[----:B------:R-:W2:Y:S04]  /*3250*/  LDL.LU R51, [R1+0x210c] ;  /* 0x00210c0001337983 */ /* 0x000ea80000300800 */
[----:B------:R-:W3:Y:S04]  /*3260*/  LDL.LU R53, [R1+0x20f4] ;  /* 0x0020f40001357983 */ /* 0x000ee80000300800 */
[----:B------:R-:W3:Y:S04]  /*3270*/  LDL.LU R54, [R1+0x20f8] ;  /* 0x0020f80001367983 */ /* 0x000ee80000300800 */
[----:B------:R-:W3:Y:S04]  /*3280*/  LDL.LU R55, [R1+0x20fc] ;  /* 0x0020fc0001377983 */ /* 0x000ee80000300800 */
        /* <DEDUP_REMOVED lines=8> */
[----:B------:R-:W3:Y:S04]  /*3310*/  LDL.LU R68, [R1+0x20b0] ;  /* 0x0020b00001447983 */ /* 0x000ee80000300800 */
        /* <DEDUP_REMOVED lines=61> */
[----:B------:R-:W-:Y:S04]  /*36f0*/  STL.128 [R1+0x200], R132 ;  /* 0x0002008401007387 */ /* 0x000fe80000100c00 */
[----:B------:R-:W-:Y:S04]  /*3700*/  STL.128 [R1+0x210], R136 ;  /* 0x0002108801007387 */ /* 0x000fe80000100c00 */
        /* <DEDUP_REMOVED lines=8> */
[----:B----4-:R0:W-:Y:S04]  /*3790*/  STL.128 [R1+0x530], R72 ;  /* 0x0005304801007387 */ /* 0x0101e80000100c00 */
[----:B------:R1:W-:Y:S04]  /*37a0*/  STL.128 [R1+0x570], R56 ;  /* 0x0005703801007387 */ /* 0x0003e80000100c00 */
[----:B------:R4:W-:Y:S04]  /*37b0*/  STL.128 [R1+0x5b0], R40 ;  /* 0x0005b02801007387 */ /* 0x0009e80000100c00 */
        /* <DEDUP_REMOVED lines=9> */
[----:B----4-:R-:W4:Y:S04]  /*3850*/  LDL.LU R40, [R1+0x2120] ;  /* 0x0021200001287983 */ /* 0x010f280000300800 */
[----:B------:R-:W4:Y:S04]  /*3860*/  LDL.LU R41, [R1+0x2124] ;  /* 0x0021240001297983 */ /* 0x000f280000300800 */
[----:B------:R-:W4:Y:S04]  /*3870*/  LDL.LU R42, [R1+0x2128] ;  /* 0x00212800012a7983 */ /* 0x000f280000300800 */
[----:B------:R-:W4:Y:S04]  /*3880*/  LDL.LU R43, [R1+0x212c] ;  /* 0x00212c00012b7983 */ /* 0x000f280000300800 */
[----:B--2---:R-:W-:Y:S04]  /*3890*/  STL.128 [R1+0x700], R80 ;  /* 0x0007005001007387 */ /* 0x004fe80000100c00 */
[----:B-----5:R-:W-:Y:S04]  /*38a0*/  STL.128 [R1+0x710], R76 ;  /* 0x0007104c01007387 */ /* 0x020fe80000100c00 */
        /* <DEDUP_REMOVED lines=15> */
[----:B------:R2:W-:Y:S04]  /*39a0*/  STL.128 [R1+0x810], R12 ;  /* 0x0008100c01007387 */ /* 0x0005e80000100c00 */
[----:B------:R3:W-:Y:S04]  /*39b0*/  STL.128 [R1+0x690], R108 ;  /* 0x0006906c01007387 */ /* 0x0007e80000100c00 */
[----:B0-----:R-:W5:Y:S04]  /*39c0*/  LDL.LU R20, [R1+0x2360] ;  /* 0x0023600001147983 */ /* 0x001f680000300800 */
[----:B-1----:R-:W5:Y:S04]  /*39d0*/  LDL.LU R16, [R1+0x2370] ;  /* 0x0023700001107983 */ /* 0x002f680000300800 */
[----:B--2---:R-:W2:Y:S04]  /*39e0*/  LDL.LU R12, [R1+0x2380] ;  /* 0x00238000010c7983 */ /* 0x004ea80000300800 */
[----:B------:R0:W-:Y:S04]  /*39f0*/  STL.128 [R1+0x680], R112 ;  /* 0x0006807001007387 */ /* 0x0001e80000100c00 */
[----:B------:R-:W2:Y:S04]  /*3a00*/  LDL.LU R13, [R1+0x2384] ;  /* 0x00238400010d7983 */ /* 0x000ea80000300800 */
[----:B------:R-:W2:Y:S04]  /*3a10*/  LDL.LU R14, [R1+0x2388] ;  /* 0x00238800010e7983 */ /* 0x000ea80000300800 */
[----:B------:R-:W2:Y:S04]  /*3a20*/  LDL.LU R15, [R1+0x238c] ;  /* 0x00238c00010f7983 */ /* 0x000ea80000300800 */
[----:B------:R1:W-:Y:S04]  /*3a30*/  STL.128 [R1+0x670], R116 ;  /* 0x0006707401007387 */ /* 0x0003e80000100c00 */
[----:B------:R-:W2:Y:S04]  /*3a40*/  LDL.LU R17, [R1+0x2374] ;  /* 0x0023740001117983 */ /* 0x000ea80000300800 */
[----:B------:R-:W2:Y:S04]  /*3a50*/  LDL.LU R18, [R1+0x2378] ;  /* 0x0023780001127983 */ /* 0x000ea80000300800 */
[----:B------:R-:W2:Y:S04]  /*3a60*/  LDL.LU R19, [R1+0x237c] ;  /* 0x00237c0001137983 */ /* 0x000ea80000300800 */
[----:B------:R1:W-:Y:S04]  /*3a70*/  STL.128 [R1+0x650], R124 ;  /* 0x0006507c01007387 */ /* 0x0003e80000100c00 */
[----:B------:R-:W5:Y:S04]  /*3a80*/  LDL.LU R21, [R1+0x2364] ;  /* 0x0023640001157983 */ /* 0x000f680000300800 */
[----:B------:R-:W5:Y:S04]  /*3a90*/  LDL.LU R22, [R1+0x2368] ;  /* 0x0023680001167983 */ /* 0x000f680000300800 */
[----:B------:R-:W5:Y:S04]  /*3aa0*/  LDL.LU R23, [R1+0x236c] ;  /* 0x00236c0001177983 */ /* 0x000f680000300800 */
[----:B------:R1:W-:Y:S04]  /*3ab0*/  STL.128 [R1+0x640], R128 ;  /* 0x0006408001007387 */ /* 0x0003e80000100c00 */
[----:B------:R-:W2:Y:S04]  /*3ac0*/  LDL.LU R28, [R1+0x2340] ;  /* 0x00234000011c7983 */ /* 0x000ea80000300800 */
[----:B------:R-:W2:Y:S04]  /*3ad0*/  LDL.LU R29, [R1+0x2344] ;  /* 0x00234400011d7983 */ /* 0x000ea80000300800 */
[----:B------:R-:W2:Y:S04]  /*3ae0*/  LDL.LU R30, [R1+0x2348] ;  /* 0x00234800011e7983 */ /* 0x000ea80000300800 */
[----:B------:R1:W-:Y:S04]  /*3af0*/  STL.128 [R1+0x660], R120 ;  /* 0x0006607801007387 */ /* 0x0003e80000100c00 */
[----:B------:R-:W2:Y:S04]  /*3b00*/  LDL.LU R31, [R1+0x234c] ;  /* 0x00234c00011f7983 */ /* 0x000ea80000300800 */
[----:B------:R-:W5:Y:S04]  /*3b10*/  LDL.LU R32, [R1+0x2330] ;  /* 0x0023300001207983 */ /* 0x000f680000300800 */
[----:B------:R-:W5:Y:S04]  /*3b20*/  LDL.LU R33, [R1+0x2334] ;  /* 0x0023340001217983 */ /* 0x000f680000300800 */
[----:B------:R1:W-:Y:S04]  /*3b30*/  STL.128 [R1+0x6a0], R104 ;  /* 0x0006a06801007387 */ /* 0x0003e80000100c00 */
[----:B------:R-:W5:Y:S04]  /*3b40*/  LDL.LU R34, [R1+0x2338] ;  /* 0x0023380001227983 */ /* 0x000f680000300800 */
[----:B------:R-:W5:Y:S04]  /*3b50*/  LDL.LU R35, [R1+0x233c] ;  /* 0x00233c0001237983 */ /* 0x000f680000300800 */
[----:B------:R-:W2:Y:S04]  /*3b60*/  LDL.LU R36, [R1+0x2320] ;  /* 0x0023200001247983 */ /* 0x000ea80000300800 */
[----:B------:R1:W-:Y:S04]  /*3b70*/  STL.128 [R1+0x6e0], R88 ;  /* 0x0006e05801007387 */ /* 0x0003e80000100c00 */
        /* <DEDUP_REMOVED lines=51> */
[----:B---3--:R-:W3:Y:S04]  /*3eb0*/  LDL.LU R108, [R1+0x2200] ;  /* 0x00220000016c7983 */ /* 0x008ee80000300800 */
[----:B------:R-:W3:Y:S04]  /*3ec0*/  LDL.LU R109, [R1+0x2204] ;  /* 0x00220400016d7983 */ /* 0x000ee80000300800 */
[----:B------:R-:W3:Y:S04]  /*3ed0*/  LDL.LU R110, [R1+0x2208] ;  /* 0x00220800016e7983 */ /* 0x000ee80000300800 */
[----:B------:R-:W3:Y:S04]  /*3ee0*/  LDL.LU R111, [R1+0x220c] ;  /* 0x00220c00016f7983 */ /* 0x000ee80000300800 */
        /* <DEDUP_REMOVED lines=27> */
[----:B------:R-:W3:Y:S04]  /*40a0*/  LDL.LU R90, [R1+0x2258] ;  /* 0x00225800015a7983 */ /* 0x000ee80000300800 */
[----:B------:R1:W-:Y:S04]  /*40b0*/  STL.128 [R1+0x7e0], R24 ;  /* 0x0007e01801007387 */ /* 0x0003e80000100c00 */
        /* <DEDUP_REMOVED lines=10> */
[----:B----4-:R1:W-:Y:S04]  /*4160*/  STL.128 [R1+0x7a0], R40 ;  /* 0x0007a02801007387 */ /* 0x0103e80000100c00 */
[----:B------:R-:W4:Y:S04]  /*4170*/  LDL.LU R91, [R1+0x225c] ;  /* 0x00225c00015b7983 */ /* 0x000f280000300800 */
[----:B------:R-:W4:Y:S04]  /*4180*/  LDL.LU R72, [R1+0x2290] ;  /* 0x0022900001487983 */ /* 0x000f280000300800 */
[----:B------:R-:W4:Y:S04]  /*4190*/  LDL.LU R73, [R1+0x2294] ;  /* 0x0022940001497983 */ /* 0x000f280000300800 */
[----:B------:R-:W4:Y:S04]  /*41a0*/  LDL.LU R74, [R1+0x2298] ;  /* 0x00229800014a7983 */ /* 0x000f280000300800 */
[----:B------:R-:W4:Y:S04]  /*41b0*/  LDL.LU R75, [R1+0x229c] ;  /* 0x00229c00014b7983 */ /* 0x000f280000300800 */
[----:B0-----:R-:W4:Y:S04]  /*41c0*/  LDL.LU R56, [R1+0x22d0] ;  /* 0x0022d00001387983 */ /* 0x001f280000300800 */
[----:B------:R-:W4:Y:S04]  /*41d0*/  LDL.LU R57, [R1+0x22d4] ;  /* 0x0022d40001397983 */ /* 0x000f280000300800 */
[----:B------:R-:W4:Y:S04]  /*41e0*/  LDL.LU R58, [R1+0x22d8] ;  /* 0x0022d800013a7983 */ /* 0x000f280000300800 */
[----:B------:R-:W4:Y:S04]  /*41f0*/  LDL.LU R59, [R1+0x22dc] ;  /* 0x0022dc00013b7983 */ /* 0x000f280000300800 */
[----:B-1----:R-:W4:Y:S04]  /*4200*/  LDL.LU R40, [R1+0x2310] ;  /* 0x0023100001287983 */ /* 0x002f280000300800 */
[----:B------:R-:W4:Y:S04]  /*4210*/  LDL.LU R41, [R1+0x2314] ;  /* 0x0023140001297983 */ /* 0x000f280000300800 */
[----:B------:R-:W4:Y:S04]  /*4220*/  LDL.LU R42, [R1+0x2318] ;  /* 0x00231800012a7983 */ /* 0x000f280000300800 */
[----:B------:R-:W4:Y:S04]  /*4230*/  LDL.LU R43, [R1+0x231c] ;  /* 0x00231c00012b7983 */ /* 0x000f280000300800 */
[----:B-----5:R-:W-:Y:S04]  /*4240*/  STL.128 [R1+0x900], R76 ;  /* 0x0009004c01007387 */ /* 0x020fe80000100c00 */
[----:B--2---:R-:W-:Y:S04]  /*4250*/  STL.128 [R1+0x8f0], R80 ;  /* 0x0008f05001007387 */ /* 0x004fe80000100c00 */
        /* <DEDUP_REMOVED lines=53> */
[----:B---3--:R0:W-:Y:S04]  /*45b0*/  STL.128 [R1+0xa10], R8 ;  /* 0x000a100801007387 */ /* 0x0081e80000100c00 */
[----:B------:R-:W5:Y:S04]  /*45c0*/  LDL.LU R65, [R1+0x24a4] ;  /* 0x0024a40001417983 */ /* 0x000f680000300800 */
[----:B------:R-:W5:Y:S04]  /*45d0*/  LDL.LU R66, [R1+0x24a8] ;  /* 0x0024a80001427983 */ /* 0x000f680000300800 */
[----:B------:R-:W5:Y:S04]  /*45e0*/  LDL.LU R67, [R1+0x24ac] ;  /* 0x0024ac0001437983 */ /* 0x000f680000300800 */
[----:B------:R-:W3:Y:S04]  /*45f0*/  LDL.LU R68, [R1+0x2490] ;  /* 0x0024900001447983 */ /* 0x000ee80000300800 */
[----:B------:R-:W3:Y:S04]  /*4600*/  LDL.LU R69, [R1+0x2494] ;  /* 0x0024940001457983 */ /* 0x000ee80000300800 */
[----:B------:R-:W3:Y:S04]  /*4610*/  LDL.LU R70, [R1+0x2498] ;  /* 0x0024980001467983 */ /* 0x000ee80000300800 */
[----:B------:R-:W3:Y:S04]  /*4620*/  LDL.LU R71, [R1+0x249c] ;  /* 0x00249c0001477983 */ /* 0x000ee80000300800 */
        /* <DEDUP_REMOVED lines=8> */
[----:B------:R-:W-:Y:S04]  /*46b0*/  STL.128 [R1+0x840], R124 ;  /* 0x0008407c01007387 */ /* 0x000fe80000100c00 */
[----:B------:R-:W-:Y:S04]  /*46c0*/  STL.128 [R1+0x850], R120 ;  /* 0x0008507801007387 */ /* 0x000fe80000100c00 */
[----:B------:R-:W-:Y:S04]  /*46d0*/  STL.128 [R1+0x860], R116 ;  /* 0x0008607401007387 */ /* 0x000fe80000100c00 */
[----:B------:R-:W-:Y:S04]  /*46e0*/  STL.128 [R1+0x870], R112 ;  /* 0x0008707001007387 */ /* 0x000fe80000100c00 */
[----:B------:R-:W-:Y:S04]  /*46f0*/  STL.128 [R1+0x880], R108 ;  /* 0x0008806c01007387 */ /* 0x000fe80000100c00 */
[----:B------:R-:W-:Y:S04]  /*4700*/  STL.128 [R1+0x890], R104 ;  /* 0x0008906801007387 */ /* 0x000fe80000100c00 */
[----:B------:R1:W-:Y:S04]  /*4710*/  STL.128 [R1+0x8a0], R100 ;  /* 0x0008a06401007387 */ /* 0x0003e80000100c00 */
[----:B0-----:R-:W3:Y:S04]  /*4720*/  LDL.LU R8, [R1+0x2580] ;  /* 0x0025800001087983 */ /* 0x001ee80000300800 */
[----:B------:R-:W3:Y:S04]  /*4730*/  LDL.LU R9, [R1+0x2584] ;  /* 0x0025840001097983 */ /* 0x000ee80000300800 */
[----:B------:R-:W3:Y:S04]  /*4740*/  LDL.LU R10, [R1+0x2588] ;  /* 0x00258800010a7983 */ /* 0x000ee80000300800 */
[----:B------:R-:W3:Y:S04]  /*4750*/  LDL.LU R11, [R1+0x258c] ;  /* 0x00258c00010b7983 */ /* 0x000ee80000300800 */
[----:B------:R0:W-:Y:S04]  /*4760*/  STL.128 [R1+0x8b0], R96 ;  /* 0x0008b06001007387 */ /* 0x0001e80000100c00 */
        /* <DEDUP_REMOVED lines=37> */
[----:B------:R-:W-:Y:S04]  /*49c0*/  STL.128 [R1+0x8c0], R92 ;  /* 0x0008c05c01007387 */ /* 0x000fe80000100c00 */
[----:B----4-:R-:W-:Y:S04]  /*49d0*/  STL.128 [R1+0x8d0], R88 ;  /* 0x0008d05801007387 */ /* 0x010fe80000100c00 */
[----:B------:R0:W-:Y:S04]  /*49e0*/  STL.128 [R1+0x8e0], R84 ;  /* 0x0008e05401007387 */ /* 0x0001e80000100c00 */
[----:B------:R1:W-:Y:S04]  /*49f0*/  STL.128 [R1+0x910], R72 ;  /* 0x0009104801007387 */ /* 0x0003e80000100c00 */
[----:B------:R4:W-:Y:S04]  /*4a00*/  STL.128 [R1+0x950], R56 ;  /* 0x0009503801007387 */ /* 0x0009e80000100c00 */
[----:B------:R4:W-:Y:S04]  /*4a10*/  STL.128 [R1+0x990], R40 ;  /* 0x0009902801007387 */ /* 0x0009e80000100c00 */
[----:B0-----:R-:W3:Y:S04]  /*4a20*/  LDL.LU R84, [R1+0x2450] ;  /* 0x0024500001547983 */ /* 0x001ee80000300800 */
        /* <DEDUP_REMOVED lines=19> */
[----:B------:R-:W4:Y:S04]  /*4b60*/  LDL.LU R40, [R1+0x2500] ;  /* 0x0025000001287983 */ /* 0x000f280000300800 */
[----:B------:R-:W4:Y:S04]  /*4b70*/  LDL.LU R41, [R1+0x2504] ;  /* 0x0025040001297983 */ /* 0x000f280000300800 */
[----:B------:R-:W4:Y:S04]  /*4b80*/  LDL.LU R42, [R1+0x2508] ;  /* 0x00250800012a7983 */ /* 0x000f280000300800 */
[----:B------:R-:W4:Y:S04]  /*4b90*/  LDL.LU R43, [R1+0x250c] ;  /* 0x00250c00012b7983 */ /* 0x000f280000300800 */
[----:B------:R0:W-:Y:S04]  /*4ba0*/  STL.128 [R1+0x830], R128 ;  /* 0x0008308001007387 */ /* 0x0001e80000100c00 */
[----:B-----5:R-:W-:Y:S04]  /*4bb0*/  STL.128 [R1+0xae0], R80 ;  /* 0x000ae05001007387 */ /* 0x020fe80000100c00 */
[----:B--2---:R-:W-:Y:S04]  /*4bc0*/  STL.128 [R1+0xaf0], R76 ;  /* 0x000af04c01007387 */ /* 0x004fe80000100c00 */
        /* <DEDUP_REMOVED lines=12> */
[----:B0-----:R-:W2:Y:S04]  /*4c90*/  LDL.LU R128, [R1+0x23a0] ;  /* 0x0023a00001807983 */ /* 0x001ea80000300800 */
[----:B------:R-:W2:Y:S04]  /*4ca0*/  LDL.LU R129, [R1+0x23a4] ;  /* 0x0023a40001817983 */ /* 0x000ea80000300800 */
[----:B------:R-:W2:Y:S04]  /*4cb0*/  LDL.LU R130, [R1+0x23a8] ;  /* 0x0023a80001827983 */ /* 0x000ea80000300800 */
[----:B------:R-:W2:Y:S04]  /*4cc0*/  LDL.LU R131, [R1+0x23ac] ;  /* 0x0023ac0001837983 */ /* 0x000ea80000300800 */
[----:B------:R0:W-:Y:S04]  /*4cd0*/  STL.128 [R1+0xc00], R8 ;  /* 0x000c000801007387 */ /* 0x0001e80000100c00 */
[----:B-1----:R-:W3:Y:S04]  /*4ce0*/  LDL.LU R12, [R1+0x2750] ;  /* 0x00275000010c7983 */ /* 0x002ee80000300800 */
[----:B------:R-:W3:Y:S04]  /*4cf0*/  LDL.LU R13, [R1+0x2754] ;  /* 0x00275400010d7983 */ /* 0x000ee80000300800 */
[----:B------:R-:W3:Y:S04]  /*4d00*/  LDL.LU R14, [R1+0x2758] ;  /* 0x00275800010e7983 */ /* 0x000ee80000300800 */
[----:B------:R-:W3:Y:S01]  /*4d10*/  LDL.LU R15, [R1+0x275c] ;  /* 0x00275c00010f7983 */ /* 0x000ee20000300800 */
[----:B0-----:R-:W-:Y:S01]  /*4d20*/  IMAD.MOV.U32 R8, RZ, RZ, R244 ;  /* 0x000000ffff087224 */ /* 0x001fe200078e00f4 */
[----:B------:R-:W-:-:S02]  /*4d30*/  MOV R9, R245 ;  /* 0x000000f500097202 */ /* 0x000fc40000000f00 */
[----:B------:R-:W5:Y:S04]  /*4d40*/  LDL.LU R16, [R1+0x2740] ;  /* 0x0027400001107983 */ /* 0x000f680000300800 */
[----:B------:R-:W5:Y:S04]  /*4d50*/  LDL.LU R17, [R1+0x2744] ;  /* 0x0027440001117983 */ /* 0x000f680000300800 */
[----:B------:R-:W5:Y:S04]  /*4d60*/  LDL.LU R18, [R1+0x2748] ;  /* 0x0027480001127983 */ /* 0x000f680000300800 */
[----:B------:R-:W5:Y:S04]  /*4d70*/  LDL.LU R19, [R1+0x274c] ;  /* 0x00274c0001137983 */ /* 0x000f680000300800 */
        /* <DEDUP_REMOVED lines=54> */
[----:B------:R4:W-:Y:S04]  /*50e0*/  STL.128 [R1+0xaa0], R96 ;  /* 0x000aa06001007387 */ /* 0x0009e80000100c00 */
[----:B0-----:R-:W3:Y:S04]  /*50f0*/  LDL.LU R104, [R1+0x25e0] ;  /* 0x0025e00001687983 */ /* 0x001ee80000300800 */
        /* <DEDUP_REMOVED lines=29> */
[----:B------:R0:W-:Y:S04]  /*52d0*/  STL.128 [R1+0xbc0], R24 ;  /* 0x000bc01801007387 */ /* 0x0001e80000100c00 */
[----:B----4-:R-:W4:Y:S04]  /*52e0*/  LDL.LU R96, [R1+0x2600] ;  /* 0x0026000001607983 */ /* 0x010f280000300800 */
[----:B------:R-:W4:Y:S04]  /*52f0*/  LDL.LU R97, [R1+0x2604] ;  /* 0x0026040001617983 */ /* 0x000f280000300800 */
[----:B------:R-:W4:Y:S04]  /*5300*/  LDL.LU R98, [R1+0x2608] ;  /* 0x0026080001627983 */ /* 0x000f280000300800 */
[----:B------:R-:W4:Y:S04]  /*5310*/  LDL.LU R99, [R1+0x260c] ;  /* 0x00260c0001637983 */ /* 0x000f280000300800 */
[----:B0-----:R-:W4:Y:S04]  /*5320*/  LDL.LU R24, [R1+0x2720] ;  /* 0x0027200001187983 */ /* 0x001f280000300800 */
[----:B------:R-:W4:Y:S04]  /*5330*/  LDL.LU R25, [R1+0x2724] ;  /* 0x0027240001197983 */ /* 0x000f280000300800 */
[----:B------:R-:W4:Y:S04]  /*5340*/  LDL.LU R26, [R1+0x2728] ;  /* 0x00272800011a7983 */ /* 0x000f280000300800 */
[----:B------:R-:W4:Y:S04]  /*5350*/  LDL.LU R27, [R1+0x272c] ;  /* 0x00272c00011b7983 */ /* 0x000f280000300800 */
[----:B------:R-:W-:Y:S04]  /*5360*/  STL.128 [R1+0xab0], R92 ;  /* 0x000ab05c01007387 */ /* 0x000fe80000100c00 */
[----:B------:R-:W-:Y:S04]  /*5370*/  STL.128 [R1+0xac0], R88 ;  /* 0x000ac05801007387 */ /* 0x000fe80000100c00 */
[----:B------:R0:W-:Y:S04]  /*5380*/  STL.128 [R1+0xad0], R84 ;  /* 0x000ad05401007387 */ /* 0x0001e80000100c00 */
[----:B------:R1:W-:Y:S04]  /*5390*/  STL.128 [R1+0xb00], R72 ;  /* 0x000b004801007387 */ /* 0x0003e80000100c00 */
[----:B------:R2:W-:Y:S04]  /*53a0*/  STL.128 [R1+0xb40], R56 ;  /* 0x000b403801007387 */ /* 0x0005e80000100c00 */
[----:B------:R2:W-:Y:S04]  /*53b0*/  STL.128 [R1+0xb80], R40 ;  /* 0x000b802801007387 */ /* 0x0005e80000100c00 */
        /* <DEDUP_REMOVED lines=13> */
[----:B-1----:R-:W4:Y:S04]  /*5490*/  LDL.LU R72, [R1+0x2660] ;  /* 0x0026600001487983 */ /* 0x002f280000300800 */
[----:B------:R-:W4:Y:S04]  /*54a0*/  LDL.LU R73, [R1+0x2664] ;  /* 0x0026640001497983 */ /* 0x000f280000300800 */
[----:B------:R-:W4:Y:S04]  /*54b0*/  LDL.LU R74, [R1+0x2668] ;  /* 0x00266800014a7983 */ /* 0x000f280000300800 */
[----:B------:R-:W4:Y:S04]  /*54c0*/  LDL.LU R75, [R1+0x266c] ;  /* 0x00266c00014b7983 */ /* 0x000f280000300800 */
[----:B--2---:R-:W2:Y:S04]  /*54d0*/  LDL.LU R56, [R1+0x26a0] ;  /* 0x0026a00001387983 */ /* 0x004ea80000300800 */
        /* <DEDUP_REMOVED lines=25> */
[----:B------:R-:W-:Y:S04]  /*5670*/  STL.128 [R1+0x330], R204 ;  /* 0x000330cc01007387 */ /* 0x000fe80000100c00 */
[----:B------:R-:W-:Y:S04]  /*5680*/  STL.128 [R1+0x340], R208 ;  /* 0x000340d001007387 */ /* 0x000fe80000100c00 */
[----:B------:R-:W-:Y:S04]  /*5690*/  STL.128 [R1+0x350], R212 ;  /* 0x000350d401007387 */ /* 0x000fe80000100c00 */
[----:B------:R-:W-:Y:S01]  /*56a0*/  STL.128 [R1+0x360], R216 ;  /* 0x000360d801007387 */ /* 0x000fe20000100c00 */
[----:B0-----:R-:W0:Y:S03]  /*56b0*/  LDC.64 R4, c[0x0][0x3a0] ;  /* 0x0000e800ff047b82 */ /* 0x001e260000000a00 */
[----:B------:R-:W-:Y:S04]  /*56c0*/  STL.128 [R1+0x370], R220 ;  /* 0x000370dc01007387 */ /* 0x000fe80000100c00 */
[----:B------:R-:W-:Y:S04]  /*56d0*/  STL.128 [R1+0x380], R224 ;  /* 0x000380e001007387 */ /* 0x000fe80000100c00 */
[----:B------:R-:W-:Y:S04]  /*56e0*/  STL.128 [R1+0x390], R228 ;  /* 0x000390e401007387 */ /* 0x000fe80000100c00 */
[----:B------:R-:W-:Y:S04]  /*56f0*/  STL.128 [R1+0x3a0], R232 ;  /* 0x0003a0e801007387 */ /* 0x000fe80000100c00 */
[----:B------:R-:W-:Y:S04]  /*5700*/  STL.128 [R1+0x3b0], R236 ;  /* 0x0003b0ec01007387 */ /* 0x000fe80000100c00 */
[----:B------:R-:W-:Y:S04]  /*5710*/  STL.128 [R1+0x3c0], R240 ;  /* 0x0003c0f001007387 */ /* 0x000fe80000100c00 */
[----:B------:R-:W-:Y:S04]  /*5720*/  STL.128 [R1+0xa20], R128 ;  /* 0x000a208001007387 */ /* 0x000fe80000100c00 */
[----:B---3--:R-:W-:Y:S04]  /*5730*/  STL.128 [R1+0xc10], R124 ;  /* 0x000c107c01007387 */ /* 0x008fe80000100c00 */
[----:B-----5:R-:W-:Y:S04]  /*5740*/  STL.128 [R1+0xc20], R120 ;  /* 0x000c207801007387 */ /* 0x020fe80000100c00 */
[----:B------:R-:W-:Y:S04]  /*5750*/  STL.128 [R1+0xc30], R116 ;  /* 0x000c307401007387 */ /* 0x000fe80000100c00 */
[----:B------:R-:W-:Y:S04]  /*5760*/  STL.128 [R1+0xc40], R112 ;  /* 0x000c407001007387 */ /* 0x000fe80000100c00 */
[----:B------:R1:W-:Y:S04]  /*5770*/  STL.128 [R1+0xc50], R108 ;  /* 0x000c506c01007387 */ /* 0x0003e80000100c00 */
[----:B------:R3:W-:Y:S04]  /*5780*/  STL.128 [R1+0xc60], R104 ;  /* 0x000c606801007387 */ /* 0x0007e80000100c00 */
[----:B------:R-:W-:Y:S04]  /*5790*/  STL.128 [R1+0xc70], R100 ;  /* 0x000c706401007387 */ /* 0x000fe80000100c00 */
[----:B------:R-:W-:Y:S04]  /*57a0*/  STL.64 [R1+0x8], R244 ;  /* 0x000008f401007387 */ /* 0x000fe80000100a00 */
[----:B-1----:R-:W5:Y:S04]  /*57b0*/  LDL.LU R108, [R1+0x27a0] ;  /* 0x0027a000016c7983 */ /* 0x002f680000300800 */
[----:B---3--:R-:W3:Y:S04]  /*57c0*/  LDL.LU R104, [R1+0x27b0] ;  /* 0x0027b00001687983 */ /* 0x008ee80000300800 */
[----:B----4-:R1:W-:Y:S04]  /*57d0*/  STL.128 [R1+0xc80], R96 ;  /* 0x000c806001007387 */ /* 0x0103e80000100c00 */
[----:B------:R-:W3:Y:S04]  /*57e0*/  LDL.LU R105, [R1+0x27b4] ;  /* 0x0027b40001697983 */ /* 0x000ee80000300800 */
[----:B------:R-:W3:Y:S04]  /*57f0*/  LDL.LU R106, [R1+0x27b8] ;  /* 0x0027b800016a7983 */ /* 0x000ee80000300800 */
[----:B------:R-:W3:Y:S04]  /*5800*/  LDL.LU R107, [R1+0x27bc] ;  /* 0x0027bc00016b7983 */ /* 0x000ee80000300800 */
[----:B------:R4:W-:Y:S04]  /*5810*/  STL.128 [R1+0xda0], R24 ;  /* 0x000da01801007387 */ /* 0x0009e80000100c00 */
[----:B-1----:R-:W5:Y:S04]  /*5820*/  LDL.LU R96, [R1+0x27d0] ;  /* 0x0027d00001607983 */ /* 0x002f680000300800 */
[----:B------:R-:W5:Y:S04]  /*5830*/  LDL.LU R97, [R1+0x27d4] ;  /* 0x0027d40001617983 */ /* 0x000f680000300800 */
[----:B------:R-:W5:Y:S01]  /*5840*/  LDL.LU R98, [R1+0x27d8] ;  /* 0x0027d80001627983 */ /* 0x000f620000300800 */
[----:B----4-:R-:W-:-:S03]  /*5850*/  IMAD.MOV.U32 R25, RZ, RZ, R0 ;  /* 0x000000ffff197224 */ /* 0x010fc600078e0000 */
[----:B------:R-:W-:Y:S04]  /*5860*/  STL.128 [R1+0xcd0], R76 ;  /* 0x000cd04c01007387 */ /* 0x000fe80000100c00 */
[----:B------:R-:W4:Y:S04]  /*5870*/  LDL.LU R0, [R1+0x293c] ;  /* 0x00293c0001007983 */ /* 0x000f280000300800 */
        /* <DEDUP_REMOVED lines=15> */
[----:B------:R0:W-:Y:S04]  /*5970*/  STL.128 [R1+0xdd0], R12 ;  /* 0x000dd00c01007387 */ /* 0x0001e80000100c00 */
[----:B-1----:R-:W5:Y:S04]  /*5980*/  LDL.LU.64 R20, [R1+0x2900] ;  /* 0x0029000001147983 */ /* 0x002f680000300a00 */
[----:B------:R-:W-:Y:S04]  /*5990*/  STL.128 [R1+0xce0], R72 ;  /* 0x000ce04801007387 */ /* 0x000fe80000100c00 */
[----:B------:R-:W5:Y:S04]  /*59a0*/  LDL.LU.64 R22, [R1+0x2908] ;  /* 0x0029080001167983 */ /* 0x000f680000300a00 */
[----:B0-----:R-:W5:Y:S04]  /*59b0*/  LDL.LU R14, [R1+0x2920] ;  /* 0x00292000010e7983 */ /* 0x001f680000300800 */
[----:B------:R-:W5:Y:S04]  /*59c0*/  LDL.LU R15, [R1+0x2924] ;  /* 0x00292400010f7983 */ /* 0x000f680000300800 */
[----:B--2---:R-:W-:Y:S04]  /*59d0*/  STL.128 [R1+0xd20], R56 ;  /* 0x000d203801007387 */ /* 0x004fe80000100c00 */
[----:B------:R-:W2:Y:S04]  /*59e0*/  LDL.LU R28, [R1+0x28e0] ;  /* 0x0028e000011c7983 */ /* 0x000ea80000300800 */
[----:B------:R-:W2:Y:S04]  /*59f0*/  LDL.LU R29, [R1+0x28e4] ;  /* 0x0028e400011d7983 */ /* 0x000ea80000300800 */
[----:B------:R-:W2:Y:S04]  /*5a00*/  LDL.LU R30, [R1+0x28e8] ;  /* 0x0028e800011e7983 */ /* 0x000ea80000300800 */
[----:B------:R0:W-:Y:S04]  /*5a10*/  STL.128 [R1+0xd60], R40 ;  /* 0x000d602801007387 */ /* 0x0001e80000100c00 */
[----:B------:R-:W2:Y:S04]  /*5a20*/  LDL.LU R31, [R1+0x28ec] ;  /* 0x0028ec00011f7983 */ /* 0x000ea80000300800 */
[----:B------:R1:W-:Y:S04]  /*5a30*/  STL.128 [R1+0xde0], R8 ;  /* 0x000de00801007387 */ /* 0x0003e80000100c00 */
[----:B------:R-:W5:Y:S04]  /*5a40*/  LDL.LU R32, [R1+0x28d0] ;  /* 0x0028d00001207983 */ /* 0x000f680000300800 */
[----:B------:R-:W5:Y:S04]  /*5a50*/  LDL.LU R33, [R1+0x28d4] ;  /* 0x0028d40001217983 */ /* 0x000f680000300800 */
[----:B------:R-:W5:Y:S04]  /*5a60*/  LDL.LU R34, [R1+0x28d8] ;  /* 0x0028d80001227983 */ /* 0x000f680000300800 */
[----:B------:R-:W5:Y:S04]  /*5a70*/  LDL.LU R35, [R1+0x28dc] ;  /* 0x0028dc0001237983 */ /* 0x000f680000300800 */
[----:B0-----:R-:W2:Y:S04]  /*5a80*/  LDL.LU R40, [R1+0x28b0] ;  /* 0x0028b00001287983 */ /* 0x001ea80000300800 */
        /* <DEDUP_REMOVED lines=82> */
[----:B------:R-:W2:Y:S04]  /*5fb0*/  LDL.LU.64 R16, [R1+0x2910] ;  /* 0x0029100001107983 */ /* 0x000ea80000300a00 */
[----:B------:R-:W2:Y:S04]  /*5fc0*/  LDL.LU.64 R18, [R1+0x2918] ;  /* 0x0029180001127983 */ /* 0x000ea80000300a00 */
[----:B-1----:R-:W2:Y:S04]  /*5fd0*/  LDL.LU.64 R8, [R1+0x2930] ;  /* 0x0029300001087983 */ /* 0x002ea80000300a00 */
[----:B------:R-:W2:Y:S04]  /*5fe0*/  LDL.LU R10, [R1+0x2928] ;  /* 0x00292800010a7983 */ /* 0x000ea80000300800 */
[----:B------:R-:W2:Y:S01]  /*5ff0*/  LDG.E.CONSTANT R252, desc[UR6][R248.64+0x14] ;  /* 0x00001406f8fc7981 */ /* 0x000ea2000c1e9900 */
[----:B----4-:R-:W-:-:S03]  /*6000*/  IMAD.MOV.U32 R11, RZ, RZ, R0 ;  /* 0x000000ffff0b7224 */ /* 0x010fc600078e0000 */
[----:B------:R-:W4:Y:S04]  /*6010*/  LDL.LU R0, [R1+0x2938] ;  /* 0x0029380001007983 */ /* 0x000f280000300800 */
[----:B---3--:R0:W-:Y:S04]  /*6020*/  STL.128 [R1+0xe30], R104 ;  /* 0x000e306801007387 */ /* 0x0081e80000100c00 */
[----:B-----5:R0:W-:Y:S04]  /*6030*/  STL.128 [R1+0xef0], R56 ;  /* 0x000ef03801007387 */ /* 0x0201e80000100c00 */
[----:B--2---:R0:W-:Y:S04]  /*6040*/  STL.128 [R1+0xf10], R48 ;  /* 0x000f103001007387 */ /* 0x0041e80000100c00 */
[----:B------:R0:W-:Y:S04]  /*6050*/  STL.128 [R1+0xf20], R44 ;  /* 0x000f202c01007387 */ /* 0x0001e80000100c00 */
[----:B------:R0:W-:Y:S04]  /*6060*/  STL.128 [R1+0xf30], R40 ;  /* 0x000f302801007387 */ /* 0x0001e80000100c00 */
[----:B------:R0:W-:Y:S04]  /*6070*/  STL.128 [R1+0xee0], R60 ;  /* 0x000ee03c01007387 */ /* 0x0001e80000100c00 */
[----:B------:R0:W-:Y:S04]  /*6080*/  STL.128 [R1+0xf50], R32 ;  /* 0x000f502001007387 */ /* 0x0001e80000100c00 */
[----:B------:R0:W-:Y:S04]  /*6090*/  STL.128 [R1+0xf60], R28 ;  /* 0x000f601c01007387 */ /* 0x0001e80000100c00 */
[----:B------:R0:W-:Y:S04]  /*60a0*/  STL.128 [R1+0xf80], R20 ;  /* 0x000f801401007387 */ /* 0x0001e80000100c00 */
[----:B------:R0:W-:Y:S04]  /*60b0*/  STL.128 [R1+0xed0], R64 ;  /* 0x000ed04001007387 */ /* 0x0001e80000100c00 */
[----:B------:R0:W-:Y:S04]  /*60c0*/  STL.64 [R1+0xf90], R14 ;  /* 0x000f900e01007387 */ /* 0x0001e80000100a00 */
[----:B------:R0:W-:Y:S04]  /*60d0*/  STL.64 [R1+0xfb0], R2 ;  /* 0x000fb00201007387 */ /* 0x0001e80000100a00 */
[----:B------:R0:W-:Y:S04]  /*60e0*/  STL.128 [R1+0xeb0], R72 ;  /* 0x000eb04801007387 */ /* 0x0001e80000100c00 */
        /* <DEDUP_REMOVED lines=17> */
[----:B------:R0:W-:Y:S01]  /*6200*/  STL.64 [R1+0xfb8], R10 ;  /* 0x000fb80a01007387 */ /* 0x0001e20000100a00 */
[----:B------:R-:W-:Y:S01]  /*6210*/  ISETP.GE.U32.AND P0, PT, R251, R252, PT ;  /* 0x000000fcfb00720c */ /* 0x000fe20003f06070 */
[----:B----4-:R-:W-:-:S12]  /*6220*/  IMAD.WIDE.U32 R4, R0, 0x230, R4 ;  /* 0x0000023000047825 */ /* 0x010fd800078e0004 */
[----:B0-----:R-:W-:Y:S05]  /*6230*/  @P0 BRA `(.L_x_0) ;  /* 0x0000015c00700947 */ /* 0x001fea0003800000 */
[----:B------:R-:W2:Y:S04]  /*6240*/  LDG.E.128.CONSTANT R124, desc[UR6][R4.64+0xc0] ;  /* 0x0000c006047c7981 */ /* 0x000ea8000c1e9d00 */
[----:B------:R-:W3:Y:S04]  /*6250*/  LDG.E.128.CONSTANT R120, desc[UR6][R4.64+0xb0] ;  /* 0x0000b00604787981 */ /* 0x000ee8000c1e9d00 */
[----:B------:R-:W4:Y:S04]  /*6260*/  LDG.E.128.CONSTANT R112, desc[UR6][R4.64+0xa0] ;  /* 0x0000a00604707981 */ /* 0x000f28000c1e9d00 */
[----:B------:R-:W4:Y:S04]  /*6270*/  LDG.E.128.CONSTANT R116, desc[UR6][R4.64+0x1a0] ;  /* 0x0001a00604747981 */ /* 0x000f28000c1e9d00 */
[----:B------:R-:W4:Y:S04]  /*6280*/  LDG.E.CONSTANT R142, desc[UR6][R248.64+0x24] ;  /* 0x00002406f88e7981 */ /* 0x000f28000c1e9900 */
[----:B------:R-:W4:Y:S04]  /*6290*/  LDG.E.128.CONSTANT R136, desc[UR6][R4.64+0x1b0] ;  /* 0x0001b00604887981 */ /* 0x000f28000c1e9d00 */
[----:B------:R0:W4:Y:S04]  /*62a0*/  LDG.E.128.CONSTANT R128, desc[UR6][R4.64+0x90] ;  /* 0x0000900604807981 */ /* 0x000128000c1e9d00 */
[----:B------:R-:W4:Y:S04]  /*62b0*/  LDG.E.128.CONSTANT R108, desc[UR6][R4.64+0x100] ;  /* 0x00010006046c7981 */ /* 0x000f28000c1e9d00 */
[----:B------:R-:W4:Y:S04]  /*62c0*/  LDG.E.128.CONSTANT R104, desc[UR6][R4.64+0x80] ;  /* 0x0000800604687981 */ /* 0x000f28000c1e9d00 */
[----:B------:R0:W5:Y:S04]  /*62d0*/  LDG.E.128.CONSTANT R132, desc[UR6][R4.64+0x190] ;  /* 0x0001900604847981 */ /* 0x000168000c1e9d00 */
[----:B------:R0:W5:Y:S04]  /*62e0*/  LDG.E.CONSTANT R13, desc[UR6][R248.64+0x20] ;  /* 0x00002006f80d7981 */ /* 0x000168000c1e9900 */
[----:B------:R0:W5:Y:S04]  /*62f0*/  LDG.E.CONSTANT R141, desc[UR6][R248.64+0x4] ;  /* 0x00000406f88d7981 */ /* 0x000168000c1e9900 */
[----:B------:R0:W5:Y:S04]  /*6300*/  LDG.E.64.CONSTANT R14, desc[UR6][R4.64+0x1f0] ;  /* 0x0001f006040e7981 */ /* 0x000168000c1e9b00 */
[----:B------:R0:W5:Y:S04]  /*6310*/  LDG.E.128.CONSTANT R100, desc[UR6][R4.64+0x1e0] ;  /* 0x0001e00604647981 */ /* 0x000168000c1e9d00 */
        /* <DEDUP_REMOVED lines=19> */
[----:B------:R0:W5:Y:S01]  /*6450*/  LDG.E.128.CONSTANT R20, desc[UR6][R4.64+0x170] ;  /* 0x0001700604147981 */ /* 0x000162000c1e9d00 */
[----:B------:R-:W-:-:S02]  /*6460*/  LOP3.LUT R140, R140, 0xffffffdf, RZ, 0xc0, !PT ;  /* 0xffffffdf8c8c7812 */ /* 0x000fc400078ec0ff */
[----:B--2---:R-:W-:-:S04]  /*6470*/  FSETP.GT.AND P0, PT, R124, RZ, PT ;  /* 0x000000ff7c00720b */ /* 0x004fc80003f04000 */
[----:B---3--:R-:W-:Y:S02]  /*6480*/  ISETP.NE.AND P0, PT, R123, RZ, P0 ;  /* 0x000000ff7b00720c */ /* 0x008fe40000705270 */
[----:B------:R-:W-:Y:S01]  /*6490*/  FSETP.GT.AND P4, PT, R121, RZ, PT ;  /* 0x000000ff7900720b */ /* 0x000fe20003f84000 */
[----:B----4-:R-:W-:Y:S01]  /*64a0*/  FADD.SAT R123, RZ, R113 ;  /* 0x00000071ff7b7221 */ /* 0x010fe20000002000 */
[----:B------:R-:W-:-:S09]  /*64b0*/  FSETP.GTU.AND P2, PT, R117, R116, PT ;  /* 0x000000747500720b */ /* 0x000fd20003f4c000 */
[----:B------:R-:W-:Y:S02]  /*64c0*/  @P0 LOP3.LUT R140, R140, 0x20, RZ, 0xfc, !PT ;  /* 0x000000208c8c0812 */ /* 0x000fe400078efcff */
[C---:B------:R-:W-:Y:S02]  /*64d0*/  FSETP.GEU.AND P0, PT, R123.reuse, 1, PT ;  /* 0x3f8000007b00780b */ /* 0x040fe40003f0e000 */
[----:B------:R-:W-:Y:S02]  /*64e0*/  ISETP.NE.AND P3, PT, R142, RZ, PT ;  /* 0x000000ff8e00720c */ /* 0x000fe40003f65270 */
[----:B------:R-:W-:Y:S02]  /*64f0*/  FSETP.GT.AND P0, PT, R123, RZ, !P0 ;  /* 0x000000ff7b00720b */ /* 0x000fe40004704000 */
[----:B------:R-:W-:-:S04]  /*6500*/  LOP3.LUT R140, R140, 0xfffffffb, RZ, 0xc0, !PT ;  /* 0xfffffffb8c8c7812 */ /* 0x000fc800078ec0ff */
[----:B------:R-:W-:Y:S01]  /*6510*/  @P4 LOP3.LUT R140, R140, 0x4, RZ, 0xfc, !PT ;  /* 0x000000048c8c4812 */ /* 0x000fe200078efcff */
[----:B------:R-:W-:Y:S01]  /*6520*/  @!P2 FADD R117, R116, 1 ;  /* 0x3f8000007475a421 */ /* 0x000fe20000000000 */
[----:B------:R-:W-:Y:S02]  /*6530*/  FSETP.GT.AND P1, PT, R126, RZ, PT ;  /* 0x000000ff7e00720b */ /* 0x000fe40003f24000 */
[----:B------:R-:W-:Y:S01]  /*6540*/  LOP3.LUT R140, R140, 0xffffffef, RZ, 0xc0, !PT ;  /* 0xffffffef8c8c7812 */ /* 0x000fe200078ec0ff */
[----:B------:R-:W-:Y:S02]  /*6550*/  VIADD R129, R1, 0xfc0 ;  /* 0x00000fc001817836 */ /* 0x000fe40000000000 */
[----:B------:R-:W-:Y:S01]  /*6560*/  FADD R119, -R118, R119 ;  /* 0x0000007776777221 */ /* 0x000fe20000000100 */
[----:B------:R-:W-:Y:S01]  /*6570*/  FADD R137, -R136, R137 ;  /* 0x0000008988897221 */ /* 0x000fe20000000100 */
[----:B------:R-:W-:Y:S01]  /*6580*/  I2FP.F32.U32 R109, R109 ;  /* 0x0000006d006d7245 */ /* 0x000fe20000201000 */
[----:B------:R-:W-:Y:S01]  /*6590*/  IMAD R107, R107, 0x3c, RZ ;  /* 0x0000003c6b6b7824 */ /* 0x000fe200078e02ff */
[----:B------:R-:W-:Y:S01]  /*65a0*/  I2FP.F32.U32 R110, R110 ;  /* 0x0000006e006e7245 */ /* 0x000fe20000201000 */
[----:B------:R-:W-:Y:S01]  /*65b0*/  FADD R123, -R123, 1 ;  /* 0x3f8000007b7b7421 */ /* 0x000fe20000000100 */
[----:B------:R-:W-:Y:S01]  /*65c0*/  @P0 LOP3.LUT R140, R140, 0x10, RZ, 0xfc, !PT ;  /* 0x000000108c8c0812 */ /* 0x000fe200078efcff */
[----:B------:R-:W-:Y:S01]  /*65d0*/  FADD R117, -R116, R117 ;  /* 0x0000007574757221 */ /* 0x000fe20000000100 */
[----:B------:R-:W-:Y:S01]  /*65e0*/  FSEL R126, R126, R115, P1 ;  /* 0x000000737e7e7208 */ /* 0x000fe20000800000 */
[----:B0-----:R-:W-:Y:S06]  /*65f0*/  @P3 BRA `(.L_x_1) ;  /* 0x0000008c00a83947 */ /* 0x001fec0003800000 */
[----:B------:R-:W-:-:S07]  /*6600*/  IADD3 R129, PT, PT, R1, 0x16c0, RZ ;  /* 0x000016c001817810 */ /* 0x000fce0007ffe0ff */
.L_x_248:
[----:B0-----:R-:W0:Y:S01]  /*6610*/  LDC.64 R2, c[0x0][0x390] ;  /* 0x0000e400ff027b82 */ /* 0x001e220000000a00 */
[----:B-1----:R1:W-:Y:S01]  /*6620*/  STL [R1+0xc], RZ ;  /* 0x00000cff01007387 */ /* 0x0023e20000100800 */
[----:B-----5:R-:W-:Y:S01]  /*6630*/  ISETP.NE.AND P0, PT, R141, RZ, PT ;  /* 0x000000ff8d00720c */ /* 0x020fe20003f05270 */
[----:B------:R-:W-:-:S05]  /*6640*/  IMAD.IADD R0, R15, 0x1, R251 ;  /* 0x000000010f007824 */ /* 0x000fca00078e02fb */
[----:B------:R-:W2:Y:S01]  /*6650*/  LDC.64 R4, c[0x0][0x398] ;  /* 0x0000e600ff047b82 */ /* 0x000ea20000000a00 */
[----:B0-----:R-:W-:-:S04]  /*6660*/  IMAD.WIDE.U32 R2, R0, 0x4, R2 ;  /* 0x0000000400027825 */ /* 0x001fc800078e0002 */
[----:B--2---:R-:W-:-:S04]  /*6670*/  IMAD.WIDE.U32 R4, R0, 0x4, R4 ;  /* 0x0000000400047825 */ /* 0x004fc800078e0004 */
[----:B------:R-:W-:Y:S01]  /*6680*/  IMAD.MOV.U32 R0, RZ, RZ, RZ ;  /* 0x000000ffff007224 */ /* 0x000fe200078e00ff */
[----:B-1-34-:R-:W-:Y:S06]  /*6690*/  @!P0 BRA `(.L_x_2) ;  /* 0x0000005800448947 */ /* 0x01afec0003800000 */
[----:B------:R0:W5:Y:S04]  /*66a0*/  LDG.E.CONSTANT R135, desc[UR6][R2.64] ;  /* 0x0000000602877981 */ /* 0x000168000c1e9900 */
[----:B------:R0:W5:Y:S01]  /*66b0*/  LDG.E.CONSTANT R139, desc[UR6][R4.64] ;  /* 0x00000006048b7981 */ /* 0x000162000c1e9900 */
[C---:B------:R-:W-:Y:S01]  /*66c0*/  VIADD R143, R1.reuse, 0x40 ;  /* 0x00000040018f7836 */ /* 0x040fe20000000000 */
[----:B------:R-:W-:Y:S01]  /*66d0*/  IADD3 R144, PT, PT, R1, 0xeb0, RZ ;  /* 0x00000eb001907810 */ /* 0x000fe20007ffe0ff */
[----:B------:R-:W-:Y:S02]  /*66e0*/  IMAD R145, R141, R251, R14 ;  /* 0x000000fb8d917224 */ /* 0x000fe400078e020e */
[----:B------:R-:W-:-:S07]  /*66f0*/  IMAD.MOV R142, RZ, RZ, -R141 ;  /* 0x000000ffff8e7224 */ /* 0x000fce00078e0a8d */
.L_x_77:
[----:B0-----:R-:W0:Y:S02]  /*6700*/  LDC.64 R2, c[0x0][0x388] ;  /* 0x0000e200ff027b82 */ /* 0x001e240000000a00 */
[----:B0-----:R-:W-:-:S05]  /*6710*/  IMAD.WIDE.U32 R4, R145, 0xa0, R2 ;  /* 0x000000a091047825 */ /* 0x001fca00078e0002 */
[----:B------:R-:W2:Y:S01]  /*6720*/  LDG.E.CONSTANT R0, desc[UR6][R4.64+0x88] ;  /* 0x0000880604007981 */ /* 0x000ea2000c1e9900 */
[----:B------:R-:W-:Y:S01]  /*6730*/  BSSY.RECONVERGENT B2, `(.L_x_3) ;  /* 0x00002db000027945 */ /* 0x000fe20003800200 */
[----:B--2---:R-:W-:-:S13]  /*6740*/  ISETP.NE.AND P0, PT, R0, RZ, PT ;  /* 0x000000ff0000720c */ /* 0x004fda0003f05270 */
[----:B------:R-:W-:Y:S05]  /*6750*/  @!P0 BRA `(.L_x_4) ;  /* 0x0000002c00608947 */ /* 0x000fea0003800000 */
[----:B------:R-:W2:Y:S02]  /*6760*/  LDL.64 R2, [R143+-0x30] ;  /* 0xffffd0008f027983 */ /* 0x000ea40000100a00 */
[----:B--2---:R-:W-:-:S13]  /*6770*/  ISETP.NE.AND P0, PT, R2, RZ, PT ;  /* 0x000000ff0200720c */ /* 0x004fda0003f05270 */
[----:B------:R-:W-:Y:S05]  /*6780*/  @!P0 BRA `(.L_x_4) ;  /* 0x0000002c00548947 */ /* 0x000fea0003800000 */
[----:B------:R-:W2:Y:S04]  /*6790*/  LDL R10, [R143+-0x20] ;  /* 0xffffe0008f0a7983 */ /* 0x000ea80000100800 */
[----:B------:R0:W5:Y:S01]  /*67a0*/  LDG.E.CONSTANT R4, desc[UR6][R4.64] ;  /* 0x0000000604047981 */ /* 0x000162000c1e9900 */
[----:B------:R-:W-:Y:S01]  /*67b0*/  BSSY.RECONVERGENT B3, `(.L_x_5) ;  /* 0x0000027000037945 */ /* 0x000fe20003800200 */
[----:B------:R-:W-:Y:S01]  /*67c0*/  IMAD.MOV.U32 R6, RZ, RZ, RZ ;  /* 0x000000ffff067224 */ /* 0x000fe200078e00ff */
[----:B--2---:R-:W-:Y:S01]  /*67d0*/  FSETP.GT.AND P0, PT, R10, RZ, PT ;  /* 0x000000ff0a00720b */ /* 0x004fe20003f04000 */
[----:B------:R-:W-:-:S12]  /*67e0*/  IMAD.MOV.U32 R9, RZ, RZ, R10 ;  /* 0x000000ffff097224 */ /* 0x000fd800078e000a */
[----:B------:R-:W-:-:S05]  /*67f0*/  @!P0 FMUL R9, R3, 0.0049999998882412910461 ;  /* 0x3ba3d70a03098820 */ /* 0x000fca0000400000 */
[----:B------:R-:W-:-:S13]  /*6800*/  FSETP.GTU.AND P0, PT, R9, RZ, PT ;  /* 0x000000ff0900720b */ /* 0x000fda0003f0c000 */
[----:B0-----:R-:W-:Y:S05]  /*6810*/  @!P0 BRA `(.L_x_6) ;  /* 0x0000000000808947 */ /* 0x001fea0003800000 */
[----:B------:R-:W-:-:S13]  /*6820*/  ISETP.NE.AND P0, PT, R2, 0x1, PT ;  /* 0x000000010200780c */ /* 0x000fda0003f05270 */
[----:B------:R-:W-:Y:S05]  /*6830*/  @!P0 BRA `(.L_x_7) ;  /* 0x00000000003c8947 */ /* 0x000fea0003800000 */
[----:B------:R-:W0:Y:S01]  /*6840*/  MUFU.RCP R0, R9 ;  /* 0x0000000900007308 */ /* 0x000e220000001000 */
[----:B-----5:R-:W-:Y:S01]  /*6850*/  FADD R8, -R4, R3 ;  /* 0x0000000304087221 */ /* 0x020fe20000000100 */
[----:B------:R-:W-:Y:S06]  /*6860*/  BSSY.RECONVERGENT B4, `(.L_x_8) ;  /* 0x000000b000047945 */ /* 0x000fec0003800200 */
[----:B------:R-:W1:Y:S01]  /*6870*/  FCHK P0, R8, R9 ;  /* 0x0000000908007302 */ /* 0x000e620000000000 */
[----:B0-----:R-:W-:-:S04]  /*6880*/  FFMA R5, R0, -R9, 1 ;  /* 0x3f80000000057423 */ /* 0x001fc80000000809 */
[----:B------:R-:W-:-:S04]  /*6890*/  FFMA R5, R0, R5, R0 ;  /* 0x0000000500057223 */ /* 0x000fc80000000000 */
[----:B------:R-:W-:-:S04]  /*68a0*/  FFMA R0, R8, R5, RZ ;  /* 0x0000000508007223 */ /* 0x000fc800000000ff */
[----:B------:R-:W-:-:S04]  /*68b0*/  FFMA R3, R0, -R9, R8 ;  /* 0x8000000900037223 */ /* 0x000fc80000000008 */
[----:B------:R-:W-:Y:S01]  /*68c0*/  FFMA R6, R5, R3, R0 ;  /* 0x0000000305067223 */ /* 0x000fe20000000000 */
[----:B-1----:R-:W-:Y:S06]  /*68d0*/  @!P0 BRA `(.L_x_9) ;  /* 0x00000000000c8947 */ /* 0x002fec0003800000 */
[----:B------:R-:W-:-:S07]  /*68e0*/  MOV R152, 0x6900 ;  /* 0x0000690000987802 */ /* 0x000fce0000000f00 */
[----:B------:R-:W-:Y:S05]  /*68f0*/  CALL.REL.NOINC `($__internal_2_$__cuda_sm3x_div_rn_noftz_f32_slowpath) ;  /* 0x000001d400cc7944 */ /* 0x000fea0003c00000 */
[----:B------:R-:W-:-:S07]  /*6900*/  MOV R6, R153 ;  /* 0x0000009900067202 */ /* 0x000fce0000000f00 */
.L_x_9:
[----:B------:R-:W-:Y:S05]  /*6910*/  BSYNC.RECONVERGENT B4 ;  /* 0x0000000000047941 */ /* 0x000fea0003800200 */
.L_x_8:
[----:B------:R-:W-:Y:S05]  /*6920*/  BRA `(.L_x_6) ;  /* 0x00000000003c7947 */ /* 0x000fea0003800000 */
.L_x_7:
[----:B------:R-:W2:Y:S01]  /*6930*/  LDL R3, [R143+-0x2c] ;  /* 0xffffd4008f037983 */ /* 0x000ea20000100800 */
[----:B------:R-:W0:Y:S01]  /*6940*/  MUFU.RCP R0, R9 ;  /* 0x0000000900007308 */ /* 0x000e220000001000 */
[----:B------:R-:W-:Y:S01]  /*6950*/  BSSY.RECONVERGENT B4, `(.L_x_6) ;  /* 0x000000c000047945 */ /* 0x000fe20003800200 */
[----:B0-----:R-:W-:-:S04]  /*6960*/  FFMA R5, R0, -R9, 1 ;  /* 0x3f80000000057423 */ /* 0x001fc80000000809 */
[----:B------:R-:W-:Y:S01]  /*6970*/  FFMA R0, R0, R5, R0 ;  /* 0x0000000500007223 */ /* 0x000fe20000000000 */
[----:B--2--5:R-:W-:-:S04]  /*6980*/  FADD R8, R4, -R3 ;  /* 0x8000000304087221 */ /* 0x024fc80000000000 */
[----:B------:R-:W0:Y:S01]  /*6990*/  FCHK P0, R8, R9 ;  /* 0x0000000908007302 */ /* 0x000e220000000000 */
[----:B------:R-:W-:-:S04]  /*69a0*/  FFMA R3, R0, R8, RZ ;  /* 0x0000000800037223 */ /* 0x000fc800000000ff */
[----:B------:R-:W-:-:S04]  /*69b0*/  FFMA R6, R3, -R9, R8 ;  /* 0x8000000903067223 */ /* 0x000fc80000000008 */
[----:B------:R-:W-:Y:S01]  /*69c0*/  FFMA R6, R0, R6, R3 ;  /* 0x0000000600067223 */ /* 0x000fe20000000003 */
[----:B0-----:R-:W-:Y:S06]  /*69d0*/  @!P0 BRA `(.L_x_10) ;  /* 0x00000000000c8947 */ /* 0x001fec0003800000 */
[----:B------:R-:W-:-:S07]  /*69e0*/  MOV R152, 0x6a00 ;  /* 0x00006a0000987802 */ /* 0x000fce0000000f00 */
[----:B------:R-:W-:Y:S05]  /*69f0*/  CALL.REL.NOINC `($__internal_2_$__cuda_sm3x_div_rn_noftz_f32_slowpath) ;  /* 0x000001d4008c7944 */ /* 0x000fea0003c00000 */
[----:B------:R-:W-:-:S07]  /*6a00*/  IMAD.MOV.U32 R6, RZ, RZ, R153 ;  /* 0x000000ffff067224 */ /* 0x000fce00078e0099 */
.L_x_10:
[----:B------:R-:W-:Y:S05]  /*6a10*/  BSYNC.RECONVERGENT B4 ;  /* 0x0000000000047941 */ /* 0x000fea0003800200 */
.L_x_6:
[----:B------:R-:W-:Y:S05]  /*6a20*/  BSYNC.RECONVERGENT B3 ;  /* 0x0000000000037941 */ /* 0x000fea0003800200 */
.L_x_5:
[----:B------:R-:W-:Y:S01]  /*6a30*/  ISETP.NE.AND P0, PT, R38, RZ, PT ;  /* 0x000000ff2600720c */ /* 0x000fe20003f05270 */
[----:B------:R-:W-:-:S12]  /*6a40*/  BSSY.RELIABLE B3, `(.L_x_11) ;  /* 0x0000020000037945 */ /* 0x000fd80003800100 */
[----:B------:R-:W-:Y:S05]  /*6a50*/  @!P0 BRA `(.L_x_12) ;  /* 0x0000000000788947 */ /* 0x000fea0003800000 */
[----:B------:R-:W0:Y:S02]  /*6a60*/  LDC.64 R8, c[0x0][0x388] ;  /* 0x0000e200ff087b82 */ /* 0x000e240000000a00 */
[----:B0-----:R-:W-:-:S06]  /*6a70*/  IMAD.WIDE.U32 R8, R145, 0xa0, R8 ;  /* 0x000000a091087825 */ /* 0x001fcc00078e0008 */
[----:B------:R-:W2:Y:S02]  /*6a80*/  LDG.E.CONSTANT R9, desc[UR6][R8.64+0x74] ;  /* 0x0000740608097981 */ /* 0x000ea4000c1e9900 */
[----:B--2---:R-:W-:-:S13]  /*6a90*/  FSETP.GT.AND P0, PT, R9, RZ, PT ;  /* 0x000000ff0900720b */ /* 0x004fda0003f04000 */
[----:B------:R-:W-:Y:S05]  /*6aa0*/  @!P0 BRA `(.L_x_12) ;  /* 0x0000000000648947 */ /* 0x000fea0003800000 */
[----:B------:R-:W0:Y:S01]  /*6ab0*/  MUFU.RCP R3, R9 ;  /* 0x0000000900037308 */ /* 0x000e220000001000 */
[----:B-----5:R-:W-:Y:S01]  /*6ac0*/  FADD R0, R4, -R9 ;  /* 0x8000000904007221 */ /* 0x020fe20000000000 */
[----:B------:R-:W-:Y:S06]  /*6ad0*/  BSSY.RECONVERGENT B4, `(.L_x_13) ;  /* 0x000000b000047945 */ /* 0x000fec0003800200 */
[----:B------:R-:W1:Y:S01]  /*6ae0*/  FCHK P0, |R0|, R9 ;  /* 0x0000000900007302 */ /* 0x000e620000000200 */
[----:B0-----:R-:W-:-:S04]  /*6af0*/  FFMA R8, -R9, R3, 1 ;  /* 0x3f80000009087423 */ /* 0x001fc80000000103 */
[----:B------:R-:W-:-:S04]  /*6b00*/  FFMA R3, R3, R8, R3 ;  /* 0x0000000803037223 */ /* 0x000fc80000000003 */
[----:B------:R-:W-:-:S04]  /*6b10*/  FFMA R8, |R0|, R3, RZ ;  /* 0x0000000300087223 */ /* 0x000fc800000002ff */
[----:B------:R-:W-:-:S04]  /*6b20*/  FFMA R5, -R9, R8, |R0| ;  /* 0x0000000809057223 */ /* 0x000fc80000000500 */
[----:B------:R-:W-:Y:S01]  /*6b30*/  FFMA R153, R3, R5, R8 ;  /* 0x0000000503997223 */ /* 0x000fe20000000008 */
[----:B-1----:R-:W-:Y:S06]  /*6b40*/  @!P0 BRA `(.L_x_14) ;  /* 0x00000000000c8947 */ /* 0x002fec0003800000 */
[----:B------:R-:W-:Y:S01]  /*6b50*/  FADD R8, |R0|, -RZ ;  /* 0x800000ff00087221 */ /* 0x000fe20000000200 */
[----:B------:R-:W-:-:S07]  /*6b60*/  MOV R152, 0x6b80 ;  /* 0x00006b8000987802 */ /* 0x000fce0000000f00 */
[----:B------:R-:W-:Y:S05]  /*6b70*/  CALL.REL.NOINC `($__internal_2_$__cuda_sm3x_div_rn_noftz_f32_slowpath) ;  /* 0x000001d4002c7944 */ /* 0x000fea0003c00000 */
.L_x_14:
[----:B------:R-:W-:Y:S05]  /*6b80*/  BSYNC.RECONVERGENT B4 ;  /* 0x0000000000047941 */ /* 0x000fea0003800200 */
.L_x_13:
[----:B------:R-:W-:-:S13]  /*6b90*/  FSETP.GT.AND P0, PT, R153, R39, PT ;  /* 0x000000279900720b */ /* 0x000fda0003f04000 */
[----:B------:R-:W-:Y:S05]  /*6ba0*/  @P0 BREAK.RELIABLE B3 ;  /* 0x0000000000030942 */ /* 0x000fea0003800100 */
[----:B------:R-:W-:Y:S05]  /*6bb0*/  @P0 BRA `(.L_x_4) ;  /* 0x0000002800480947 */ /* 0x000fea0003800000 */
[----:B------:R-:W0:Y:S02]  /*6bc0*/  LDC.64 R8, c[0x0][0x388] ;  /* 0x0000e200ff087b82 */ /* 0x000e240000000a00 */
[----:B0-----:R-:W-:-:S06]  /*6bd0*/  IMAD.WIDE.U32 R8, R145, 0xa0, R8 ;  /* 0x000000a091087825 */ /* 0x001fcc00078e0008 */
[----:B------:R-:W2:Y:S02]  /*6be0*/  LDG.E.CONSTANT R9, desc[UR6][R8.64+0x34] ;  /* 0x0000340608097981 */ /* 0x000ea4000c1e9900 */
[----:B--2---:R-:W-:Y:S01]  /*6bf0*/  FMUL R3, R88, R9 ;  /* 0x0000000958037220 */ /* 0x004fe20000400000 */
[----:B------:R-:W-:-:S04]  /*6c00*/  FSETP.GT.AND P1, PT, R9, RZ, PT ;  /* 0x000000ff0900720b */ /* 0x000fc80003f24000 */
[----:B------:R-:W-:-:S13]  /*6c10*/  FSETP.GT.AND P0, PT, |R0|, R3, PT ;  /* 0x000000030000720b */ /* 0x000fda0003f04200 */
[----:B------:R-:W-:Y:S05]  /*6c20*/  @P0 BREAK.RELIABLE P1, B3 ;  /* 0x0000000000030942 */ /* 0x000fea0000800100 */
[----:B------:R-:W-:Y:S05]  /*6c30*/  @P0 BRA P1, `(.L_x_4) ;  /* 0x0000002800280947 */ /* 0x000fea0000800000 */
.L_x_12:
[----:B------:R-:W-:Y:S05]  /*6c40*/  BSYNC.RELIABLE B3 ;  /* 0x0000000000037941 */ /* 0x000fea0003800100 */
.L_x_11:
[----:B------:R-:W0:Y:S01]  /*6c50*/  LDC.64 R8, c[0x0][0x388] ;  /* 0x0000e200ff087b82 */ /* 0x000e220000000a00 */
[----:B------:R-:W2:Y:S01]  /*6c60*/  LDL R3, [R143+-0x2c] ;  /* 0xffffd4008f037983 */ /* 0x000ea20000100800 */
[----:B0-----:R-:W-:-:S05]  /*6c70*/  IMAD.WIDE.U32 R8, R145, 0xa0, R8 ;  /* 0x000000a091087825 */ /* 0x001fca00078e0008 */
[----:B------:R-:W3:Y:S04]  /*6c80*/  LDG.E.CONSTANT R5, desc[UR6][R8.64+0x24] ;  /* 0x0000240608057981 */ /* 0x000ee8000c1e9900 */
[----:B------:R-:W4:Y:S01]  /*6c90*/  LDG.E.CONSTANT R7, desc[UR6][R8.64+0x28] ;  /* 0x0000280608077981 */ /* 0x000f22000c1e9900 */
[----:B------:R-:W-:Y:S02]  /*6ca0*/  ISETP.NE.AND P2, PT, R2, 0x1, PT ;  /* 0x000000010200780c */ /* 0x000fe40003f45270 */
[----:B------:R-:W-:Y:S01]  /*6cb0*/  FSETP.GT.AND P0, PT, R10, RZ, PT ;  /* 0x000000ff0a00720b */ /* 0x000fe20003f04000 */
[----:B------:R-:W-:Y:S01]  /*6cc0*/  FMUL R12, R41, 0.80000001192092895508 ;  /* 0x3f4ccccd290c7820 */ /* 0x000fe20000400000 */
[----:B------:R-:W-:Y:S01]  /*6cd0*/  LOP3.LUT R140, R140, 0xfffffffe, RZ, 0xc0, !PT ;  /* 0xfffffffe8c8c7812 */ /* 0x000fe200078ec0ff */
[----:B------:R-:W-:Y:S01]  /*6ce0*/  BSSY.RECONVERGENT B3, `(.L_x_15) ;  /* 0x0000040000037945 */ /* 0x000fe20003800200 */
[----:B--2--5:R-:W-:-:S02]  /*6cf0*/  FSETP.GT.AND P6, PT, R4, R3, PT ;  /* 0x000000030400720b */ /* 0x024fc40003fc4000 */
[----:B------:R-:W-:Y:S02]  /*6d00*/  FSETP.GT.AND P1, PT, R3, R4, PT ;  /* 0x000000040300720b */ /* 0x000fe40003f24000 */
[----:B------:R-:W-:-:S03]  /*6d10*/  SEL R0, RZ, 0xffffffff, !P6 ;  /* 0xffffffffff007807 */ /* 0x000fc60007000000 */
[----:B------:R-:W-:Y:S02]  /*6d20*/  @!P2 SEL R0, RZ, 0xffffffff, !P1 ;  /* 0xffffffffff00a807 */ /* 0x000fe40004800000 */
[----:B------:R-:W-:Y:S02]  /*6d30*/  @!P0 FMUL R10, R3, 0.0049999998882412910461 ;  /* 0x3ba3d70a030a8820 */ /* 0x000fe40000400000 */
[----:B------:R-:W-:-:S04]  /*6d40*/  LOP3.LUT R0, R0, 0x1, RZ, 0xc0, !PT ;  /* 0x0000000100007812 */ /* 0x000fc800078ec0ff */
[----:B------:R-:W-:-:S04]  /*6d50*/  ISETP.NE.U32.AND P0, PT, R0, 0x1, PT ;  /* 0x000000010000780c */ /* 0x000fc80003f05070 */
[-C--:B------:R-:W-:Y:S02]  /*6d60*/  FSEL R12, R12, R41.reuse, !P0 ;  /* 0x000000290c0c7208 */ /* 0x080fe40004000000 */
[----:B---3--:R-:W-:Y:S02]  /*6d70*/  FSETP.GT.AND P0, PT, R5, 40, PT ;  /* 0x422000000500780b */ /* 0x008fe40003f04000 */
[----:B----4-:R-:W-:Y:S02]  /*6d80*/  FSETP.GEU.AND P3, PT, R7, RZ, PT ;  /* 0x000000ff0700720b */ /* 0x010fe40003f6e000 */
[----:B------:R-:W-:Y:S02]  /*6d90*/  @P1 LOP3.LUT R140, R140, 0x1, RZ, 0xfc, !PT ;  /* 0x000000018c8c1812 */ /* 0x000fe400078efcff */
[----:B------:R-:W-:-:S07]  /*6da0*/  FSEL R12, R12, R41, !P3 ;  /* 0x000000290c0c7208 */ /* 0x000fce0005800000 */
[----:B------:R-:W-:Y:S05]  /*6db0*/  @!P0 BRA `(.L_x_16) ;  /* 0x0000000000c88947 */ /* 0x000fea0003800000 */
[----:B------:R-:W-:Y:S01]  /*6dc0*/  FSETP.GTU.AND P0, PT, R10, RZ, PT ;  /* 0x000000ff0a00720b */ /* 0x000fe20003f0c000 */
[----:B------:R-:W-:Y:S01]  /*6dd0*/  BSSY.RECONVERGENT B4, `(.L_x_17) ;  /* 0x0000024000047945 */ /* 0x000fe20003800200 */
[----:B------:R-:W-:-:S11]  /*6de0*/  IMAD.MOV.U32 R0, RZ, RZ, RZ ;  /* 0x000000ffff007224 */ /* 0x000fd600078e00ff */
[----:B------:R-:W-:Y:S05]  /*6df0*/  @!P0 BRA `(.L_x_18) ;  /* 0x0000000000848947 */ /* 0x000fea0003800000 */
[----:B------:R-:W-:Y:S05]  /*6e00*/  @!P2 BRA `(.L_x_19) ;  /* 0x000000000040a947 */ /* 0x000fea0003800000 */
[----:B------:R-:W0:Y:S01]  /*6e10*/  MUFU.RCP R9, R10 ;  /* 0x0000000a00097308 */ /* 0x000e220000001000 */
[----:B------:R-:W-:Y:S01]  /*6e20*/  FADD R8, -R4, R3 ;  /* 0x0000000304087221 */ /* 0x000fe20000000100 */
[----:B------:R-:W-:Y:S06]  /*6e30*/  BSSY.RECONVERGENT B5, `(.L_x_20) ;  /* 0x000000c000057945 */ /* 0x000fec0003800200 */
[----:B------:R-:W1:Y:S01]  /*6e40*/  FCHK P0, R8, R10 ;  /* 0x0000000a08007302 */ /* 0x000e620000000000 */
[----:B0-----:R-:W-:-:S04]  /*6e50*/  FFMA R0, -R10, R9, 1 ;  /* 0x3f8000000a007423 */ /* 0x001fc80000000109 */
[----:B------:R-:W-:-:S04]  /*6e60*/  FFMA R9, R9, R0, R9 ;  /* 0x0000000009097223 */ /* 0x000fc80000000009 */
[----:B------:R-:W-:-:S04]  /*6e70*/  FFMA R0, R8, R9, RZ ;  /* 0x0000000908007223 */ /* 0x000fc800000000ff */
[----:B------:R-:W-:-:S04]  /*6e80*/  FFMA R11, -R10, R0, R8 ;  /* 0x000000000a0b7223 */ /* 0x000fc80000000108 */
[----:B------:R-:W-:Y:S01]  /*6e90*/  FFMA R0, R9, R11, R0 ;  /* 0x0000000b09007223 */ /* 0x000fe20000000000 */
[----:B-1----:R-:W-:Y:S06]  /*6ea0*/  @!P0 BRA `(.L_x_21) ;  /* 0x0000000000108947 */ /* 0x002fec0003800000 */
[----:B------:R-:W-:Y:S02]  /*6eb0*/  MOV R9, R10 ;  /* 0x0000000a00097202 */ /* 0x000fe40000000f00 */
[----:B------:R-:W-:-:S07]  /*6ec0*/  MOV R152, 0x6ee0 ;  /* 0x00006ee000987802 */ /* 0x000fce0000000f00 */
[----:B------:R-:W-:Y:S05]  /*6ed0*/  CALL.REL.NOINC `($__internal_2_$__cuda_sm3x_div_rn_noftz_f32_slowpath) ;  /* 0x000001d000547944 */ /* 0x000fea0003c00000 */
[----:B------:R-:W-:-:S07]  /*6ee0*/  IMAD.MOV.U32 R0, RZ, RZ, R153 ;  /* 0x000000ffff007224 */ /* 0x000fce00078e0099 */
.L_x_21:
[----:B------:R-:W-:Y:S05]  /*6ef0*/  BSYNC.RECONVERGENT B5 ;  /* 0x0000000000057941 */ /* 0x000fea0003800200 */
.L_x_20:
[----:B------:R-:W-:Y:S05]  /*6f00*/  BRA `(.L_x_18) ;  /* 0x0000000000407947 */ /* 0x000fea0003800000 */
.L_x_19:
[----:B------:R-:W0:Y:S01]  /*6f10*/  MUFU.RCP R9, R10 ;  /* 0x0000000a00097308 */ /* 0x000e220000001000 */
[----:B------:R-:W-:Y:S01]  /*6f20*/  FADD R11, R4, -R3 ;  /* 0x80000003040b7221 */ /* 0x000fe20000000000 */
        /* <DEDUP_REMOVED lines=8> */
[----:B------:R-:W-:Y:S01]  /*6fb0*/  IMAD.MOV.U32 R8, RZ, RZ, R11 ;  /* 0x000000ffff087224 */ /* 0x000fe200078e000b */
[----:B------:R-:W-:Y:S02]  /*6fc0*/  MOV R9, R10 ;  /* 0x0000000a00097202 */ /* 0x000fe40000000f00 */
[----:B------:R-:W-:-:S07]  /*6fd0*/  MOV R152, 0x6ff0 ;  /* 0x00006ff000987802 */ /* 0x000fce0000000f00 */
[----:B------:R-:W-:Y:S05]  /*6fe0*/  CALL.REL.NOINC `($__internal_2_$__cuda_sm3x_div_rn_noftz_f32_slowpath) ;  /* 0x000001d000107944 */ /* 0x000fea0003c00000 */
[----:B------:R-:W-:-:S07]  /*6ff0*/  IMAD.MOV.U32 R0, RZ, RZ, R153 ;  /* 0x000000ffff007224 */ /* 0x000fce00078e0099 */
.L_x_22:
[----:B------:R-:W-:Y:S05]  /*7000*/  BSYNC.RECONVERGENT B5 ;  /* 0x0000000000057941 */ /* 0x000fea0003800200 */
.L_x_18:
[----:B------:R-:W-:Y:S05]  /*7010*/  BSYNC.RECONVERGENT B4 ;  /* 0x0000000000047941 */ /* 0x000fea0003800200 */
.L_x_17:
[----:B------:R-:W-:Y:S02]  /*7020*/  ISETP.NE.AND P2, PT, R2, 0x1, PT ;  /* 0x000000010200780c */ /* 0x000fe40003f45270 */
[----:B------:R-:W-:Y:S02]  /*7030*/  LOP3.LUT P0, RZ, R140, 0x1, RZ, 0xc0, !PT ;  /* 0x000000018cff7812 */ /* 0x000fe4000780c0ff */
[----:B------:R-:W-:Y:S02]  /*7040*/  SEL R8, RZ, 0xffffffff, !P6 ;  /* 0xffffffffff087807 */ /* 0x000fe40007000000 */
[----:B------:R-:W-:-:S07]  /*7050*/  FSETP.GEU.AND P3, PT, R7, RZ, PT ;  /* 0x000000ff0700720b */ /* 0x000fce0003f6e000 */
[----:B------:R-:W-:Y:S02]  /*7060*/  @!P2 SEL R8, RZ, 0xffffffff, !P0 ;  /* 0xffffffffff08a807 */ /* 0x000fe40004000000 */
[----:B------:R-:W-:Y:S01]  /*7070*/  FSETP.GT.AND P0, PT, R0, 0.5, PT ;  /* 0x3f0000000000780b */ /* 0x000fe20003f04000 */
[----:B------:R-:W-:Y:S01]  /*7080*/  FMUL R0, R41, 0.80000001192092895508 ;  /* 0x3f4ccccd29007820 */ /* 0x000fe20000400000 */
[----:B------:R-:W-:-:S04]  /*7090*/  LOP3.LUT R8, R8, 0x1, RZ, 0xc0, !PT ;  /* 0x0000000108087812 */ /* 0x000fc800078ec0ff */
[----:B------:R-:W-:-:S04]  /*70a0*/  ISETP.NE.U32.AND P1, PT, R8, 0x1, PT ;  /* 0x000000010800780c */ /* 0x000fc80003f25070 */
[----:B------:R-:W-:-:S04]  /*70b0*/  FSEL R0, R0, R41, !P1 ;  /* 0x0000002900007208 */ /* 0x000fc80004800000 */
[----:B------:R-:W-:-:S05]  /*70c0*/  FSEL R12, R0, R41, !P3 ;  /* 0x00000029000c7208 */ /* 0x000fca0005800000 */
[----:B------:R-:W-:-:S07]  /*70d0*/  @P0 FMUL R12, R12, 1.1499999761581420898 ;  /* 0x3f9333330c0c0820 */ /* 0x000fce0000400000 */
.L_x_16:
[----:B------:R-:W-:Y:S05]  /*70e0*/  BSYNC.RECONVERGENT B3 ;  /* 0x0000000000037941 */ /* 0x000fea0003800200 */
.L_x_15:
[----:B------:R-:W-:Y:S01]  /*70f0*/  FSETP.GT.AND P0, PT, R5, 45, PT ;  /* 0x423400000500780b */ /* 0x000fe20003f04000 */
[----:B------:R-:W-:Y:S01]  /*7100*/  BSSY.RECONVERGENT B0, `(.L_x_23) ;  /* 0x0000013000007945 */ /* 0x000fe20003800200 */
[----:B------:R-:W-:-:S11]  /*7110*/  LOP3.LUT P1, RZ, R140, 0x20, RZ, 0xc0, !PT ;  /* 0x000000208cff7812 */ /* 0x000fd6000782c0ff */
[----:B------:R-:W-:-:S05]  /*7120*/  @P0 FMUL R12, R12, 1.1000000238418579102 ;  /* 0x3f8ccccd0c0c0820 */ /* 0x000fca0000400000 */
[----:B------:R-:W-:-:S05]  /*7130*/  FSEL R0, -R12, R12, !P2 ;  /* 0x0000000c0c007208 */ /* 0x000fca0005000100 */
[----:B------:R-:W-:Y:S01]  /*7140*/  FFMA R9, R10, R0, R3 ;  /* 0x000000000a097223 */ /* 0x000fe20000000003 */
[----:B------:R-:W-:Y:S06]  /*7150*/  @!P1 BRA `(.L_x_24) ;  /* 0x0000000000349947 */ /* 0x000fec0003800000 */
[----:B------:R-:W-:Y:S05]  /*7160*/  @!P2 BRA `(.L_x_25) ;  /* 0x00000000001ca947 */ /* 0x000fea0003800000 */
[----:B------:R-:W-:Y:S01]  /*7170*/  FADD R11, -R4, R3 ;  /* 0x00000003040b7221 */ /* 0x000fe20000000100 */
[----:B------:R-:W-:-:S05]  /*7180*/  FMUL R0, R124, R10 ;  /* 0x0000000a7c007220 */ /* 0x000fca0000400000 */
[----:B------:R-:W-:-:S13]  /*7190*/  FSETP.GE.AND P0, PT, R11, R0, PT ;  /* 0x000000000b00720b */ /* 0x000fda0003f06000 */
[----:B------:R-:W-:Y:S05]  /*71a0*/  @!P0 BRA `(.L_x_24) ;  /* 0x0000000000208947 */ /* 0x000fea0003800000 */
[----:B------:R-:W-:-:S05]  /*71b0*/  FFMA R0, -R125, R10, R3 ;  /* 0x0000000a7d007223 */ /* 0x000fca0000000103 */
[----:B------:R-:W-:Y:S01]  /*71c0*/  FMNMX R9, R9, R0, PT ;  /* 0x0000000009097209 */ /* 0x000fe20003800000 */
[----:B------:R-:W-:Y:S06]  /*71d0*/  BRA `(.L_x_24) ;  /* 0x0000000000147947 */ /* 0x000fec0003800000 */
.L_x_25:
[----:B------:R-:W-:Y:S01]  /*71e0*/  FADD R0, R4, -R3 ;  /* 0x8000000304007221 */ /* 0x000fe20000000000 */
[----:B------:R-:W-:-:S05]  /*71f0*/  FMUL R11, R124, R10 ;  /* 0x0000000a7c0b7220 */ /* 0x000fca0000400000 */
[----:B------:R-:W-:-:S13]  /*7200*/  FSETP.GE.AND P0, PT, R0, R11, PT ;  /* 0x0000000b0000720b */ /* 0x000fda0003f06000 */
[----:B------:R-:W-:-:S05]  /*7210*/  @P0 FFMA R0, R125, R10, R3 ;  /* 0x0000000a7d000223 */ /* 0x000fca0000000003 */
[----:B------:R-:W-:-:S07]  /*7220*/  @P0 FMNMX R9, R9, R0, !PT ;  /* 0x0000000009090209 */ /* 0x000fce0007800000 */
.L_x_24:
[----:B------:R-:W-:Y:S05]  /*7230*/  BSYNC.RECONVERGENT B0 ;  /* 0x0000000000007941 */ /* 0x000fea0003800200 */
.L_x_23:
[CC--:B------:R-:W-:Y:S02]  /*7240*/  FSETP.GE.AND P1, PT, R4.reuse, R9.reuse, PT ;  /* 0x000000090400720b */ /* 0x0c0fe40003f26000 */
[----:B------:R-:W-:Y:S02]  /*7250*/  FSETP.GTU.AND P0, PT, R4, R9, PT ;  /* 0x000000090400720b */ /* 0x000fe40003f0c000 */
[----:B------:R-:W-:Y:S02]  /*7260*/  SEL R0, RZ, 0xffffffff, P1 ;  /* 0xffffffffff007807 */ /* 0x000fe40000800000 */
[----:B------:R-:W-:-:S04]  /*7270*/  @!P2 SEL R0, RZ, 0xffffffff, !P0 ;  /* 0xffffffffff00a807 */ /* 0x000fc80004000000 */
[----:B------:R-:W-:-:S04]  /*7280*/  LOP3.LUT R0, R0, 0x1, RZ, 0xc0, !PT ;  /* 0x0000000100007812 */ /* 0x000fc800078ec0ff */
[----:B------:R-:W-:-:S13]  /*7290*/  ISETP.NE.U32.AND P0, PT, R0, 0x1, PT ;  /* 0x000000010000780c */ /* 0x000fda0003f05070 */
[----:B------:R-:W-:Y:S05]  /*72a0*/  @!P0 BRA `(.L_x_26) ;  /* 0x0000000000f88947 */ /* 0x000fea0003800000 */
[----:B------:R-:W-:Y:S01]  /*72b0*/  HFMA2 R0, -RZ, RZ, 6.109375, 2 ;  /* 0x461c4000ff007431 */ /* 0x000fe200000001ff */
[----:B------:R-:W-:Y:S01]  /*72c0*/  FSEL R8, R56, -R56, !P2 ;  /* 0x8000003838087208 */ /* 0x000fe20005000000 */
[----:B------:R-:W-:Y:S01]  /*72d0*/  IMAD.MOV.U32 R5, RZ, RZ, 0x38d1b717 ;  /* 0x38d1b717ff057424 */ /* 0x000fe200078e00ff */
[----:B------:R-:W-:Y:S02]  /*72e0*/  BSSY.RECONVERGENT B3, `(.L_x_27) ;  /* 0x000000b000037945 */ /* 0x000fe40003800200 */
[----:B------:R-:W0:Y:S01]  /*72f0*/  FCHK P0, R8, 10000 ;  /* 0x461c400008007902 */ /* 0x000e220000000000 */
[----:B------:R-:W-:-:S04]  /*7300*/  FFMA R0, R5, -R0, 1 ;  /* 0x3f80000005007423 */ /* 0x000fc80000000800 */
[----:B------:R-:W-:-:S04]  /*7310*/  FFMA R5, R0, R5, 9.9999997473787516356e-05 ;  /* 0x38d1b71700057423 */ /* 0x000fc80000000005 */
[----:B------:R-:W-:-:S04]  /*7320*/  FFMA R0, R8, R5, RZ ;  /* 0x0000000508007223 */ /* 0x000fc800000000ff */
[----:B------:R-:W-:-:S04]  /*7330*/  FFMA R2, R0, -10000, R8 ;  /* 0xc61c400000027823 */ /* 0x000fc80000000008 */
[----:B------:R-:W-:Y:S01]  /*7340*/  FFMA R153, R5, R2, R0 ;  /* 0x0000000205997223 */ /* 0x000fe20000000000 */
[----:B0-----:R-:W-:Y:S06]  /*7350*/  @!P0 BRA `(.L_x_28) ;  /* 0x00000000000c8947 */ /* 0x001fec0003800000 */
[----:B------:R-:W-:Y:S01]  /*7360*/  IMAD.MOV.U32 R9, RZ, RZ, 0x461c4000 ;  /* 0x461c4000ff097424 */ /* 0x000fe200078e00ff */
[----:B------:R-:W-:-:S07]  /*7370*/  MOV R152, 0x7390 ;  /* 0x0000739000987802 */ /* 0x000fce0000000f00 */
[----:B------:R-:W-:Y:S05]  /*7380*/  CALL.REL.NOINC `($__internal_2_$__cuda_sm3x_div_rn_noftz_f32_slowpath) ;  /* 0x000001cc00287944 */ /* 0x000fea0003c00000 */
.L_x_28:
[----:B------:R-:W-:Y:S05]  /*7390*/  BSYNC.RECONVERGENT B3 ;  /* 0x0000000000037941 */ /* 0x000fea0003800200 */
.L_x_27:
[----:B------:R-:W2:Y:S01]  /*73a0*/  LDL R0, [R143+-0x28] ;  /* 0xffffd8008f007983 */ /* 0x000ea20000100800 */
[----:B------:R-:W-:Y:S01]  /*73b0*/  FADD R153, R153, 1 ;  /* 0x3f80000099997421 */ /* 0x000fe20000000000 */
[----:B------:R-:W-:Y:S01]  /*73c0*/  @P2 IMAD.MOV.U32 R8, RZ, RZ, R3 ;  /* 0x000000ffff082224 */ /* 0x000fe200078e0003 */
[----:B------:R-:W0:Y:S02]  /*73d0*/  LDC.64 R18, c[0x0][0x388] ;  /* 0x0000e200ff127b82 */ /* 0x000e240000000a00 */
[----:B------:R-:W-:-:S04]  /*73e0*/  FMUL R153, R4, R153 ;  /* 0x0000009904997220 */ /* 0x000fc80000400000 */
[----:B------:R-:W-:Y:S01]  /*73f0*/  @!P2 IMAD.MOV.U32 R8, RZ, RZ, R153 ;  /* 0x000000ffff08a224 */ /* 0x000fe200078e0099 */
[----:B------:R-:W-:-:S03]  /*7400*/  @P2 MOV R3, R153 ;  /* 0x0000009900032202 */ /* 0x000fc60000000f00 */
[----:B------:R-:W-:Y:S08]  /*7410*/  F2F.F64.F32 R4, R8 ;  /* 0x0000000800047310 */ /* 0x000ff00000201800 */
[----:B------:R-:W1:Y:S02]  /*7420*/  F2F.F64.F32 R2, R3 ;  /* 0x0000000300027310 */ /* 0x000e640000201800 */
[----:B-1----:R-:W-:Y:S01]  /*7430*/  DADD R4, -R2, R4 ;  /* 0x0000000002047229 */ /* 0x002fe20000000104 */
[----:B0-----:R-:W-:-:S06]  /*7440*/  IMAD.WIDE.U32 R18, R145, 0xa0, R18 ;  /* 0x000000a091127825 */ /* 0x001fcc00078e0012 */
[----:B------:R-:W3:Y:S01]  /*7450*/  LDG.E.CONSTANT R18, desc[UR6][R18.64+0x14] ;  /* 0x0000140612127981 */ /* 0x000ee2000c1e9900 */
[----:B--2---:R0:W1:Y:S03]  /*7460*/  F2F.F64.F32 R146, R0 ;  /* 0x0000000000927310 */ /* 0x0040660000201800 */
[----:B0-----:R-:W2:Y:S01]  /*7470*/  LDL R0, [R1+0xf90] ;  /* 0x000f900001007983 */ /* 0x001ea20000100800 */
[----:B-1----:R-:W-:-:S03]  /*7480*/  DMUL R148, R4, R146 ;  /* 0x0000009204947228 */ /* 0x002fc60000000000 */
[----:B------:R-:W4:Y:S05]  /*7490*/  LDL.128 R4, [R1+0xf80] ;  /* 0x000f800001047983 */ /* 0x000f2a0000100c00 */
[----:B------:R-:W-:-:S14]  /*74a0*/  DSETP.GT.AND P0, PT, R148, RZ, PT ;  /* 0x000000ff9400722a */ /* 0x000fdc0003f04000 */
[----:B------:R-:W5:Y:S04]  /*74b0*/  @!P0 LDL.64 R10, [R1+0xfa0] ;  /* 0x000fa000010a8983 */ /* 0x000f680000100a00 */
[----:B------:R-:W3:Y:S04]  /*74c0*/  @P0 LDL.64 R16, [R1+0xf98] ;  /* 0x000f980001100983 */ /* 0x000ee80000100a00 */
[----:B------:R-:W3:Y:S01]  /*74d0*/  @P0 LDL R12, [R1+0xf94] ;  /* 0x000f9400010c0983 */ /* 0x000ee20000100800 */
[----:B------:R-:W0:Y:S08]  /*74e0*/  F2F.F64.F32 R2, R153 ;  /* 0x0000009900027310 */ /* 0x000e300000201800 */
[----:B------:R-:W4:Y:S01]  /*74f0*/  F2F.F64.F32 R8, R13 ;  /* 0x0000000d00087310 */ /* 0x000f220000201800 */
[----:B0-----:R-:W-:Y:S01]  /*7500*/  DMUL R2, R146, R2 ;  /* 0x0000000292027228 */ /* 0x001fe20000000000 */
[----:B--2---:R-:W-:-:S07]  /*7510*/  IADD3 R0, PT, PT, R0, 0x1, RZ ;  /* 0x0000000100007810 */ /* 0x004fce0007ffe0ff */
[----:B----4-:R-:W-:Y:S02]  /*7520*/  DFMA R6, R2, R8, R6 ;  /* 0x000000080206722b */ /* 0x010fe40000000006 */
[C---:B------:R-:W-:Y:S01]  /*7530*/  DADD R4, R148.reuse, R4 ;  /* 0x0000000094047229 */ /* 0x040fe20000000004 */
[----:B------:R0:W-:Y:S06]  /*7540*/  STL [R1+0xf90], R0 ;  /* 0x000f900001007387 */ /* 0x0001ec0000100800 */
[----:B------:R0:W-:Y:S01]  /*7550*/  STL.128 [R1+0xf80], R4 ;  /* 0x000f800401007387 */ /* 0x0001e20000100c00 */
[----:B-----5:R-:W-:-:S02]  /*7560*/  @!P0 DADD R10, |R148|, R10 ;  /* 0x00000000940a8229 */ /* 0x020fc4000000020a */
[----:B---3--:R-:W-:Y:S01]  /*7570*/  @P0 DADD R16, R148, R16 ;  /* 0x0000000094100229 */ /* 0x008fe20000000010 */
[----:B------:R-:W-:-:S04]  /*7580*/  @P0 VIADD R12, R12, 0x1 ;  /* 0x000000010c0c0836 */ /* 0x000fc80000000000 */
[----:B------:R0:W-:Y:S04]  /*7590*/  @!P0 STL.64 [R1+0xfa0], R10 ;  /* 0x000fa00a01008387 */ /* 0x0001e80000100a00 */
[----:B------:R0:W-:Y:S04]  /*75a0*/  @P0 STL.64 [R1+0xf98], R16 ;  /* 0x000f981001000387 */ /* 0x0001e80000100a00 */
[----:B------:R0:W-:Y:S04]  /*75b0*/  @P0 STL [R1+0xf94], R12 ;  /* 0x000f940c01000387 */ /* 0x0001e80000100800 */
[----:B------:R0:W-:Y:S04]  /*75c0*/  STL [R144+-0x1a0], R18 ;  /* 0xfffe601290007387 */ /* 0x0001e80000100800 */
[----:B------:R-:W2:Y:S01]  /*75d0*/  LDL R19, [R143+-0x30] ;  /* 0xffffd0008f137983 */ /* 0x000ea20000100800 */
[----:B------:R-:W-:-:S05]  /*75e0*/  IMAD.MOV.U32 R147, RZ, RZ, 0x2 ;  /* 0x00000002ff937424 */ /* 0x000fca00078e00ff */
[----:B------:R0:W-:Y:S01]  /*75f0*/  STL [R144], R147 ;  /* 0x0000009390007387 */ /* 0x0001e20000100800 */
[----:B------:R-:W-:Y:S01]  /*7600*/  DFMA R2, -R2, R8, R148 ;  /* 0x000000080202722b */ /* 0x000fe20000000194 */
[----:B------:R-:W-:-:S07]  /*7610*/  VIADD R244, R244, 0xffffffff ;  /* 0xfffffffff4f47836 */ /* 0x000fce0000000000 */
[----:B------:R-:W-:Y:S01]  /*7620*/  DADD R246, R246, R2 ;  /* 0x00000000f6f67229 */ /* 0x000fe20000000002 */
[----:B--2---:R0:W-:Y:S04]  /*7630*/  STL [R144+-0xd0], R19 ;  /* 0xffff301390007387 */ /* 0x0041e80000100800 */
[----:B------:R0:W-:Y:S04]  /*7640*/  STL.128 [R143+-0x30], RZ ;  /* 0xffffd0ff8f007387 */ /* 0x0001e80000100c00 */
[----:B------:R0:W-:Y:S04]  /*7650*/  STL.128 [R143+-0x20], RZ ;  /* 0xffffe0ff8f007387 */ /* 0x0001e80000100c00 */
[----:B------:R0:W-:Y:S04]  /*7660*/  STL.128 [R143+-0x10], RZ ;  /* 0xfffff0ff8f007387 */ /* 0x0001e80000100c00 */
[----:B------:R0:W-:Y:S01]  /*7670*/  STL.128 [R143], RZ ;  /* 0x000000ff8f007387 */ /* 0x0001e20000100c00 */
[----:B------:R-:W-:Y:S05]  /*7680*/  BRA `(.L_x_4) ;  /* 0x0000001c00947947 */ /* 0x000fea0003800000 */
.L_x_26:
[----:B------:R0:W5:Y:S01]  /*7690*/  LDL R12, [R143+-0x24] ;  /* 0xffffdc008f0c7983 */ /* 0x0001620000100800 */
[----:B------:R-:W-:Y:S01]  /*76a0*/  ISETP.NE.AND P1, PT, R2, 0x1, PT ;  /* 0x000000010200780c */ /* 0x000fe20003f25270 */
[----:B------:R-:W-:Y:S01]  /*76b0*/  BSSY.RECONVERGENT B0, `(.L_x_29) ;  /* 0x000000a000007945 */ /* 0x000fe20003800200 */
[----:B------:R-:W-:Y:S02]  /*76c0*/  FSETP.GT.AND P0, PT, R127, RZ, PT ;  /* 0x000000ff7f00720b */ /* 0x000fe40003f04000 */
[----:B------:R-:W-:Y:S02]  /*76d0*/  MOV R0, R55 ;  /* 0x0000003700007202 */ /* 0x000fe40000000f00 */
[----:B------:R-:W-:-:S07]  /*76e0*/  FSEL R11, R120, R127, !P0 ;  /* 0x0000007f780b7208 */ /* 0x000fce0004000000 */
[----:B0-----:R-:W-:Y:S05]  /*76f0*/  @P1 BRA `(.L_x_30) ;  /* 0x0000000000141947 */ /* 0x001fea0003800000 */
[----:B------:R-:W0:Y:S02]  /*7700*/  LDC.64 R8, c[0x0][0x388] ;  /* 0x0000e200ff087b82 */ /* 0x000e240000000a00 */
[----:B0-----:R-:W-:-:S06]  /*7710*/  IMAD.WIDE.U32 R8, R145, 0xa0, R8 ;  /* 0x000000a091087825 */ /* 0x001fcc00078e0008 */
[----:B------:R-:W2:Y:S02]  /*7720*/  LDG.E.CONSTANT R8, desc[UR6][R8.64+0x50] ;  /* 0x0000500608087981 */ /* 0x000ea4000c1e9900 */
[----:B--2---:R-:W-:-:S13]  /*7730*/  FSETP.GT.AND P0, PT, R8, 60, PT ;  /* 0x427000000800780b */ /* 0x004fda0003f04000 */
[----:B------:R-:W-:-:S07]  /*7740*/  @P0 IMAD.MOV.U32 R0, RZ, RZ, R60 ;  /* 0x000000ffff000224 */ /* 0x000fce00078e003c */
.L_x_30:
[----:B------:R-:W-:Y:S05]  /*7750*/  BSYNC.RECONVERGENT B0 ;  /* 0x0000000000007941 */ /* 0x000fea0003800200 */
.L_x_29:
[----:B------:R-:W-:Y:S01]  /*7760*/  ISETP.NE.AND P0, PT, R2, 0x2, PT ;  /* 0x000000020200780c */ /* 0x000fe20003f05270 */
[----:B------:R-:W-:-:S12]  /*7770*/  BSSY.RECONVERGENT B0, `(.L_x_31) ;  /* 0x0000007000007945 */ /* 0x000fd80003800200 */
[----:B------:R-:W-:Y:S05]  /*7780*/  @P0 BRA `(.L_x_32) ;  /* 0x0000000000140947 */ /* 0x000fea0003800000 */
[----:B------:R-:W0:Y:S02]  /*7790*/  LDC.64 R8, c[0x0][0x388] ;  /* 0x0000e200ff087b82 */ /* 0x000e240000000a00 */
[----:B0-----:R-:W-:-:S06]  /*77a0*/  IMAD.WIDE.U32 R8, R145, 0xa0, R8 ;  /* 0x000000a091087825 */ /* 0x001fcc00078e0008 */
[----:B------:R-:W2:Y:S02]  /*77b0*/  LDG.E.CONSTANT R8, desc[UR6][R8.64+0x50] ;  /* 0x0000500608087981 */ /* 0x000ea4000c1e9900 */
[----:B--2---:R-:W-:-:S13]  /*77c0*/  FSETP.GEU.AND P4, PT, R8, 40, PT ;  /* 0x422000000800780b */ /* 0x004fda0003f8e000 */
[----:B------:R-:W-:-:S07]  /*77d0*/  @!P4 IMAD.MOV.U32 R0, RZ, RZ, R60 ;  /* 0x000000ffff00c224 */ /* 0x000fce00078e003c */
.L_x_32:
[----:B------:R-:W-:Y:S05]  /*77e0*/  BSYNC.RECONVERGENT B0 ;  /* 0x0000000000007941 */ /* 0x000fea0003800200 */
.L_x_31:
[----:B------:R-:W-:Y:S01]  /*77f0*/  ISETP.NE.AND P4, PT, R84, RZ, PT ;  /* 0x000000ff5400720c */ /* 0x000fe20003f85270 */
[----:B------:R-:W-:Y:S01]  /*7800*/  BSSY.RECONVERGENT B0, `(.L_x_33) ;  /* 0x000000b000007945 */ /* 0x000fe20003800200 */
[----:B-----5:R-:W-:-:S04]  /*7810*/  ISETP.NE.AND P6, PT, R12, RZ, PT ;  /* 0x000000ff0c00720c */ /* 0x020fc80003fc5270 */
[----:B------:R-:W-:-:S04]  /*7820*/  FSEL R2, R120, R11, P6 ;  /* 0x0000000b78027208 */ /* 0x000fc80003000000 */
[----:B------:R-:W-:-:S03]  /*7830*/  MOV R11, R2 ;  /* 0x00000002000b7202 */ /* 0x000fc60000000f00 */
[----:B------:R-:W-:Y:S05]  /*7840*/  @!P4 BRA `(.L_x_34) ;  /* 0x000000000018c947 */ /* 0x000fea0003800000 */
[----:B------:R-:W0:Y:S02]  /*7850*/  LDC.64 R8, c[0x0][0x388] ;  /* 0x0000e200ff087b82 */ /* 0x000e240000000a00 */
[----:B0-----:R-:W-:-:S06]  /*7860*/  IMAD.WIDE.U32 R8, R145, 0xa0, R8 ;  /* 0x000000a091087825 */ /* 0x001fcc00078e0008 */
[----:B------:R-:W2:Y:S01]  /*7870*/  LDG.E.CONSTANT R8, desc[UR6][R8.64+0x4c] ;  /* 0x00004c0608087981 */ /* 0x000ea2000c1e9900 */
[----:B------:R-:W-:Y:S01]  /*7880*/  IMAD.MOV.U32 R11, RZ, RZ, R2 ;  /* 0x000000ffff0b7224 */ /* 0x000fe200078e0002 */
[----:B--2---:R-:W-:-:S13]  /*7890*/  FSETP.GT.AND P4, PT, R8, R61, PT ;  /* 0x0000003d0800720b */ /* 0x004fda0003f84000 */
[----:B------:R-:W-:-:S07]  /*78a0*/  @P4 FMUL R11, R71, R2 ;  /* 0x00000002470b4220 */ /* 0x000fce0000400000 */
.L_x_34:
[----:B------:R-:W-:Y:S05]  /*78b0*/  BSYNC.RECONVERGENT B0 ;  /* 0x0000000000007941 */ /* 0x000fea0003800200 */
.L_x_33:
[----:B------:R-:W-:Y:S01]  /*78c0*/  FSETP.GT.AND P4, PT, R6, R131, PT ;  /* 0x000000830600720b */ /* 0x000fe20003f84000 */
[----:B------:R-:W-:-:S12]  /*78d0*/  BSSY.RECONVERGENT B0, `(.L_x_35) ;  /* 0x0000010000007945 */ /* 0x000fd80003800200 */
[----:B------:R-:W-:Y:S05]  /*78e0*/  @P4 BRA `(.L_x_36) ;  /* 0x0000000000104947 */ /* 0x000fea0003800000 */
[----:B------:R-:W-:-:S13]  /*78f0*/  FSETP.GEU.AND P4, PT, R5, 25, PT ;  /* 0x41c800000500780b */ /* 0x000fda0003f8e000 */
[----:B------:R-:W-:Y:S05]  /*7900*/  @P4 BRA `(.L_x_37) ;  /* 0x0000000000304947 */ /* 0x000fea0003800000 */
[----:B------:R-:W-:Y:S01]  /*7910*/  FMUL R11, R89, R2 ;  /* 0x00000002590b7220 */ /* 0x000fe20000400000 */
[----:B------:R-:W-:Y:S06]  /*7920*/  BRA `(.L_x_37) ;  /* 0x0000000000287947 */ /* 0x000fec0003800000 */
.L_x_36:
[----:B------:R-:W-:Y:S01]  /*7930*/  FSETP.GT.AND P5, PT, R7, RZ, PT ;  /* 0x000000ff0700720b */ /* 0x000fe20003fa4000 */
[----:B------:R-:W-:Y:S01]  /*7940*/  IMAD.MOV.U32 R11, RZ, RZ, R2 ;  /* 0x000000ffff0b7224 */ /* 0x000fe200078e0002 */
[----:B------:R-:W-:-:S13]  /*7950*/  FSETP.GT.AND P4, PT, R5, 35, PT ;  /* 0x420c00000500780b */ /* 0x000fda0003f84000 */
[----:B------:R-:W-:Y:S05]  /*7960*/  @P5 BRA P4, `(.L_x_37) ;  /* 0x0000000000185947 */ /* 0x000fea0002000000 */
[----:B------:R-:W0:Y:S02]  /*7970*/  LDC.64 R8, c[0x0][0x388] ;  /* 0x0000e200ff087b82 */ /* 0x000e240000000a00 */
[----:B0-----:R-:W-:-:S06]  /*7980*/  IMAD.WIDE.U32 R8, R145, 0xa0, R8 ;  /* 0x000000a091087825 */ /* 0x001fcc00078e0008 */
[----:B------:R-:W2:Y:S02]  /*7990*/  LDG.E.CONSTANT R8, desc[UR6][R8.64+0x38] ;  /* 0x0000380608087981 */ /* 0x000ea4000c1e9900 */
[----:B--2---:R-:W-:-:S13]  /*79a0*/  FSETP.GT.AND P4, PT, R8, RZ, PT ;  /* 0x000000ff0800720b */ /* 0x004fda0003f84000 */
[-C--:B------:R-:W-:Y:S01]  /*79b0*/  @!P4 FMUL R11, R111, R2.reuse ;  /* 0x000000026f0bc220 */ /* 0x080fe20000400000 */
[----:B------:R-:W-:-:S07]  /*79c0*/  @P4 FMUL R11, R87, R2 ;  /* 0x00000002570b4220 */ /* 0x000fce0000400000 */
.L_x_37:
[----:B------:R-:W-:Y:S05]  /*79d0*/  BSYNC.RECONVERGENT B0 ;  /* 0x0000000000007941 */ /* 0x000fea0003800200 */
.L_x_35:
[----:B------:R-:W-:Y:S01]  /*79e0*/  FSEL R7, R115, R126, P6 ;  /* 0x0000007e73077208 */ /* 0x000fe20003000000 */
[----:B------:R-:W-:Y:S01]  /*79f0*/  BSSY.RECONVERGENT B0, `(.L_x_38) ;  /* 0x000000e000007945 */ /* 0x000fe20003800200 */
[----:B------:R-:W-:Y:S02]  /*7a00*/  FMNMX R11, R11, R0, !PT ;  /* 0x000000000b0b7209 */ /* 0x000fe40007800000 */
[----:B------:R-:W-:-:S13]  /*7a10*/  FSETP.GEU.AND P4, PT, R6, R7, PT ;  /* 0x000000070600720b */ /* 0x000fda0003f8e000 */
[----:B------:R-:W-:Y:S05]  /*7a20*/  @!P4 BRA `(.L_x_39) ;  /* 0x000000000020c947 */ /* 0x000fea0003800000 */
[----:B------:R-:W2:Y:S01]  /*7a30*/  LDL R9, [R143+-0x18] ;  /* 0xffffe8008f097983 */ /* 0x000ea20000100800 */
[----:B------:R-:W-:-:S05]  /*7a40*/  FSEL R7, -R11, R11, !P2 ;  /* 0x0000000b0b077208 */ /* 0x000fca0005000100 */
[----:B------:R-:W-:Y:S01]  /*7a50*/  FFMA R0, R10, R7, R4 ;  /* 0x000000070a007223 */ /* 0x000fe20000000004 */
[----:B--2---:R-:W-:-:S13]  /*7a60*/  FSETP.GT.AND P4, PT, R9, RZ, PT ;  /* 0x000000ff0900720b */ /* 0x004fda0003f84000 */
[----:B------:R-:W-:Y:S05]  /*7a70*/  @!P4 BRA `(.L_x_40) ;  /* 0x000000000014c947 */ /* 0x000fea0003800000 */
[----:B------:R-:W-:-:S04]  /*7a80*/  @P2 FMNMX R0, R0, R9, PT ;  /* 0x0000000900002209 */ /* 0x000fc80003800000 */
[----:B------:R-:W-:Y:S01]  /*7a90*/  @!P2 FMNMX R0, R0, R9, !PT ;  /* 0x000000090000a209 */ /* 0x000fe20007800000 */
[----:B------:R-:W-:Y:S06]  /*7aa0*/  BRA `(.L_x_40) ;  /* 0x0000000000087947 */ /* 0x000fec0003800000 */
.L_x_39:
[----:B------:R-:W2:Y:S02]  /*7ab0*/  LDL R9, [R143+-0x18] ;  /* 0xffffe8008f097983 */ /* 0x000ea40000100800 */
[----:B--2---:R-:W-:-:S07]  /*7ac0*/  MOV R0, R9 ;  /* 0x0000000900007202 */ /* 0x004fce0000000f00 */
.L_x_40:
[----:B------:R-:W-:Y:S05]  /*7ad0*/  BSYNC.RECONVERGENT B0 ;  /* 0x0000000000007941 */ /* 0x000fea0003800200 */
.L_x_38:
[----:B------:R-:W-:Y:S01]  /*7ae0*/  FSETP.GT.AND P4, PT, R0, RZ, PT ;  /* 0x000000ff0000720b */ /* 0x000fe20003f84000 */
[----:B------:R-:W-:-:S12]  /*7af0*/  BSSY.RELIABLE B3, `(.L_x_41) ;  /* 0x000004c000037945 */ /* 0x000fd80003800100 */
[----:B------:R-:W-:Y:S01]  /*7b00*/  @P4 IMAD.MOV.U32 R9, RZ, RZ, R0 ;  /* 0x000000ffff094224 */ /* 0x000fe200078e0000 */
[----:B------:R0:W-:Y:S04]  /*7b10*/  @P4 STL [R143+-0x18], R0 ;  /* 0xffffe8008f004387 */ /* 0x0001e80000100800 */
[----:B------:R-:W-:-:S13]  /*7b20*/  FSETP.GTU.AND P4, PT, R9, RZ, PT ;  /* 0x000000ff0900720b */ /* 0x000fda0003f8c000 */
[----:B0-----:R-:W-:Y:S05]  /*7b30*/  @!P4 BRA `(.L_x_42) ;  /* 0x00000004001cc947 */ /* 0x001fea0003800000 */
[----:B------:R-:W-:Y:S05]  /*7b40*/  @!P2 BRA `(.L_x_43) ;  /* 0x000000000014a947 */ /* 0x000fea0003800000 */
[----:B------:R-:W-:-:S13]  /*7b50*/  FSETP.GE.AND P4, PT, R4, R9, PT ;  /* 0x000000090400720b */ /* 0x000fda0003f86000 */
[----:B------:R-:W-:Y:S05]  /*7b60*/  @P4 BREAK.RELIABLE B3 ;  /* 0x0000000000034942 */ /* 0x000fea0003800100 */
[----:B------:R-:W-:Y:S05]  /*7b70*/  @!P4 BRA `(.L_x_42) ;  /* 0x00000004000cc947 */ /* 0x000fea0003800000 */
[----:B------:R-:W-:Y:S01]  /*7b80*/  FADD R8, -R56, -RZ ;  /* 0x800000ff38087221 */ /* 0x000fe20000000100 */
[----:B------:R-:W-:Y:S06]  /*7b90*/  BRA `(.L_x_44) ;  /* 0x0000000000107947 */ /* 0x000fec0003800000 */
.L_x_43:
[----:B------:R-:W-:-:S13]  /*7ba0*/  FSETP.GTU.AND P4, PT, R4, R9, PT ;  /* 0x000000090400720b */ /* 0x000fda0003f8c000 */
[----:B------:R-:W-:Y:S05]  /*7bb0*/  @!P4 BREAK.RELIABLE B3 ;  /* 0x000000000003c942 */ /* 0x000fea0003800100 */
[----:B------:R-:W-:Y:S05]  /*7bc0*/  @P4 BRA `(.L_x_42) ;  /* 0x0000000000f84947 */ /* 0x000fea0003800000 */
[----:B------:R-:W-:-:S07]  /*7bd0*/  IMAD.MOV.U32 R8, RZ, RZ, R56 ;  /* 0x000000ffff087224 */ /* 0x000fce00078e0038 */
.L_x_44:
[----:B------:R-:W-:Y:S02]  /*7be0*/  HFMA2 R0, -RZ, RZ, 0.60205078125, -0.443115234375 ;  /* 0x38d1b717ff007431 */ /* 0x000fe400000001ff */
[----:B------:R-:W-:Y:S01]  /*7bf0*/  IMAD.MOV.U32 R5, RZ, RZ, 0x461c4000 ;  /* 0x461c4000ff057424 */ /* 0x000fe200078e00ff */
[----:B------:R-:W0:Y:S01]  /*7c00*/  FCHK P0, R8, 10000 ;  /* 0x461c400008007902 */ /* 0x000e220000000000 */
[----:B------:R-:W-:Y:S02]  /*7c10*/  BSSY.RECONVERGENT B4, `(.L_x_45) ;  /* 0x000000a000047945 */ /* 0x000fe40003800200 */
        /* <DEDUP_REMOVED lines=9> */
.L_x_46:
[----:B------:R-:W-:Y:S05]  /*7cb0*/  BSYNC.RECONVERGENT B4 ;  /* 0x0000000000047941 */ /* 0x000fea0003800200 */
.L_x_45:
[----:B------:R-:W2:Y:S01]  /*7cc0*/  LDL R0, [R143+-0x28] ;  /* 0xffffd8008f007983 */ /* 0x000ea20000100800 */
[----:B------:R-:W-:Y:S01]  /*7cd0*/  FADD R153, R153, 1 ;  /* 0x3f80000099997421 */ /* 0x000fe20000000000 */
[----:B------:R-:W-:Y:S01]  /*7ce0*/  @P2 MOV R11, R3 ;  /* 0x00000003000b2202 */ /* 0x000fe20000000f00 */
[----:B------:R-:W0:Y:S02]  /*7cf0*/  LDC.64 R146, c[0x0][0x388] ;  /* 0x0000e200ff927b82 */ /* 0x000e240000000a00 */
[----:B------:R-:W-:-:S04]  /*7d00*/  FMUL R153, R4, R153 ;  /* 0x0000009904997220 */ /* 0x000fc80000400000 */
[--C-:B------:R-:W-:Y:S02]  /*7d10*/  @P2 IMAD.MOV.U32 R3, RZ, RZ, R153.reuse ;  /* 0x000000ffff032224 */ /* 0x100fe400078e0099 */
[----:B------:R-:W-:-:S04]  /*7d20*/  @!P2 IMAD.MOV.U32 R11, RZ, RZ, R153 ;  /* 0x000000ffff0ba224 */ /* 0x000fc800078e0099 */
        /* <DEDUP_REMOVED lines=16> */
[----:B--2---:R-:W-:-:S07]  /*7e30*/  VIADD R0, R0, 0x1 ;  /* 0x0000000100007836 */ /* 0x004fce0000000000 */
[----:B----4-:R-:W-:Y:S02]  /*7e40*/  DFMA R6, R18, R2, R6 ;  /* 0x000000021206722b */ /* 0x010fe40000000006 */
[C---:B------:R-:W-:Y:S01]  /*7e50*/  DADD R4, R150.reuse, R4 ;  /* 0x0000000096047229 */ /* 0x040fe20000000004 */
[----:B------:R0:W-:Y:S06]  /*7e60*/  STL [R1+0xf90], R0 ;  /* 0x000f900001007387 */ /* 0x0001ec0000100800 */
[----:B------:R0:W-:Y:S01]  /*7e70*/  STL.128 [R1+0xf80], R4 ;  /* 0x000f800401007387 */ /* 0x0001e20000100c00 */
[----:B-----5:R-:W-:-:S02]  /*7e80*/  @!P0 DADD R8, |R150|, R8 ;  /* 0x0000000096088229 */ /* 0x020fc40000000208 */
[----:B---3--:R-:W-:Y:S01]  /*7e90*/  @P0 DADD R16, R150, R16 ;  /* 0x0000000096100229 */ /* 0x008fe20000000010 */
[----:B------:R-:W-:-:S04]  /*7ea0*/  @P0 IADD3 R10, PT, PT, R10, 0x1, RZ ;  /* 0x000000010a0a0810 */ /* 0x000fc80007ffe0ff */
[----:B------:R0:W-:Y:S04]  /*7eb0*/  @!P0 STL.64 [R1+0xfa0], R8 ;  /* 0x000fa00801008387 */ /* 0x0001e80000100a00 */
[----:B------:R0:W-:Y:S04]  /*7ec0*/  @P0 STL.64 [R1+0xf98], R16 ;  /* 0x000f981001000387 */ /* 0x0001e80000100a00 */
[----:B------:R0:W-:Y:S04]  /*7ed0*/  @P0 STL [R1+0xf94], R10 ;  /* 0x000f940a01000387 */ /* 0x0001e80000100800 */
[----:B------:R0:W-:Y:S04]  /*7ee0*/  STL [R144+-0x1a0], R147 ;  /* 0xfffe609390007387 */ /* 0x0001e80000100800 */
[----:B------:R-:W2:Y:S01]  /*7ef0*/  LDL R11, [R143+-0x30] ;  /* 0xffffd0008f0b7983 */ /* 0x000ea20000100800 */
[----:B------:R-:W-:-:S05]  /*7f00*/  IMAD.MOV.U32 R149, RZ, RZ, 0x2 ;  /* 0x00000002ff957424 */ /* 0x000fca00078e00ff */
[----:B------:R0:W-:Y:S01]  /*7f10*/  STL [R144], R149 ;  /* 0x0000009590007387 */ /* 0x0001e20000100800 */
[----:B------:R-:W-:Y:S01]  /*7f20*/  DFMA R2, R18, -R2, R150 ;  /* 0x800000021202722b */ /* 0x000fe20000000096 */
[----:B------:R-:W-:-:S07]  /*7f30*/  IADD3 R244, PT, PT, R244, -0x1, RZ ;  /* 0xfffffffff4f47810 */ /* 0x000fce0007ffe0ff */
[----:B------:R-:W-:Y:S01]  /*7f40*/  DADD R246, R246, R2 ;  /* 0x00000000f6f67229 */ /* 0x000fe20000000002 */
[----:B--2---:R0:W-:Y:S04]  /*7f50*/  STL [R144+-0xd0], R11 ;  /* 0xffff300b90007387 */ /* 0x0041e80000100800 */
[----:B------:R0:W-:Y:S04]  /*7f60*/  STL.128 [R143+-0x30], RZ ;  /* 0xffffd0ff8f007387 */ /* 0x0001e80000100c00 */
[----:B------:R0:W-:Y:S04]  /*7f70*/  STL.128 [R143+-0x20], RZ ;  /* 0xffffe0ff8f007387 */ /* 0x0001e80000100c00 */
[----:B------:R0:W-:Y:S04]  /*7f80*/  STL.128 [R143+-0x10], RZ ;  /* 0xfffff0ff8f007387 */ /* 0x0001e80000100c00 */
[----:B------:R0:W-:Y:S01]  /*7f90*/  STL.128 [R143], RZ ;  /* 0x000000ff8f007387 */ /* 0x0001e20000100c00 */
[----:B------:R-:W-:Y:S05]  /*7fa0*/  BRA `(.L_x_4) ;  /* 0x00000014004c7947 */ /* 0x000fea0003800000 */
.L_x_42:
[----:B------:R-:W-:Y:S05]  /*7fb0*/  BSYNC.RELIABLE B3 ;  /* 0x0000000000037941 */ /* 0x000fea0003800100 */
.L_x_41:
[----:B------:R-:W-:Y:S01]  /*7fc0*/  ISETP.NE.AND P4, PT, R112, RZ, PT ;  /* 0x000000ff7000720c */ /* 0x000fe20003f85270 */
[----:B------:R-:W-:Y:S01]  /*7fd0*/  BSSY.RELIABLE B3, `(.L_x_47) ;  /* 0x00000a7000037945 */ /* 0x000fe20003800100 */
[----:B------:R-:W-:-:S05]  /*7fe0*/  FSEL R0, R42, -R42, !P2 ;  /* 0x8000002a2a007208 */ /* 0x000fca0005000000 */
[----:B------:R-:W-:-:S06]  /*7ff0*/  FFMA R7, R10, R0, R3 ;  /* 0x000000000a077223 */ /* 0x000fcc0000000003 */
[----:B------:R-:W-:Y:S05]  /*8000*/  @!P4 BRA `(.L_x_48) ;  /* 0x000000040074c947 */ /* 0x000fea0003800000 */
[----:B------:R-:W2:Y:S02]  /*8010*/  LDL R0, [R143+-0x8] ;  /* 0xfffff8008f007983 */ /* 0x000ea40000100800 */
[----:B--2---:R-:W-:-:S13]  /*8020*/  ISETP.NE.AND P4, PT, R0, RZ, PT ;  /* 0x000000ff0000720c */ /* 0x004fda0003f85270 */
[----:B------:R-:W-:Y:S05]  /*8030*/  @!P4 BRA `(.L_x_49) ;  /* 0x000000000034c947 */ /* 0x000fea0003800000 */
[----:B------:R-:W-:Y:S02]  /*8040*/  FSETP.GT.AND P4, PT, R121, RZ, PT ;  /* 0x000000ff7900720b */ /* 0x000fe40003f84000 */
[----:B------:R-:W-:-:S11]  /*8050*/  LOP3.LUT R140, R140, 0xfffffffb, RZ, 0xc0, !PT ;  /* 0xfffffffb8c8c7812 */ /* 0x000fd600078ec0ff */
[----:B------:R-:W-:Y:S01]  /*8060*/  @P4 LOP3.LUT R140, R140, 0x4, RZ, 0xfc, !PT ;  /* 0x000000048c8c4812 */ /* 0x000fe200078efcff */
[----:B------:R-:W-:Y:S06]  /*8070*/  @!P4 BRA `(.L_x_50) ;  /* 0x000000080070c947 */ /* 0x000fec0003800000 */
[----:B------:R-:W-:Y:S05]  /*8080*/  @P2 BRA `(.L_x_51) ;  /* 0x0000000000102947 */ /* 0x000fea0003800000 */
[----:B------:R-:W-:-:S13]  /*8090*/  FSETP.GE.AND P4, PT, R4, R7, PT ;  /* 0x000000070400720b */ /* 0x000fda0003f86000 */
[----:B------:R-:W-:Y:S05]  /*80a0*/  @P4 BREAK.RELIABLE B3 ;  /* 0x0000000000034942 */ /* 0x000fea0003800100 */
[----:B------:R-:W-:Y:S05]  /*80b0*/  @!P4 BRA `(.L_x_50) ;  /* 0x000000080060c947 */ /* 0x000fea0003800000 */
[----:B------:R-:W-:Y:S05]  /*80c0*/  BRA `(.L_x_52) ;  /* 0x0000000400647947 */ /* 0x000fea0003800000 */
.L_x_51:
[----:B------:R-:W-:-:S13]  /*80d0*/  FSETP.GTU.AND P4, PT, R4, R7, PT ;  /* 0x000000070400720b */ /* 0x000fda0003f8c000 */
[----:B------:R-:W-:Y:S05]  /*80e0*/  @!P4 BREAK.RELIABLE B3 ;  /* 0x000000000003c942 */ /* 0x000fea0003800100 */
[----:B------:R-:W-:Y:S05]  /*80f0*/  @P4 BRA `(.L_x_50) ;  /* 0x0000000800504947 */ /* 0x000fea0003800000 */
[----:B------:R-:W-:Y:S05]  /*8100*/  BRA `(.L_x_52) ;  /* 0x0000000400547947 */ /* 0x000fea0003800000 */
.L_x_49:
[----:B------:R-:W-:-:S04]  /*8110*/  LOP3.LUT P4, RZ, R140, 0x4, RZ, 0xc0, !PT ;  /* 0x000000048cff7812 */ /* 0x000fc8000788c0ff */
[----:B------:R-:W-:-:S04]  /*8120*/  FSEL R0, R121, R42, P4 ;  /* 0x0000002a79007208 */ /* 0x000fc80002000000 */
[----:B------:R-:W-:-:S05]  /*8130*/  FSEL R0, R0, -R0, !P2 ;  /* 0x8000000000007208 */ /* 0x000fca0005000000 */
[----:B------:R-:W-:Y:S01]  /*8140*/  FFMA R9, R10, R0, R3 ;  /* 0x000000000a097223 */ /* 0x000fe20000000003 */
[----:B------:R-:W-:Y:S06]  /*8150*/  @!P2 BRA `(.L_x_53) ;  /* 0x00000000000ca947 */ /* 0x000fec0003800000 */
[----:B------:R-:W-:-:S13]  /*8160*/  FSETP.GTU.AND P4, PT, R4, R9, PT ;  /* 0x000000090400720b */ /* 0x000fda0003f8c000 */
[----:B------:R-:W-:Y:S05]  /*8170*/  @P4 BRA `(.L_x_54) ;  /* 0x0000000400104947 */ /* 0x000fea0003800000 */
[----:B------:R-:W-:Y:S05]  /*8180*/  BRA `(.L_x_55) ;  /* 0x0000000000087947 */ /* 0x000fea0003800000 */
.L_x_53:
[----:B------:R-:W-:-:S13]  /*8190*/  FSETP.GE.AND P4, PT, R4, R9, PT ;  /* 0x000000090400720b */ /* 0x000fda0003f86000 */
[----:B------:R-:W-:Y:S05]  /*81a0*/  @!P4 BRA `(.L_x_54) ;  /* 0x000000040004c947 */ /* 0x000fea0003800000 */
.L_x_55:
[----:B------:R-:W-:-:S13]  /*81b0*/  LOP3.LUT P4, RZ, R140, 0x10, RZ, 0xc0, !PT ;  /* 0x000000108cff7812 */ /* 0x000fda000788c0ff */
[----:B------:R-:W-:Y:S05]  /*81c0*/  @!P4 BRA `(.L_x_48) ;  /* 0x000000040004c947 */ /* 0x000fea0003800000 */
[----:B------:R-:W2:Y:S02]  /*81d0*/  LDL R0, [R143+-0x28] ;  /* 0xffffd8008f007983 */ /* 0x000ea40000100800 */
[----:B--2---:R-:W-:-:S04]  /*81e0*/  FMUL R7, R123, R0 ;  /* 0x000000007b077220 */ /* 0x004fc80000400000 */
[----:B------:R-:W-:-:S05]  /*81f0*/  FMUL R7, R4, R7 ;  /* 0x0000000704077220 */ /* 0x000fca0000400000 */
[----:B------:R-:W-:-:S13]  /*8200*/  FSETP.GEU.AND P4, PT, R7, R114, PT ;  /* 0x000000720700720b */ /* 0x000fda0003f8e000 */
[----:B------:R-:W-:Y:S05]  /*8210*/  @P4 BREAK.RELIABLE B3 ;  /* 0x0000000000034942 */ /* 0x000fea0003800100 */
[----:B------:R-:W-:Y:S05]  /*8220*/  @!P4 BRA `(.L_x_50) ;  /* 0x000000080004c947 */ /* 0x000fea0003800000 */
[----:B------:R-:W-:Y:S01]  /*8230*/  FSEL R8, R56, -R56, !P2 ;  /* 0x8000003838087208 */ /* 0x000fe20005000000 */
[----:B------:R-:W-:Y:S01]  /*8240*/  IMAD.MOV.U32 R2, RZ, RZ, 0x38d1b717 ;  /* 0x38d1b717ff027424 */ /* 0x000fe200078e00ff */
[----:B------:R-:W-:Y:S01]  /*8250*/  BSSY.RECONVERGENT B4, `(.L_x_56) ;  /* 0x000000d000047945 */ /* 0x000fe20003800200 */
[----:B------:R-:W-:Y:S01]  /*8260*/  IMAD.MOV.U32 R5, RZ, RZ, 0x461c4000 ;  /* 0x461c4000ff057424 */ /* 0x000fe200078e00ff */
[----:B------:R-:W0:Y:S01]  /*8270*/  FCHK P0, R8, 10000 ;  /* 0x461c400008007902 */ /* 0x000e220000000000 */
[----:B------:R-:W-:Y:S02]  /*8280*/  FMUL R147, R113, R0 ;  /* 0x0000000071937220 */ /* 0x000fe40000400000 */
[----:B------:R-:W-:-:S04]  /*8290*/  FFMA R5, R2, -R5, 1 ;  /* 0x3f80000002057423 */ /* 0x000fc80000000805 */
[----:B------:R-:W-:-:S04]  /*82a0*/  FFMA R2, R5, R2, 9.9999997473787516356e-05 ;  /* 0x38d1b71705027423 */ /* 0x000fc80000000002 */
[----:B------:R-:W-:-:S04]  /*82b0*/  FFMA R5, R2, R8, RZ ;  /* 0x0000000802057223 */ /* 0x000fc800000000ff */
[----:B------:R-:W-:-:S04]  /*82c0*/  FFMA R6, R5, -10000, R8 ;  /* 0xc61c400005067823 */ /* 0x000fc80000000008 */
[----:B------:R-:W-:Y:S01]  /*82d0*/  FFMA R153, R2, R6, R5 ;  /* 0x0000000602997223 */ /* 0x000fe20000000005 */
[----:B0-----:R-:W-:Y:S06]  /*82e0*/  @!P0 BRA `(.L_x_57) ;  /* 0x00000000000c8947 */ /* 0x001fec0003800000 */
[----:B------:R-:W-:Y:S02]  /*82f0*/  MOV R9, 0x461c4000 ;  /* 0x461c400000097802 */ /* 0x000fe40000000f00 */
[----:B------:R-:W-:-:S07]  /*8300*/  MOV R152, 0x8320 ;  /* 0x0000832000987802 */ /* 0x000fce0000000f00 */
[----:B------:R-:W-:Y:S05]  /*8310*/  CALL.REL.NOINC `($__internal_2_$__cuda_sm3x_div_rn_noftz_f32_slowpath) ;  /* 0x000001bc00447944 */ /* 0x000fea0003c00000 */
.L_x_57:
[----:B------:R-:W-:Y:S05]  /*8320*/  BSYNC.RECONVERGENT B4 ;  /* 0x0000000000047941 */ /* 0x000fea0003800200 */
.L_x_56:
[----:B------:R-:W-:Y:S01]  /*8330*/  FADD R153, R153, 1 ;  /* 0x3f80000099997421 */ /* 0x000fe20000000000 */
[----:B------:R-:W-:Y:S01]  /*8340*/  F2F.F64.F32 R18, R147 ;  /* 0x0000009300127310 */ /* 0x000fe20000201800 */
[----:B------:R-:W2:Y:S02]  /*8350*/  LDL R8, [R1+0xf90] ;  /* 0x000f900001087983 */ /* 0x000ea40000100800 */
[----:B------:R-:W-:-:S05]  /*8360*/  FMUL R146, R4, R153 ;  /* 0x0000009904927220 */ /* 0x000fca0000400000 */
[----:B------:R-:W-:Y:S02]  /*8370*/  FSEL R9, R146, R3, !P2 ;  /* 0x0000000392097208 */ /* 0x000fe40005000000 */
[----:B------:R-:W-:Y:S02]  /*8380*/  FSEL R12, R3, R146, !P2 ;  /* 0x00000092030c7208 */ /* 0x000fe40005000000 */
[----:B------:R-:W-:Y:S08]  /*8390*/  F2F.F64.F32 R4, R9 ;  /* 0x0000000900047310 */ /* 0x000ff00000201800 */
[----:B------:R-:W0:Y:S02]  /*83a0*/  F2F.F64.F32 R2, R12 ;  /* 0x0000000c00027310 */ /* 0x000e240000201800 */
[----:B0-----:R-:W-:Y:S01]  /*83b0*/  DADD R2, R4, -R2 ;  /* 0x0000000004027229 */ /* 0x001fe20000000802 */
[----:B------:R-:W3:Y:S07]  /*83c0*/  LDL.128 R4, [R1+0xf80] ;  /* 0x000f800001047983 */ /* 0x000eee0000100c00 */
[----:B------:R-:W-:-:S08]  /*83d0*/  DMUL R150, R2, R18 ;  /* 0x0000001202967228 */ /* 0x000fd00000000000 */
[----:B------:R-:W-:-:S14]  /*83e0*/  DSETP.GT.AND P0, PT, R150, RZ, PT ;  /* 0x000000ff9600722a */ /* 0x000fdc0003f04000 */
[----:B------:R-:W4:Y:S04]  /*83f0*/  @!P0 LDL.64 R10, [R1+0xfa0] ;  /* 0x000fa000010a8983 */ /* 0x000f280000100a00 */
[----:B------:R-:W5:Y:S04]  /*8400*/  @P0 LDL.64 R16, [R1+0xf98] ;  /* 0x000f980001100983 */ /* 0x000f680000100a00 */
[----:B------:R-:W5:Y:S01]  /*8410*/  @P0 LDL R9, [R1+0xf94] ;  /* 0x000f940001090983 */ /* 0x000f620000100800 */
[----:B------:R-:W0:Y:S08]  /*8420*/  F2F.F64.F32 R2, R146 ;  /* 0x0000009200027310 */ /* 0x000e300000201800 */
[----:B------:R-:W3:Y:S01]  /*8430*/  F2F.F64.F32 R148, R13 ;  /* 0x0000000d00947310 */ /* 0x000ee20000201800 */
[----:B0-----:R-:W-:Y:S01]  /*8440*/  DMUL R2, R18, R2 ;  /* 0x0000000212027228 */ /* 0x001fe20000000000 */
[----:B--2---:R-:W-:-:S05]  /*8450*/  VIADD R8, R8, 0x1 ;  /* 0x0000000108087836 */ /* 0x004fca0000000000 */
[----:B------:R1:W-:Y:S02]  /*8460*/  STL [R1+0xf90], R8 ;  /* 0x000f900801007387 */ /* 0x0003e40000100800 */
[----:B---3--:R-:W-:Y:S02]  /*8470*/  DFMA R6, R148, R2, R6 ;  /* 0x000000029406722b */ /* 0x008fe40000000006 */
[----:B------:R-:W-:-:S07]  /*8480*/  DADD R4, R150, R4 ;  /* 0x0000000096047229 */ /* 0x000fce0000000004 */
[----:B------:R1:W-:Y:S01]  /*8490*/  STL.128 [R1+0xf80], R4 ;  /* 0x000f800401007387 */ /* 0x0003e20000100c00 */
[C---:B----4-:R-:W-:Y:S02]  /*84a0*/  @!P0 DADD R10, |R150|.reuse, R10 ;  /* 0x00000000960a8229 */ /* 0x050fe4000000020a */
[----:B-----5:R-:W-:Y:S01]  /*84b0*/  @P0 DADD R16, R150, R16 ;  /* 0x0000000096100229 */ /* 0x020fe20000000010 */
[----:B------:R-:W-:-:S04]  /*84c0*/  @P0 VIADD R12, R9, 0x1 ;  /* 0x00000001090c0836 */ /* 0x000fc80000000000 */
[----:B------:R1:W-:Y:S04]  /*84d0*/  @!P0 STL.64 [R1+0xfa0], R10 ;  /* 0x000fa00a01008387 */ /* 0x0003e80000100a00 */
[----:B------:R1:W-:Y:S04]  /*84e0*/  @P0 STL.64 [R1+0xf98], R16 ;  /* 0x000f981001000387 */ /* 0x0003e80000100a00 */
[----:B------:R1:W-:Y:S04]  /*84f0*/  @P0 STL [R1+0xf94], R12 ;  /* 0x000f940c01000387 */ /* 0x0003e80000100800 */
[----:B------:R-:W2:Y:S04]  /*8500*/  @P0 LDL R0, [R143+-0x28] ;  /* 0xffffd8008f000983 */ /* 0x000ea80000100800 */
[----:B------:R-:W3:Y:S01]  /*8510*/  LDL R9, [R143+-0x10] ;  /* 0xfffff0008f097983 */ /* 0x000ee20000100800 */
[----:B------:R-:W-:Y:S01]  /*8520*/  FADD R18, -R113, 1 ;  /* 0x3f80000071127421 */ /* 0x000fe20000000100 */
[----:B------:R-:W-:-:S05]  /*8530*/  MOV R146, 0x1 ;  /* 0x0000000100927802 */ /* 0x000fca0000000f00 */
[----:B------:R1:W-:Y:S01]  /*8540*/  STL [R143+-0x8], R146 ;  /* 0xfffff8928f007387 */ /* 0x0003e20000100800 */
[----:B------:R-:W-:-:S08]  /*8550*/  DFMA R2, R148, -R2, R150 ;  /* 0x800000029402722b */ /* 0x000fd00000000096 */
[----:B------:R-:W-:Y:S01]  /*8560*/  DADD R246, R246, R2 ;  /* 0x00000000f6f67229 */ /* 0x000fe20000000002 */
[----:B--2---:R-:W-:Y:S01]  /*8570*/  FADD R0, -R147, R0 ;  /* 0x0000000093007221 */ /* 0x004fe20000000100 */
[----:B---3--:R-:W-:-:S04]  /*8580*/  FMUL R9, R9, R18 ;  /* 0x0000001209097220 */ /* 0x008fc80000400000 */
[----:B------:R1:W-:Y:S04]  /*8590*/  STL [R143+-0x28], R0 ;  /* 0xffffd8008f007387 */ /* 0x0003e80000100800 */
[----:B------:R1:W-:Y:S01]  /*85a0*/  STL [R143+-0x10], R9 ;  /* 0xfffff0098f007387 */ /* 0x0003e20000100800 */
[----:B------:R-:W-:Y:S05]  /*85b0*/  BRA `(.L_x_4) ;  /* 0x0000000c00c87947 */ /* 0x000fea0003800000 */
.L_x_54:
[----:B------:R-:W-:-:S13]  /*85c0*/  FSETP.GTU.AND P4, PT, R121, RZ, PT ;  /* 0x000000ff7900720b */ /* 0x000fda0003f8c000 */
[----:B------:R-:W-:Y:S05]  /*85d0*/  @!P4 BRA `(.L_x_50) ;  /* 0x000000040018c947 */ /* 0x000fea0003800000 */
.L_x_48:
[----:B------:R-:W-:Y:S05]  /*85e0*/  @!P2 BRA `(.L_x_58) ;  /* 0x000000000010a947 */ /* 0x000fea0003800000 */
[----:B------:R-:W-:-:S13]  /*85f0*/  FSETP.GTU.AND P4, PT, R4, R7, PT ;  /* 0x000000070400720b */ /* 0x000fda0003f8c000 */
[----:B------:R-:W-:Y:S05]  /*8600*/  @!P4 BREAK.RELIABLE B3 ;  /* 0x000000000003c942 */ /* 0x000fea0003800100 */
[----:B------:R-:W-:Y:S05]  /*8610*/  @P4 BRA `(.L_x_50) ;  /* 0x0000000400084947 */ /* 0x000fea0003800000 */
[----:B------:R-:W-:Y:S05]  /*8620*/  BRA `(.L_x_52) ;  /* 0x00000000000c7947 */ /* 0x000fea0003800000 */
.L_x_58:
[----:B------:R-:W-:-:S13]  /*8630*/  FSETP.GE.AND P4, PT, R4, R7, PT ;  /* 0x000000070400720b */ /* 0x000fda0003f86000 */
[----:B------:R-:W-:Y:S05]  /*8640*/  @P4 BREAK.RELIABLE B3 ;  /* 0x0000000000034942 */ /* 0x000fea0003800100 */
[----:B------:R-:W-:Y:S05]  /*8650*/  @!P4 BRA `(.L_x_50) ;  /* 0x0000000000f8c947 */ /* 0x000fea0003800000 */
.L_x_52:
[----:B------:R-:W-:Y:S01]  /*8660*/  FSEL R8, R56, -R56, !P2 ;  /* 0x8000003838087208 */ /* 0x000fe20005000000 */
[----:B------:R-:W-:Y:S01]  /*8670*/  IMAD.MOV.U32 R0, RZ, RZ, 0x38d1b717 ;  /* 0x38d1b717ff007424 */ /* 0x000fe200078e00ff */
[----:B------:R-:W-:Y:S01]  /*8680*/  BSSY.RECONVERGENT B4, `(.L_x_59) ;  /* 0x000000c000047945 */ /* 0x000fe20003800200 */
[----:B------:R-:W-:Y:S01]  /*8690*/  IMAD.MOV.U32 R5, RZ, RZ, 0x461c4000 ;  /* 0x461c4000ff057424 */ /* 0x000fe200078e00ff */
[----:B------:R-:W0:Y:S03]  /*86a0*/  FCHK P0, R8, 10000 ;  /* 0x461c400008007902 */ /* 0x000e260000000000 */
        /* <DEDUP_REMOVED lines=9> */
.L_x_60:
[----:B------:R-:W-:Y:S05]  /*8740*/  BSYNC.RECONVERGENT B4 ;  /* 0x0000000000047941 */ /* 0x000fea0003800200 */
.L_x_59:
[----:B------:R-:W2:Y:S01]  /*8750*/  LDL R0, [R143+-0x28] ;  /* 0xffffd8008f007983 */ /* 0x000ea20000100800 */
[----:B------:R-:W-:Y:S01]  /*8760*/  FADD R153, R153, 1 ;  /* 0x3f80000099997421 */ /* 0x000fe20000000000 */
[----:B------:R-:W-:Y:S01]  /*8770*/  @P2 IMAD.MOV.U32 R11, RZ, RZ, R3 ;  /* 0x000000ffff0b2224 */ /* 0x000fe200078e0003 */
[----:B------:R-:W0:Y:S02]  /*8780*/  LDC.64 R146, c[0x0][0x388] ;  /* 0x0000e200ff927b82 */ /* 0x000e240000000a00 */
[----:B------:R-:W-:-:S04]  /*8790*/  FMUL R153, R4, R153 ;  /* 0x0000009904997220 */ /* 0x000fc80000400000 */
[----:B------:R-:W-:Y:S01]  /*87a0*/  @P2 IMAD.MOV.U32 R3, RZ, RZ, R153 ;  /* 0x000000ffff032224 */ /* 0x000fe200078e0099 */
[----:B------:R-:W-:-:S04]  /*87b0*/  @!P2 MOV R11, R153 ;  /* 0x00000099000ba202 */ /* 0x000fc80000000f00 */
        /* <DEDUP_REMOVED lines=28> */
[----:B------:R-:W3:Y:S01]  /*8980*/  LDL R11, [R143+-0x30] ;  /* 0xffffd0008f0b7983 */ /* 0x000ee20000100800 */
[----:B------:R-:W-:-:S05]  /*8990*/  MOV R149, 0x2 ;  /* 0x0000000200957802 */ /* 0x000fca0000000f00 */
[----:B------:R2:W-:Y:S01]  /*89a0*/  STL [R144], R149 ;  /* 0x0000009590007387 */ /* 0x0005e20000100800 */
[----:B------:R-:W-:Y:S01]  /*89b0*/  DFMA R2, R18, -R2, R150 ;  /* 0x800000021202722b */ /* 0x000fe20000000096 */
[----:B------:R-:W-:-:S07]  /*89c0*/  VIADD R244, R244, 0xffffffff ;  /* 0xfffffffff4f47836 */ /* 0x000fce0000000000 */
[----:B------:R-:W-:Y:S01]  /*89d0*/  DADD R246, R246, R2 ;  /* 0x00000000f6f67229 */ /* 0x000fe20000000002 */
[----:B---3--:R2:W-:Y:S04]  /*89e0*/  STL [R144+-0xd0], R11 ;  /* 0xffff300b90007387 */ /* 0x0085e80000100800 */
[----:B------:R2:W-:Y:S04]  /*89f0*/  STL.128 [R143+-0x30], RZ ;  /* 0xffffd0ff8f007387 */ /* 0x0005e80000100c00 */
[----:B------:R2:W-:Y:S04]  /*8a00*/  STL.128 [R143+-0x20], RZ ;  /* 0xffffe0ff8f007387 */ /* 0x0005e80000100c00 */
[----:B------:R2:W-:Y:S04]  /*8a10*/  STL.128 [R143+-0x10], RZ ;  /* 0xfffff0ff8f007387 */ /* 0x0005e80000100c00 */
[----:B------:R2:W-:Y:S01]  /*8a20*/  STL.128 [R143], RZ ;  /* 0x000000ff8f007387 */ /* 0x0005e20000100c00 */
[----:B------:R-:W-:Y:S05]  /*8a30*/  BRA `(.L_x_4) ;  /* 0x0000000800a87947 */ /* 0x000fea0003800000 */
.L_x_50:
[----:B------:R-:W-:Y:S05]  /*8a40*/  BSYNC.RELIABLE B3 ;  /* 0x0000000000037941 */ /* 0x000fea0003800100 */
.L_x_47:
[----:B------:R-:W-:Y:S04]  /*8a50*/  BSSY.RELIABLE B0, `(.L_x_61) ;  /* 0x000006b000007945 */ /* 0x000fe80003800100 */
[----:B------:R-:W-:Y:S05]  /*8a60*/  @P1 BRA `(.L_x_62) ;  /* 0x0000000000141947 */ /* 0x000fea0003800000 */
[----:B------:R-:W0:Y:S02]  /*8a70*/  LDC.64 R8, c[0x0][0x388] ;  /* 0x0000e200ff087b82 */ /* 0x000e240000000a00 */
[----:B0-----:R-:W-:-:S06]  /*8a80*/  IMAD.WIDE.U32 R8, R145, 0xa0, R8 ;  /* 0x000000a091087825 */ /* 0x001fcc00078e0008 */
[----:B------:R-:W2:Y:S02]  /*8a90*/  LDG.E.64.CONSTANT R8, desc[UR6][R8.64+0x18] ;  /* 0x0000180608087981 */ /* 0x000ea4000c1e9b00 */
[----:B--2---:R-:W-:-:S13]  /*8aa0*/  FSETP.GEU.AND P4, PT, R8, R9, PT ;  /* 0x000000090800720b */ /* 0x004fda0003f8e000 */
[----:B------:R-:W-:Y:S05]  /*8ab0*/  @!P4 BRA `(.L_x_63) ;  /* 0x000000040090c947 */ /* 0x000fea0003800000 */
.L_x_62:
[----:B------:R-:W-:Y:S05]  /*8ac0*/  @P0 BRA `(.L_x_64) ;  /* 0x0000000000140947 */ /* 0x000fea0003800000 */
[----:B------:R-:W0:Y:S02]  /*8ad0*/  LDC.64 R8, c[0x0][0x388] ;  /* 0x0000e200ff087b82 */ /* 0x000e240000000a00 */
[----:B0-----:R-:W-:-:S06]  /*8ae0*/  IMAD.WIDE.U32 R8, R145, 0xa0, R8 ;  /* 0x000000a091087825 */ /* 0x001fcc00078e0008 */
[----:B------:R-:W2:Y:S02]  /*8af0*/  LDG.E.64.CONSTANT R8, desc[UR6][R8.64+0x18] ;  /* 0x0000180608087981 */ /* 0x000ea4000c1e9b00 */
[----:B--2---:R-:W-:-:S13]  /*8b00*/  FSETP.GT.AND P4, PT, R8, R9, PT ;  /* 0x000000090800720b */ /* 0x004fda0003f84000 */
[----:B------:R-:W-:Y:S05]  /*8b10*/  @P4 BRA `(.L_x_63) ;  /* 0x0000000400784947 */ /* 0x000fea0003800000 */
.L_x_64:
[----:B------:R-:W-:-:S04]  /*8b20*/  FSETP.GT.AND P4, PT, R73, RZ, PT ;  /* 0x000000ff4900720b */ /* 0x000fc80003f84000 */
[----:B------:R-:W-:Y:S02]  /*8b30*/  FSEL R7, R73, R72, P4 ;  /* 0x0000004849077208 */ /* 0x000fe40002000000 */
[----:B------:R-:W-:-:S04]  /*8b40*/  ISETP.NE.AND P4, PT, R12, RZ, PT ;  /* 0x000000ff0c00720c */ /* 0x000fc80003f85270 */
[----:B------:R-:W-:Y:S02]  /*8b50*/  FSEL R0, R7, R72, !P4 ;  /* 0x0000004807007208 */ /* 0x000fe40006000000 */
[----:B------:R-:W2:Y:S02]  /*8b60*/  LDL R7, [R143+-0x1c] ;  /* 0xffffe4008f077983 */ /* 0x000ea40000100800 */
[----:B------:R-:W-:Y:S01]  /*8b70*/  FSETP.GEU.AND P4, PT, R5, R0, PT ;  /* 0x000000000500720b */ /* 0x000fe20003f8e000 */
[C---:B--2---:R-:W-:Y:S01]  /*8b80*/  FMUL R2, R7.reuse, 0.5 ;  /* 0x3f00000007027820 */ /* 0x044fe20000400000 */
[----:B------:R-:W-:-:S04]  /*8b90*/  FSETP.GT.AND P5, PT, R7, RZ, PT ;  /* 0x000000ff0700720b */ /* 0x000fc80003fa4000 */
[----:B------:R-:W-:-:S13]  /*8ba0*/  FSETP.LT.AND P4, PT, R5, R2, !P4 ;  /* 0x000000020500720b */ /* 0x000fda0006781000 */
[----:B------:R-:W-:Y:S05]  /*8bb0*/  @P4 BRA P5, `(.L_x_63) ;  /* 0x0000000400504947 */ /* 0x000fea0002800000 */
[----:B------:R-:W-:Y:S05]  /*8bc0*/  @P1 BRA `(.L_x_65) ;  /* 0x0000000000141947 */ /* 0x000fea0003800000 */
[----:B------:R-:W0:Y:S02]  /*8bd0*/  LDC.64 R8, c[0x0][0x388] ;  /* 0x0000e200ff087b82 */ /* 0x000e240000000a00 */
[----:B0-----:R-:W-:-:S06]  /*8be0*/  IMAD.WIDE.U32 R8, R145, 0xa0, R8 ;  /* 0x000000a091087825 */ /* 0x001fcc00078e0008 */
[----:B------:R-:W2:Y:S02]  /*8bf0*/  LDG.E.CONSTANT R9, desc[UR6][R8.64+0x20] ;  /* 0x0000200608097981 */ /* 0x000ea4000c1e9900 */
[----:B--2---:R-:W-:-:S13]  /*8c00*/  FSETP.GEU.AND P4, PT, R4, R9, PT ;  /* 0x000000090400720b */ /* 0x004fda0003f8e000 */
[----:B------:R-:W-:Y:S05]  /*8c10*/  @!P4 BRA `(.L_x_63) ;  /* 0x000000040038c947 */ /* 0x000fea0003800000 */
.L_x_65:
[----:B------:R-:W-:Y:S05]  /*8c20*/  @P0 BRA `(.L_x_66) ;  /* 0x0000000000140947 */ /* 0x000fea0003800000 */
[----:B------:R-:W0:Y:S02]  /*8c30*/  LDC.64 R8, c[0x0][0x388] ;  /* 0x0000e200ff087b82 */ /* 0x000e240000000a00 */
[----:B0-----:R-:W-:-:S06]  /*8c40*/  IMAD.WIDE.U32 R8, R145, 0xa0, R8 ;  /* 0x000000a091087825 */ /* 0x001fcc00078e0008 */
[----:B------:R-:W2:Y:S02]  /*8c50*/  LDG.E.CONSTANT R9, desc[UR6][R8.64+0x20] ;  /* 0x0000200608097981 */ /* 0x000ea4000c1e9900 */
[----:B--2---:R-:W-:-:S13]  /*8c60*/  FSETP.GT.AND P4, PT, R4, R9, PT ;  /* 0x000000090400720b */ /* 0x004fda0003f84000 */
[----:B------:R-:W-:Y:S05]  /*8c70*/  @P4 BRA `(.L_x_63) ;  /* 0x0000000400204947 */ /* 0x000fea0003800000 */
.L_x_66:
[----:B------:R-:W-:-:S04]  /*8c80*/  FSETP.GE.AND P4, PT, R6, R85, PT ;  /* 0x000000550600720b */ /* 0x000fc80003f86000 */
[----:B------:R-:W-:-:S13]  /*8c90*/  FSETP.LEU.OR P4, PT, R5, 50, !P4 ;  /* 0x424800000500780b */ /* 0x000fda000678b400 */
[----:B------:R-:W-:Y:S05]  /*8ca0*/  @P4 BRA `(.L_x_67) ;  /* 0x00000000001c4947 */ /* 0x000fea0003800000 */
[----:B------:R-:W0:Y:S02]  /*8cb0*/  LDC.64 R8, c[0x0][0x388] ;  /* 0x0000e200ff087b82 */ /* 0x000e240000000a00 */
[----:B0-----:R-:W-:-:S05]  /*8cc0*/  IMAD.WIDE.U32 R8, R145, 0xa0, R8 ;  /* 0x000000a091087825 */ /* 0x001fca00078e0008 */
[----:B------:R-:W2:Y:S04]  /*8cd0*/  LDG.E.CONSTANT R0, desc[UR6][R8.64+0x5c] ;  /* 0x00005c0608007981 */ /* 0x000ea8000c1e9900 */
[----:B------:R-:W2:Y:S01]  /*8ce0*/  LDG.E.CONSTANT R5, desc[UR6][R8.64+0x60] ;  /* 0x0000600608057981 */ /* 0x000ea2000c1e9900 */
[----:B------:R-:W-:Y:S02]  /*8cf0*/  ISETP.EQ.OR P3, PT, R86, RZ, !P3 ;  /* 0x000000ff5600720c */ /* 0x000fe40005f62670 */
[----:B--2---:R-:W-:-:S13]  /*8d00*/  FSETP.LT.AND P4, PT, |R0|, |R5|, PT ;  /* 0x400000050000720b */ /* 0x004fda0003f81200 */
[----:B------:R-:W-:Y:S05]  /*8d10*/  @P3 BRA P4, `(.L_x_63) ;  /* 0x0000000000f83947 */ /* 0x000fea0002000000 */
.L_x_67:
[----:B------:R-:W-:Y:S05]  /*8d20*/  @P1 BRA `(.L_x_68) ;  /* 0x0000000000401947 */ /* 0x000fea0003800000 */
[----:B------:R-:W0:Y:S02]  /*8d30*/  LDC.64 R8, c[0x0][0x388] ;  /* 0x0000e200ff087b82 */ /* 0x000e240000000a00 */
[----:B0-----:R-:W-:-:S05]  /*8d40*/  IMAD.WIDE.U32 R8, R145, 0xa0, R8 ;  /* 0x000000a091087825 */ /* 0x001fca00078e0008 */
[----:B------:R-:W2:Y:S04]  /*8d50*/  LDG.E.CONSTANT R0, desc[UR6][R8.64+0x5c] ;  /* 0x00005c0608007981 */ /* 0x000ea8000c1e9900 */
[----:B------:R-:W2:Y:S01]  /*8d60*/  LDG.E.CONSTANT R5, desc[UR6][R8.64+0x60] ;  /* 0x0000600608057981 */ /* 0x000ea2000c1e9900 */
[----:B------:R-:W-:Y:S01]  /*8d70*/  BSSY.RECONVERGENT B1, `(.L_x_69) ;  /* 0x0000009000017945 */ /* 0x000fe20003800200 */
[----:B------:R-:W-:Y:S02]  /*8d80*/  PLOP3.LUT P3, PT, PT, PT, PT, 0x8, 0x80 ;  /* 0x000000000080781c */ /* 0x000fe40003f6e170 */
[----:B--2---:R-:W-:-:S13]  /*8d90*/  FSETP.GEU.AND P4, PT, R0, R5, PT ;  /* 0x000000050000720b */ /* 0x004fda0003f8e000 */
[----:B------:R-:W-:Y:S05]  /*8da0*/  @P4 BRA `(.L_x_70) ;  /* 0x0000000000144947 */ /* 0x000fea0003800000 */
[----:B------:R-:W2:Y:S02]  /*8db0*/  LDG.E.CONSTANT R0, desc[UR6][R8.64+0x64] ;  /* 0x0000640608007981 */ /* 0x000ea4000c1e9900 */
[----:B--2---:R-:W-:-:S13]  /*8dc0*/  FSETP.GEU.AND P4, PT, R5, R0, PT ;  /* 0x000000000500720b */ /* 0x004fda0003f8e000 */
[----:B------:R-:W-:Y:S05]  /*8dd0*/  @P4 BRA `(.L_x_70) ;  /* 0x0000000000084947 */ /* 0x000fea0003800000 */
[----:B------:R-:W2:Y:S02]  /*8de0*/  LDG.E.CONSTANT R8, desc[UR6][R8.64+0x68] ;  /* 0x0000680608087981 */ /* 0x000ea4000c1e9900 */
[----:B--2---:R-:W-:-:S13]  /*8df0*/  FSETP.LT.AND P3, PT, R0, R8, PT ;  /* 0x000000080000720b */ /* 0x004fda0003f61000 */
.L_x_70:
[----:B------:R-:W-:Y:S05]  /*8e00*/  BSYNC.RECONVERGENT B1 ;  /* 0x0000000000017941 */ /* 0x000fea0003800200 */
.L_x_69:
[----:B------:R-:W-:-:S13]  /*8e10*/  FSETP.GT.AND P4, PT, R6, 0.5, PT ;  /* 0x3f0000000600780b */ /* 0x000fda0003f84000 */
[----:B------:R-:W-:Y:S05]  /*8e20*/  @P3 BRA P4, `(.L_x_63) ;  /* 0x0000000000b43947 */ /* 0x000fea0002000000 */
.L_x_68:
[----:B------:R-:W-:Y:S05]  /*8e30*/  @P0 BRA `(.L_x_71) ;  /* 0x0000000000400947 */ /* 0x000fea0003800000 */
[----:B------:R-:W0:Y:S02]  /*8e40*/  LDC.64 R8, c[0x0][0x388] ;  /* 0x0000e200ff087b82 */ /* 0x000e240000000a00 */
[----:B0-----:R-:W-:-:S05]  /*8e50*/  IMAD.WIDE.U32 R8, R145, 0xa0, R8 ;  /* 0x000000a091087825 */ /* 0x001fca00078e0008 */
[----:B------:R-:W2:Y:S04]  /*8e60*/  LDG.E.CONSTANT R0, desc[UR6][R8.64+0x5c] ;  /* 0x00005c0608007981 */ /* 0x000ea8000c1e9900 */
[----:B------:R-:W2:Y:S01]  /*8e70*/  LDG.E.CONSTANT R5, desc[UR6][R8.64+0x60] ;  /* 0x0000600608057981 */ /* 0x000ea2000c1e9900 */
[----:B------:R-:W-:Y:S01]  /*8e80*/  BSSY.RECONVERGENT B1, `(.L_x_72) ;  /* 0x0000009000017945 */ /* 0x000fe20003800200 */
[----:B------:R-:W-:Y:S02]  /*8e90*/  PLOP3.LUT P3, PT, PT, PT, PT, 0x8, 0x80 ;  /* 0x000000000080781c */ /* 0x000fe40003f6e170 */
[----:B--2---:R-:W-:-:S13]  /*8ea0*/  FSETP.GT.AND P4, PT, R0, R5, PT ;  /* 0x000000050000720b */ /* 0x004fda0003f84000 */
[----:B------:R-:W-:Y:S05]  /*8eb0*/  @!P4 BRA `(.L_x_73) ;  /* 0x000000000014c947 */ /* 0x000fea0003800000 */
[----:B------:R-:W2:Y:S02]  /*8ec0*/  LDG.E.CONSTANT R0, desc[UR6][R8.64+0x64] ;  /* 0x0000640608007981 */ /* 0x000ea4000c1e9900 */
[----:B--2---:R-:W-:-:S13]  /*8ed0*/  FSETP.GT.AND P4, PT, R5, R0, PT ;  /* 0x000000000500720b */ /* 0x004fda0003f84000 */
[----:B------:R-:W-:Y:S05]  /*8ee0*/  @!P4 BRA `(.L_x_73) ;  /* 0x000000000008c947 */ /* 0x000fea0003800000 */
[----:B------:R-:W2:Y:S02]  /*8ef0*/  LDG.E.CONSTANT R8, desc[UR6][R8.64+0x68] ;  /* 0x0000680608087981 */ /* 0x000ea4000c1e9900 */
[----:B--2---:R-:W-:-:S13]  /*8f00*/  FSETP.GT.AND P3, PT, R0, R8, PT ;  /* 0x000000080000720b */ /* 0x004fda0003f64000 */
.L_x_73:
[----:B------:R-:W-:Y:S05]  /*8f10*/  BSYNC.RECONVERGENT B1 ;  /* 0x0000000000017941 */ /* 0x000fea0003800200 */
.L_x_72:
[----:B------:R-:W-:-:S13]  /*8f20*/  FSETP.GT.AND P4, PT, R6, 0.5, PT ;  /* 0x3f0000000600780b */ /* 0x000fda0003f84000 */
[----:B------:R-:W-:Y:S05]  /*8f30*/  @P3 BRA P4, `(.L_x_63) ;  /* 0x0000000000703947 */ /* 0x000fea0002000000 */
.L_x_71:
[----:B------:R-:W-:-:S13]  /*8f40*/  ISETP.NE.AND P3, PT, R74, RZ, PT ;  /* 0x000000ff4a00720c */ /* 0x000fda0003f65270 */
[----:B------:R-:W-:Y:S05]  /*8f50*/  @!P3 BREAK.RELIABLE B0 ;  /* 0x000000000000b942 */ /* 0x000fea0003800100 */
[----:B------:R-:W-:Y:S05]  /*8f60*/  @!P3 BRA `(.L_x_4) ;  /* 0x00000004005cb947 */ /* 0x000fea0003800000 */
[----:B------:R-:W-:Y:S02]  /*8f70*/  FSETP.GT.AND P3, PT, R80, RZ, PT ;  /* 0x000000ff5000720b */ /* 0x000fe40003f64000 */
[----:B------:R-:W-:Y:S02]  /*8f80*/  FSETP.GE.AND P4, PT, R6, R75, PT ;  /* 0x0000004b0600720b */ /* 0x000fe40003f86000 */
[----:B------:R-:W-:-:S13]  /*8f90*/  ISETP.EQ.AND P3, PT, R12, RZ, P3 ;  /* 0x000000ff0c00720c */ /* 0x000fda0001f62270 */
[----:B------:R-:W-:Y:S02]  /*8fa0*/  @!P3 FSEL R2, R78, R79, !P4 ;  /* 0x0000004f4e02b208 */ /* 0x000fe40006000000 */
[----:B------:R-:W-:Y:S02]  /*8fb0*/  @P3 FSEL R2, R82, R83, !P4 ;  /* 0x0000005352023208 */ /* 0x000fe40006000000 */
[----:B------:R-:W-:Y:S02]  /*8fc0*/  @!P3 FSEL R0, R76, R77, !P4 ;  /* 0x0000004d4c00b208 */ /* 0x000fe40006000000 */
[----:B------:R-:W-:Y:S02]  /*8fd0*/  @P3 FSEL R0, R80, R81, !P4 ;  /* 0x0000005150003208 */ /* 0x000fe40006000000 */
[----:B------:R-:W-:-:S04]  /*8fe0*/  FSETP.GT.AND P3, PT, R2, RZ, PT ;  /* 0x000000ff0200720b */ /* 0x000fc80003f64000 */
[----:B------:R-:W-:-:S13]  /*8ff0*/  FSETP.LEU.OR P3, PT, R0, RZ, !P3 ;  /* 0x000000ff0000720b */ /* 0x000fda0005f6b400 */
[----:B------:R-:W-:Y:S05]  /*9000*/  @P3 BREAK.RELIABLE B0 ;  /* 0x0000000000003942 */ /* 0x000fea0003800100 */
[----:B------:R-:W-:Y:S05]  /*9010*/  @P3 BRA `(.L_x_4) ;  /* 0x0000000400303947 */ /* 0x000fea0003800000 */
[----:B------:R-:W-:Y:S05]  /*9020*/  @P1 BRA `(.L_x_74) ;  /* 0x0000000000141947 */ /* 0x000fea0003800000 */
[----:B------:R-:W0:Y:S02]  /*9030*/  LDC.64 R6, c[0x0][0x388] ;  /* 0x0000e200ff067b82 */ /* 0x000e240000000a00 */
[----:B0-----:R-:W-:-:S06]  /*9040*/  IMAD.WIDE.U32 R6, R145, 0xa0, R6 ;  /* 0x000000a091067825 */ /* 0x001fcc00078e0006 */
[----:B------:R-:W2:Y:S02]  /*9050*/  LDG.E.CONSTANT R7, desc[UR6][R6.64+0x50] ;  /* 0x0000500606077981 */ /* 0x000ea4000c1e9900 */
[----:B--2---:R-:W-:-:S13]  /*9060*/  FSETP.GT.AND P1, PT, R7, R0, PT ;  /* 0x000000000700720b */ /* 0x004fda0003f24000 */
[----:B------:R-:W-:Y:S05]  /*9070*/  @P1 BRA `(.L_x_63) ;  /* 0x0000000000201947 */ /* 0x000fea0003800000 */
.L_x_74:
[----:B------:R-:W-:Y:S05]  /*9080*/  @P0 BREAK.RELIABLE B0 ;  /* 0x0000000000000942 */ /* 0x000fea0003800100 */
[----:B------:R-:W-:Y:S05]  /*9090*/  @P0 BRA `(.L_x_4) ;  /* 0x0000000400100947 */ /* 0x000fea0003800000 */
[----:B------:R-:W0:Y:S02]  /*90a0*/  LDC.64 R6, c[0x0][0x388] ;  /* 0x0000e200ff067b82 */ /* 0x000e240000000a00 */
[----:B0-----:R-:W-:-:S06]  /*90b0*/  IMAD.WIDE.U32 R6, R145, 0xa0, R6 ;  /* 0x000000a091067825 */ /* 0x001fcc00078e0006 */
[----:B------:R-:W2:Y:S02]  /*90c0*/  LDG.E.CONSTANT R7, desc[UR6][R6.64+0x50] ;  /* 0x0000500606077981 */ /* 0x000ea4000c1e9900 */
[----:B--2---:R-:W-:-:S13]  /*90d0*/  FSETP.GEU.AND P0, PT, R7, R2, PT ;  /* 0x000000020700720b */ /* 0x004fda0003f0e000 */
[----:B------:R-:W-:Y:S05]  /*90e0*/  @P0 BREAK.RELIABLE B0 ;  /* 0x0000000000000942 */ /* 0x000fea0003800100 */
[----:B------:R-:W-:Y:S05]  /*90f0*/  @P0 BRA `(.L_x_4) ;  /* 0x0000000000f80947 */ /* 0x000fea0003800000 */
.L_x_63:
[----:B------:R-:W-:Y:S05]  /*9100*/  BSYNC.RELIABLE B0 ;  /* 0x0000000000007941 */ /* 0x000fea0003800100 */
.L_x_61:
        /* <DEDUP_REMOVED lines=14> */
.L_x_76:
[----:B------:R-:W-:Y:S05]  /*91f0*/  BSYNC.RECONVERGENT B3 ;  /* 0x0000000000037941 */ /* 0x000fea0003800200 */
.L_x_75:
        /* <DEDUP_REMOVED lines=39> */
[----:B------:R-:W-:-:S07]  /*9470*/  VIADD R244, R244, 0xffffffff ;  /* 0xfffffffff4f47836 */ /* 0x000fce0000000000 */
[----:B------:R-:W-:Y:S01]  /*9480*/  DADD R246, R246, R2 ;  /* 0x00000000f6f67229 */ /* 0x000fe20000000002 */
[----:B--2---:R4:W-:Y:S04]  /*9490*/  STL [R144+-0xd0], R11 ;  /* 0xffff300b90007387 */ /* 0x0049e80000100800 */
[----:B------:R4:W-:Y:S04]  /*94a0*/  STL.128 [R143+-0x30], RZ ;  /* 0xffffd0ff8f007387 */ /* 0x0009e80000100c00 */
[----:B------:R4:W-:Y:S04]  /*94b0*/  STL.128 [R143+-0x20], RZ ;  /* 0xffffe0ff8f007387 */ /* 0x0009e80000100c00 */
[----:B------:R4:W-:Y:S04]  /*94c0*/  STL.128 [R143+-0x10], RZ ;  /* 0xfffff0ff8f007387 */ /* 0x0009e80000100c00 */
[----:B------:R4:W-:Y:S02]  /*94d0*/  STL.128 [R143], RZ ;  /* 0x000000ff8f007387 */ /* 0x0009e40000100c00 */
.L_x_4:
[----:B------:R-:W-:Y:S05]  /*94e0*/  BSYNC.RECONVERGENT B2 ;  /* 0x0000000000027941 */ /* 0x000fea0003800200 */
.L_x_3:
[----:B------:R-:W-:Y:S05]  /*94f0*/  WARPSYNC.ALL ;  /* 0x0000000000007948 */ /* 0x000fea0003800000 */
[----:B------:R-:W-:Y:S01]  /*9500*/  IADD3 R142, PT, PT, R142, 0x1, RZ ;  /* 0x000000018e8e7810 */ /* 0x000fe20007ffe0ff */
[----:B0-2-4-:R-:W-:Y:S01]  /*9510*/  VIADD R144, R144, 0x4 ;  /* 0x0000000490907836 */ /* 0x015fe20000000000 */
[----:B------:R-:W-:Y:S01]  /*9520*/  IADD3 R145, PT, PT, R145, 0x1, RZ ;  /* 0x0000000191917810 */ /* 0x000fe20007ffe0ff */
[----:B-1----:R-:W-:Y:S01]  /*9530*/  VIADD R143, R143, 0x40 ;  /* 0x000000408f8f7836 */ /* 0x002fe20000000000 */
[----:B------:R-:W-:-:S13]  /*9540*/  ISETP.NE.AND P0, PT, R142, RZ, PT ;  /* 0x000000ff8e00720c */ /* 0x000fda0003f05270 */
[----:B------:R-:W-:Y:S05]  /*9550*/  @P0 BRA `(.L_x_77) ;  /* 0xffffffd000680947 */ /* 0x000fea000383ffff */
[----:B------:R0:W5:Y:S01]  /*9560*/  LDL.64 R2, [R1+0xf88] ;  /* 0x000f880001027983 */ /* 0x0001620000100a00 */
[----:B------:R-:W-:Y:S01]  /*9570*/  BSSY.RECONVERGENT B3, `(.L_x_78) ;  /* 0x00002a1000037945 */ /* 0x000fe20003800200 */
[----:B------:R-:W-:Y:S01]  /*9580*/  IMAD.MOV.U32 R4, RZ, RZ, RZ ;  /* 0x000000ffff047224 */ /* 0x000fe200078e00ff */
[----:B------:R-:W1:Y:S01]  /*9590*/  LDCU.64 UR4, c[0x0][0x388] ;  /* 0x00007100ff0477ac */ /* 0x000e620008000a00 */
[----:B------:R0:W-:Y:S01]  /*95a0*/  STL.64 [R1], R246 ;  /* 0x000000f601007387 */ /* 0x0001e20000100a00 */
[----:B------:R-:W-:-:S03]  /*95b0*/  IMAD.MOV.U32 R0, RZ, RZ, RZ ;  /* 0x000000ffff007224 */ /* 0x000fc600078e00ff */
[----:B------:R0:W-:Y:S04]  /*95c0*/  STL [R1+0x8], R244 ;  /* 0x000008f401007387 */ /* 0x0001e80000100800 */
.L_x_159:
[----:B---3--:R-:W2:Y:S01]  /*95d0*/  LDC.64 R18, c[0x0][0x388] ;  /* 0x0000e200ff127b82 */ /* 0x008ea20000000a00 */
[----:B------:R-:W-:-:S05]  /*95e0*/  IMAD R143, R141, R251, R14 ;  /* 0x000000fb8d8f7224 */ /* 0x000fca00078e020e */
[----:B------:R-:W-:-:S05]  /*95f0*/  IADD3 R143, PT, PT, R143, R4, RZ ;  /* 0x000000048f8f7210 */ /* 0x000fca0007ffe0ff */
[----:B--2---:R-:W-:-:S05]  /*9600*/  IMAD.WIDE.U32 R8, R143, 0xa0, R18 ;  /* 0x000000a08f087825 */ /* 0x004fca00078e0012 */
[----:B------:R-:W2:Y:S01]  /*9610*/  LDG.E.CONSTANT R5, desc[UR6][R8.64+0x88] ;  /* 0x0000880608057981 */ /* 0x000ea2000c1e9900 */
[----:B------:R-:W-:Y:S01]  /*9620*/  BSSY.RECONVERGENT B2, `(.L_x_79) ;  /* 0x0000291000027945 */ /* 0x000fe20003800200 */
[----:B--2---:R-:W-:-:S13]  /*9630*/  ISETP.NE.AND P0, PT, R5, RZ, PT ;  /* 0x000000ff0500720c */ /* 0x004fda0003f05270 */
[----:B-----5:R-:W-:Y:S05]  /*9640*/  @!P0 BRA `(.L_x_80) ;  /* 0x0000002800388947 */ /* 0x020fea0003800000 */
[----:B------:R-:W-:-:S05]  /*9650*/  IMAD R11, R4, 0x40, R1 ;  /* 0x00000040040b7824 */ /* 0x000fca00078e0201 */
[----:B------:R-:W2:Y:S01]  /*9660*/  LDL R10, [R11+0x10] ;  /* 0x000010000b0a7983 */ /* 0x000ea20000100800 */
[----:B------:R-:W-:Y:S02]  /*9670*/  ISETP.NE.AND P0, PT, R104, RZ, PT ;  /* 0x000000ff6800720c */ /* 0x000fe40003f05270 */
[----:B--2---:R-:W-:-:S13]  /*9680*/  ISETP.NE.AND P1, PT, R10, RZ, PT ;  /* 0x000000ff0a00720c */ /* 0x004fda0003f25270 */
[----:B------:R-:W-:Y:S05]  /*9690*/  @P0 BRA P1, `(.L_x_81) ;  /* 0x0000002000540947 */ /* 0x000fea0000800000 */
[----:B------:R-:W-:-:S13]  /*96a0*/  ISETP.NE.AND P0, PT, R10, RZ, PT ;  /* 0x000000ff0a00720c */ /* 0x000fda0003f05270 */
[----:B------:R-:W-:Y:S05]  /*96b0*/  @P0 BRA `(.L_x_80) ;  /* 0x00000028001c0947 */ /* 0x000fea0003800000 */
[----:B------:R2:W5:Y:S04]  /*96c0*/  LDG.E.64.CONSTANT R6, desc[UR6][R8.64+0x18] ;  /* 0x0000180608067981 */ /* 0x000568000c1e9b00 */
[----:B------:R2:W5:Y:S01]  /*96d0*/  LDG.E.CONSTANT R17, desc[UR6][R8.64+0x80] ;  /* 0x0000800608117981 */ /* 0x000562000c1e9900 */
[----:B------:R-:W-:Y:S01]  /*96e0*/  ISETP.NE.AND P0, PT, R34, RZ, PT ;  /* 0x000000ff2200720c */ /* 0x000fe20003f05270 */
[----:B------:R-:W-:Y:S01]  /*96f0*/  BSSY.RECONVERGENT B0, `(.L_x_82) ;  /* 0x000001b000007945 */ /* 0x000fe20003800200 */
[----:B------:R-:W-:Y:S02]  /*9700*/  PLOP3.LUT P2, PT, PT, PT, PT, 0x8, 0x80 ;  /* 0x000000000080781c */ /* 0x000fe40003f4e170 */
[----:B------:R-:W-:Y:S02]  /*9710*/  LOP3.LUT R140, R140, 0xfffffffd, RZ, 0xc0, !PT ;  /* 0xfffffffd8c8c7812 */ /* 0x000fe400078ec0ff */
[----:B------:R-:W-:-:S09]  /*9720*/  ISETP.NE.AND P1, PT, R35, RZ, PT ;  /* 0x000000ff2300720c */ /* 0x000fd20003f25270 */
[----:B------:R-:W-:Y:S01]  /*9730*/  @P2 LOP3.LUT R140, R140, 0x2, RZ, 0xfc, !PT ;  /* 0x000000028c8c2812 */ /* 0x000fe200078efcff */
[----:B--2---:R-:W-:Y:S06]  /*9740*/  @!P0 BRA `(.L_x_83) ;  /* 0x0000000000548947 */ /* 0x004fec0003800000 */
[----:B------:R-:W2:Y:S04]  /*9750*/  LDG.E.CONSTANT R10, desc[UR6][R8.64+0x4c] ;  /* 0x00004c06080a7981 */ /* 0x000ea8000c1e9900 */
[----:B------:R-:W3:Y:S04]  /*9760*/  LDG.E.CONSTANT R11, desc[UR6][R8.64+0x50] ;  /* 0x00005006080b7981 */ /* 0x000ee8000c1e9900 */
[----:B------:R-:W4:Y:S01]  /*9770*/  LDG.E.CONSTANT R5, desc[UR6][R8.64+0x24] ;  /* 0x0000240608057981 */ /* 0x000f22000c1e9900 */
[----:B------:R-:W-:Y:S02]  /*9780*/  LOP3.LUT R140, R140, 0xfffffffd, RZ, 0xc0, !PT ;  /* 0xfffffffd8c8c7812 */ /* 0x000fe400078ec0ff */
[----:B--2---:R-:W-:Y:S01]  /*9790*/  FSETP.GEU.AND P2, PT, R10, R101, PT ;  /* 0x000000650a00720b */ /* 0x004fe20003f4e000 */
[----:B------:R-:W-:Y:S01]  /*97a0*/  IMAD.MOV.U32 R10, RZ, RZ, 0x2 ;  /* 0x00000002ff0a7424 */ /* 0x000fe200078e00ff */
[----:B---3--:R-:W-:-:S02]  /*97b0*/  FSETP.GEU.AND P0, PT, R11, 53, PT ;  /* 0x425400000b00780b */ /* 0x008fc40003f0e000 */
[----:B----4-:R-:W-:Y:S02]  /*97c0*/  FSETP.GEU.AND P3, PT, R5, R100, PT ;  /* 0x000000640500720b */ /* 0x010fe40003f6e000 */
[----:B------:R-:W-:Y:S02]  /*97d0*/  FSETP.GT.AND P0, PT, R11, 47, !P0 ;  /* 0x423c00000b00780b */ /* 0x000fe40004704000 */
[----:B------:R-:W-:-:S05]  /*97e0*/  SEL R5, RZ, 0x1, P3 ;  /* 0x00000001ff057807 */ /* 0x000fca0001800000 */
[----:B------:R-:W-:Y:S02]  /*97f0*/  @!P2 SEL R5, R10, 0x1, !P3 ;  /* 0x000000010a05a807 */ /* 0x000fe40005800000 */
[----:B------:R-:W-:-:S04]  /*9800*/  SEL R10, RZ, 0x1, !P0 ;  /* 0x00000001ff0a7807 */ /* 0x000fc80004000000 */
[----:B------:R-:W-:-:S04]  /*9810*/  IADD3 R5, PT, PT, R5, R10, RZ ;  /* 0x0000000a05057210 */ /* 0x000fc80007ffe0ff */
[----:B------:R-:W-:-:S04]  /*9820*/  ISETP.GT.U32.AND P4, PT, R5, 0x1, PT ;  /* 0x000000010500780c */ /* 0x000fc80003f84070 */
[----:B------:R-:W-:-:S09]  /*9830*/  ISETP.EQ.OR P0, PT, R32, RZ, !P4 ;  /* 0x000000ff2000720c */ /* 0x000fd20006702670 */
[----:B------:R-:W-:-:S04]  /*9840*/  @P4 LOP3.LUT R140, R140, 0x2, RZ, 0xfc, !PT ;  /* 0x000000028c8c4812 */ /* 0x000fc800078efcff */
[----:B------:R-:W-:Y:S05]  /*9850*/  @P0 BRA `(.L_x_83) ;  /* 0x0000000000100947 */ /* 0x000fea0003800000 */
[----:B-----5:R-:W-:Y:S02]  /*9860*/  FSETP.GE.AND P0, PT, |R17|, R103, PT ;  /* 0x000000671100720b */ /* 0x020fe40003f06200 */
[----:B------:R-:W-:Y:S02]  /*9870*/  LOP3.LUT R140, R140, 0xfffffffd, RZ, 0xc0, !PT ;  /* 0xfffffffd8c8c7812 */ /* 0x000fe400078ec0ff */
[----:B------:R-:W-:-:S13]  /*9880*/  PLOP3.LUT P0, PT, P0, PT, PT, 0x8, 0x80 ;  /* 0x000000000080781c */ /* 0x000fda000070e170 */
[----:B------:R-:W-:-:S07]  /*9890*/  @P0 LOP3.LUT R140, R140, 0x2, RZ, 0xfc, !PT ;  /* 0x000000028c8c0812 */ /* 0x000fce00078efcff */
.L_x_83:
[----:B-1----:R-:W-:Y:S05]  /*98a0*/  BSYNC.RECONVERGENT B0 ;  /* 0x0000000000007941 */ /* 0x002fea0003800200 */
.L_x_82:
[----:B------:R-:W-:Y:S01]  /*98b0*/  PLOP3.LUT P2, PT, PT, PT, PT, 0x80, 0x8 ;  /* 0x000000000008781c */ /* 0x000fe20003f4f070 */
[----:B------:R-:W-:Y:S01]  /*98c0*/  BSSY.RECONVERGENT B0, `(.L_x_84) ;  /* 0x000000b000007945 */ /* 0x000fe20003800200 */
[----:B------:R-:W-:Y:S02]  /*98d0*/  LOP3.LUT R140, R140, 0xfffffff7, RZ, 0xc0, !PT ;  /* 0xfffffff78c8c7812 */ /* 0x000fe400078ec0ff */
[----:B------:R-:W-:Y:S02]  /*98e0*/  ISETP.NE.AND P0, PT, R28, RZ, PT ;  /* 0x000000ff1c00720c */ /* 0x000fe40003f05270 */
[----:B------:R-:W-:-:S07]  /*98f0*/  PLOP3.LUT P6, PT, PT, PT, PT, 0x80, 0x8 ;  /* 0x000000000008781c */ /* 0x000fce0003fcf070 */
[----:B------:R-:W-:Y:S01]  /*9900*/  @P2 LOP3.LUT R140, R140, 0x8, RZ, 0xfc, !PT ;  /* 0x000000088c8c2812 */ /* 0x000fe200078efcff */
[----:B------:R-:W-:Y:S06]  /*9910*/  @!P1 BRA `(.L_x_85) ;  /* 0x0000000000149947 */ /* 0x000fec0003800000 */
[----:B------:R-:W-:-:S06]  /*9920*/  IMAD.WIDE.U32 R8, R143, 0xa0, R18 ;  /* 0x000000a08f087825 */ /* 0x000fcc00078e0012 */
[----:B------:R-:W2:Y:S01]  /*9930*/  LDG.E.CONSTANT R9, desc[UR6][R8.64+0x4c] ;  /* 0x00004c0608097981 */ /* 0x000ea2000c1e9900 */
[----:B------:R-:W-:Y:S02]  /*9940*/  LOP3.LUT R140, R140, 0xfffffff7, RZ, 0xc0, !PT ;  /* 0xfffffff78c8c7812 */ /* 0x000fe400078ec0ff */
[----:B--2---:R-:W-:-:S13]  /*9950*/  FSETP.LEU.AND P1, PT, R9, R102, PT ;  /* 0x000000660900720b */ /* 0x004fda0003f2b000 */
[----:B------:R-:W-:-:S07]  /*9960*/  @P1 LOP3.LUT R140, R140, 0x8, RZ, 0xfc, !PT ;  /* 0x000000088c8c1812 */ /* 0x000fce00078efcff */
.L_x_85:
[----:B------:R-:W-:Y:S05]  /*9970*/  BSYNC.RECONVERGENT B0 ;  /* 0x0000000000007941 */ /* 0x000fea0003800200 */
.L_x_84:
[----:B------:R-:W-:Y:S04]  /*9980*/  BSSY.RECONVERGENT B4, `(.L_x_86) ;  /* 0x0000017000047945 */ /* 0x000fe80003800200 */
[----:B------:R-:W-:Y:S05]  /*9990*/  @!P0 BRA `(.L_x_87) ;  /* 0x0000000000548947 */ /* 0x000fea0003800000 */
[----:B------:R-:W-:-:S06]  /*99a0*/  IMAD.WIDE.U32 R18, R143, 0xa0, R18 ;  /* 0x000000a08f127825 */ /* 0x000fcc00078e0012 */
[----:B------:R-:W2:Y:S01]  /*99b0*/  LDG.E.CONSTANT R19, desc[UR6][R18.64] ;  /* 0x0000000612137981 */ /* 0x000ea2000c1e9900 */
[----:B-----5:R-:W-:-:S04]  /*99c0*/  FSETP.GT.AND P0, PT, R6, RZ, PT ;  /* 0x000000ff0600720b */ /* 0x020fc80003f04000 */
[----:B--2---:R-:W-:-:S13]  /*99d0*/  FSETP.LEU.OR P0, PT, R19, RZ, !P0 ;  /* 0x000000ff1300720b */ /* 0x004fda000470b400 */
[----:B------:R-:W-:Y:S05]  /*99e0*/  @P0 BRA `(.L_x_87) ;  /* 0x0000000000400947 */ /* 0x000fea0003800000 */
[----:B------:R-:W1:Y:S01]  /*99f0*/  MUFU.RCP R9, R6 ;  /* 0x0000000600097308 */ /* 0x000e620000001000 */
[C---:B------:R-:W-:Y:S01]  /*9a00*/  FADD R5, -R6.reuse, R19 ;  /* 0x0000001306057221 */ /* 0x040fe20000000100 */
[----:B------:R-:W-:Y:S06]  /*9a10*/  BSSY.RECONVERGENT B5, `(.L_x_88) ;  /* 0x000000c000057945 */ /* 0x000fec0003800200 */
[----:B------:R-:W2:Y:S01]  /*9a20*/  FCHK P0, |R5|, R6 ;  /* 0x0000000605007302 */ /* 0x000ea20000000200 */
[----:B-1----:R-:W-:-:S04]  /*9a30*/  FFMA R8, -R6, R9, 1 ;  /* 0x3f80000006087423 */ /* 0x002fc80000000109 */
[----:B------:R-:W-:-:S04]  /*9a40*/  FFMA R8, R9, R8, R9 ;  /* 0x0000000809087223 */ /* 0x000fc80000000009 */
[----:B------:R-:W-:-:S04]  /*9a50*/  FFMA R9, |R5|, R8, RZ ;  /* 0x0000000805097223 */ /* 0x000fc800000002ff */
[----:B------:R-:W-:-:S04]  /*9a60*/  FFMA R10, -R6, R9, |R5| ;  /* 0x00000009060a7223 */ /* 0x000fc80000000505 */
[----:B------:R-:W-:Y:S01]  /*9a70*/  FFMA R153, R8, R10, R9 ;  /* 0x0000000a08997223 */ /* 0x000fe20000000009 */
[----:B--2---:R-:W-:Y:S06]  /*9a80*/  @!P0 BRA `(.L_x_89) ;  /* 0x0000000000108947 */ /* 0x004fec0003800000 */
[----:B------:R-:W-:Y:S01]  /*9a90*/  FADD R8, |R5|, -RZ ;  /* 0x800000ff05087221 */ /* 0x000fe20000000200 */
[----:B------:R-:W-:Y:S01]  /*9aa0*/  IMAD.MOV.U32 R9, RZ, RZ, R6 ;  /* 0x000000ffff097224 */ /* 0x000fe200078e0006 */
[----:B------:R-:W-:-:S07]  /*9ab0*/  MOV R152, 0x9ad0 ;  /* 0x00009ad000987802 */ /* 0x000fce0000000f00 */
[----:B0-----:R-:W-:Y:S05]  /*9ac0*/  CALL.REL.NOINC `($__internal_2_$__cuda_sm3x_div_rn_noftz_f32_slowpath) ;  /* 0x000001a400587944 */ /* 0x001fea0003c00000 */
.L_x_89:
[----:B------:R-:W-:Y:S05]  /*9ad0*/  BSYNC.RECONVERGENT B5 ;  /* 0x0000000000057941 */ /* 0x000fea0003800200 */
.L_x_88:
[----:B------:R-:W-:-:S13]  /*9ae0*/  FSETP.LEU.AND P6, PT, R153, R133, PT ;  /* 0x000000859900720b */ /* 0x000fda0003fcb000 */
.L_x_87:
[----:B------:R-:W-:Y:S05]  /*9af0*/  BSYNC.RECONVERGENT B4 ;  /* 0x0000000000047941 */ /* 0x000fea0003800200 */
.L_x_86:
[----:B------:R-:W-:Y:S01]  /*9b00*/  ISETP.NE.AND P0, PT, R31, RZ, PT ;  /* 0x000000ff1f00720c */ /* 0x000fe20003f05270 */
[----:B------:R-:W-:Y:S01]  /*9b10*/  BSSY.RECONVERGENT B0, `(.L_x_90) ;  /* 0x0000010000007945 */ /* 0x000fe20003800200 */
[----:B------:R-:W-:-:S11]  /*9b20*/  PLOP3.LUT P1, PT, PT, PT, PT, 0x80, 0x8 ;  /* 0x000000000008781c */ /* 0x000fd60003f2f070 */
[----:B------:R-:W-:Y:S05]  /*9b30*/  @!P0 BRA `(.L_x_91) ;  /* 0x0000000000348947 */ /* 0x000fea0003800000 */
[----:B------:R-:W1:Y:S01]  /*9b40*/  LDC.64 R8, c[0x0][0x388] ;  /* 0x0000e200ff087b82 */ /* 0x000e620000000a00 */
[----:B------:R-:W-:-:S04]  /*9b50*/  IMAD R5, R141, R251, R14 ;  /* 0x000000fb8d057224 */ /* 0x000fc800078e020e */
[----:B------:R-:W-:-:S04]  /*9b60*/  IMAD.IADD R5, R5, 0x1, R4 ;  /* 0x0000000105057824 */ /* 0x000fc800078e0204 */
[----:B-1----:R-:W-:-:S05]  /*9b70*/  IMAD.WIDE.U32 R8, R5, 0xa0, R8 ;  /* 0x000000a005087825 */ /* 0x002fca00078e0008 */
[----:B------:R-:W2:Y:S02]  /*9b80*/  LDG.E.CONSTANT R5, desc[UR6][R8.64+0x6c] ;  /* 0x00006c0608057981 */ /* 0x000ea4000c1e9900 */
[----:B--2---:R-:W-:-:S13]  /*9b90*/  FSETP.GT.AND P0, PT, R5, RZ, PT ;  /* 0x000000ff0500720b */ /* 0x004fda0003f04000 */
[----:B------:R-:W-:Y:S05]  /*9ba0*/  @!P0 BRA `(.L_x_91) ;  /* 0x0000000000188947 */ /* 0x000fea0003800000 */
[----:B------:R-:W2:Y:S02]  /*9bb0*/  LDG.E.CONSTANT R8, desc[UR6][R8.64+0x10] ;  /* 0x0000100608087981 */ /* 0x000ea4000c1e9900 */
[----:B--2---:R-:W-:-:S04]  /*9bc0*/  FSETP.GT.AND P1, PT, R8, R5, PT ;  /* 0x000000050800720b */ /* 0x004fc80003f24000 */
[C---:B------:R-:W-:Y:S02]  /*9bd0*/  ISETP.EQ.OR P0, PT, R24.reuse, RZ, P1 ;  /* 0x000000ff1800720c */ /* 0x040fe40000f02670 */
[----:B------:R-:W-:-:S11]  /*9be0*/  ISETP.NE.OR P1, PT, R24, RZ, P1 ;  /* 0x000000ff1800720c */ /* 0x000fd60000f25670 */
[----:B------:R-:W-:-:S05]  /*9bf0*/  @!P0 FMUL R5, R5, 0.80000001192092895508 ;  /* 0x3f4ccccd05058820 */ /* 0x000fca0000400000 */
[----:B------:R-:W-:-:S13]  /*9c00*/  @!P0 FSETP.GT.AND P1, PT, R8, R5, PT ;  /* 0x000000050800820b */ /* 0x000fda0003f24000 */
.L_x_91:
[----:B------:R-:W-:Y:S05]  /*9c10*/  BSYNC.RECONVERGENT B0 ;  /* 0x0000000000007941 */ /* 0x000fea0003800200 */
.L_x_90:
[----:B------:R-:W-:Y:S01]  /*9c20*/  ISETP.NE.AND P0, PT, R29, RZ, PT ;  /* 0x000000ff1d00720c */ /* 0x000fe20003f05270 */
[----:B------:R-:W-:Y:S01]  /*9c30*/  BSSY.RECONVERGENT B0, `(.L_x_92) ;  /* 0x000000e000007945 */ /* 0x000fe20003800200 */
[----:B------:R-:W-:-:S04]  /*9c40*/  PLOP3.LUT P2, PT, PT, PT, PT, 0x80, 0x8 ;  /* 0x000000000008781c */ /* 0x000fc80003f4f070 */
[----:B------:R-:W-:-:S07]  /*9c50*/  P2R R12, PR, RZ, 0x4 ;  /* 0x00000004ff0c7803 */ /* 0x000fce0000000000 */
[----:B------:R-:W-:Y:S05]  /*9c60*/  @!P0 BRA `(.L_x_93) ;  /* 0x0000000000288947 */ /* 0x000fea0003800000 */
[----:B------:R-:W1:Y:S01]  /*9c70*/  LDC.64 R8, c[0x0][0x388] ;  /* 0x0000e200ff087b82 */ /* 0x000e620000000a00 */
[----:B------:R-:W-:-:S05]  /*9c80*/  IMAD R5, R141, R251, R14 ;  /* 0x000000fb8d057224 */ /* 0x000fca00078e020e */
[----:B------:R-:W-:-:S05]  /*9c90*/  IADD3 R5, PT, PT, R5, R4, RZ ;  /* 0x0000000405057210 */ /* 0x000fca0007ffe0ff */
[----:B-1----:R-:W-:-:S05]  /*9ca0*/  IMAD.WIDE.U32 R8, R5, 0xa0, R8 ;  /* 0x000000a005087825 */ /* 0x002fca00078e0008 */
[----:B------:R-:W2:Y:S02]  /*9cb0*/  LDG.E.CONSTANT R5, desc[UR6][R8.64+0x24] ;  /* 0x0000240608057981 */ /* 0x000ea4000c1e9900 */
[----:B--2---:R-:W-:-:S13]  /*9cc0*/  FSETP.GEU.AND P0, PT, R5, R30, PT ;  /* 0x0000001e0500720b */ /* 0x004fda0003f0e000 */
[----:B------:R-:W-:Y:S05]  /*9cd0*/  @P0 BRA `(.L_x_93) ;  /* 0x00000000000c0947 */ /* 0x000fea0003800000 */
[----:B------:R-:W2:Y:S02]  /*9ce0*/  LDG.E.CONSTANT R8, desc[UR6][R8.64+0x28] ;  /* 0x0000280608087981 */ /* 0x000ea4000c1e9900 */
[----:B--2---:R-:W-:-:S04]  /*9cf0*/  FSETP.GTU.AND P0, PT, R8, RZ, PT ;  /* 0x000000ff0800720b */ /* 0x004fc80003f0c000 */
[----:B------:R-:W-:-:S09]  /*9d00*/  P2R R12, PR, RZ, 0x1 ;  /* 0x00000001ff0c7803 */ /* 0x000fd20000000000 */
.L_x_93:
[----:B------:R-:W-:Y:S05]  /*9d10*/  BSYNC.RECONVERGENT B0 ;  /* 0x0000000000007941 */ /* 0x000fea0003800200 */
.L_x_92:
[----:B------:R-:W-:Y:S01]  /*9d20*/  ISETP.NE.AND P2, PT, R27, RZ, PT ;  /* 0x000000ff1b00720c */ /* 0x000fe20003f45270 */
[----:B------:R-:W-:Y:S01]  /*9d30*/  BSSY.RECONVERGENT B0, `(.L_x_94) ;  /* 0x0000011000007945 */ /* 0x000fe20003800200 */
[CC--:B-----5:R-:W-:Y:S02]  /*9d40*/  FSETP.GEU.AND P0, PT, R6.reuse, R7.reuse, PT ;  /* 0x000000070600720b */ /* 0x0e0fe40003f0e000 */
[----:B------:R-:W-:Y:S02]  /*9d50*/  FSETP.GT.AND P4, PT, R6, R7, PT ;  /* 0x000000070600720b */ /* 0x000fe40003f84000 */
[----:B------:R-:W-:-:S07]  /*9d60*/  PLOP3.LUT P3, PT, P0, PT, PT, 0x8, 0x80 ;  /* 0x000000000080781c */ /* 0x000fce000076e170 */
[----:B------:R-:W-:Y:S06]  /*9d70*/  @!P2 BRA `(.L_x_95) ;  /* 0x000000000030a947 */ /* 0x000fec0003800000 */
[----:B------:R-:W1:Y:S01]  /*9d80*/  @P4 LDC.64 R8, c[0x0][0x388] ;  /* 0x0000e200ff084b82 */ /* 0x000e620000000a00 */
[CCC-:B------:R-:W-:Y:S02]  /*9d90*/  @P4 IMAD R5, R141.reuse, R251.reuse, R14.reuse ;  /* 0x000000fb8d054224 */ /* 0x1c0fe400078e020e */
[----:B------:R-:W-:Y:S02]  /*9da0*/  @!P0 IMAD R19, R141, R251, R14 ;  /* 0x000000fb8d138224 */ /* 0x000fe400078e020e */
[--C-:B------:R-:W-:Y:S02]  /*9db0*/  @P4 IMAD.IADD R5, R5, 0x1, R4.reuse ;  /* 0x0000000105054824 */ /* 0x100fe400078e0204 */
[----:B------:R-:W-:Y:S01]  /*9dc0*/  @!P0 IMAD.IADD R19, R19, 0x1, R4 ;  /* 0x0000000113138824 */ /* 0x000fe200078e0204 */
[----:B------:R-:W2:Y:S01]  /*9dd0*/  @!P0 LDC.64 R10, c[0x0][0x388] ;  /* 0x0000e200ff0a8b82 */ /* 0x000ea20000000a00 */
[----:B-1----:R-:W-:-:S06]  /*9de0*/  @P4 IMAD.WIDE.U32 R8, R5, 0xa0, R8 ;  /* 0x000000a005084825 */ /* 0x002fcc00078e0008 */
[----:B------:R-:W3:Y:S01]  /*9df0*/  @P4 LDG.E.CONSTANT R8, desc[UR6][R8.64+0x20] ;  /* 0x0000200608084981 */ /* 0x000ee2000c1e9900 */
[----:B--2---:R-:W-:-:S06]  /*9e00*/  @!P0 IMAD.WIDE.U32 R10, R19, 0xa0, R10 ;  /* 0x000000a0130a8825 */ /* 0x004fcc00078e000a */
[----:B------:R-:W2:Y:S01]  /*9e10*/  @!P0 LDG.E.CONSTANT R10, desc[UR6][R10.64+0x20] ;  /* 0x000020060a0a8981 */ /* 0x000ea2000c1e9900 */
[C---:B---3--:R-:W-:Y:S02]  /*9e20*/  FSETP.GT.AND P4, PT, R7.reuse, R8, P4 ;  /* 0x000000080700720b */ /* 0x048fe40002784000 */
[----:B--2---:R-:W-:-:S13]  /*9e30*/  FSETP.LT.AND P3, PT, R7, R10, !P0 ;  /* 0x0000000a0700720b */ /* 0x004fda0004761000 */
.L_x_95:
[----:B------:R-:W-:Y:S05]  /*9e40*/  BSYNC.RECONVERGENT B0 ;  /* 0x0000000000007941 */ /* 0x000fea0003800200 */
.L_x_94:
[----:B------:R-:W1:Y:S01]  /*9e50*/  LDC.64 R10, c[0x0][0x380] ;  /* 0x0000e000ff0a7b82 */ /* 0x000e620000000a00 */
[----:B------:R-:W-:Y:S01]  /*9e60*/  IMAD R5, R141, R251, R14 ;  /* 0x000000fb8d057224 */ /* 0x000fe200078e020e */
[----:B------:R-:W-:Y:S01]  /*9e70*/  MOV R8, UR4 ;  /* 0x0000000400087c02 */ /* 0x000fe20008000f00 */
[----:B------:R-:W-:Y:S02]  /*9e80*/  IMAD.U32 R9, RZ, RZ, UR5 ;  /* 0x00000005ff097e24 */ /* 0x000fe4000f8e00ff */
[----:B------:R-:W-:-:S04]  /*9e90*/  IMAD.IADD R5, R5, 0x1, R4 ;  /* 0x0000000105057824 */ /* 0x000fc800078e0204 */
[----:B------:R-:W-:-:S05]  /*9ea0*/  IMAD.WIDE.U32 R18, R5, 0xa0, R8 ;  /* 0x000000a005127825 */ /* 0x000fca00078e0008 */
[----:B------:R-:W2:Y:S04]  /*9eb0*/  LDG.E.CONSTANT R5, desc[UR6][R18.64+0x24] ;  /* 0x0000240612057981 */ /* 0x000ea8000c1e9900 */
[----:B-1----:R-:W3:Y:S01]  /*9ec0*/  LDG.E.CONSTANT R11, desc[UR6][R10.64+0xc] ;  /* 0x00000c060a0b7981 */ /* 0x002ee2000c1e9900 */
[----:B------:R-:W-:Y:S01]  /*9ed0*/  BSSY.RECONVERGENT B0, `(.L_x_96) ;  /* 0x000000c000007945 */ /* 0x000fe20003800200 */
[----:B------:R-:W-:Y:S02]  /*9ee0*/  PLOP3.LUT P2, PT, PT, PT, PT, 0x80, 0x8 ;  /* 0x000000000008781c */ /* 0x000fe40003f4f070 */
[----:B---3--:R-:W-:-:S04]  /*9ef0*/  ISETP.NE.AND P0, PT, R4, R11, PT ;  /* 0x0000000b0400720c */ /* 0x008fc80003f05270 */
[----:B------:R-:W-:-:S04]  /*9f00*/  ISETP.EQ.OR P0, PT, R26, RZ, !P0 ;  /* 0x000000ff1a00720c */ /* 0x000fc80004702670 */
[----:B--2---:R-:W-:Y:S02]  /*9f10*/  FSETP.GT.OR P5, PT, R5, R132, P0 ;  /* 0x000000840500720b */ /* 0x004fe400007a4400 */
[----:B------:R-:W-:-:S11]  /*9f20*/  PLOP3.LUT P0, PT, PT, PT, PT, 0x80, 0x8 ;  /* 0x000000000008781c */ /* 0x000fd60003f0f070 */
[----:B------:R-:W-:Y:S05]  /*9f30*/  @P5 BRA `(.L_x_97) ;  /* 0x0000000000145947 */ /* 0x000fea0003800000 */
[----:B------:R-:W-:Y:S02]  /*9f40*/  ISETP.NE.AND P5, PT, R139, 0x1, PT ;  /* 0x000000018b00780c */ /* 0x000fe40003fa5270 */
[----:B------:R-:W-:-:S11]  /*9f50*/  PLOP3.LUT P0, PT, PT, PT, PT, 0x8, 0x80 ;  /* 0x000000000080781c */ /* 0x000fd60003f0e170 */
[----:B------:R-:W-:Y:S05]  /*9f60*/  @!P5 BRA `(.L_x_97) ;  /* 0x000000000008d947 */ /* 0x000fea0003800000 */
[----:B------:R-:W-:Y:S02]  /*9f70*/  ISETP.NE.AND P2, PT, R139, RZ, PT ;  /* 0x000000ff8b00720c */ /* 0x000fe40003f45270 */
[----:B------:R-:W-:-:S13]  /*9f80*/  PLOP3.LUT P0, PT, PT, PT, PT, 0x80, 0x8 ;  /* 0x000000000008781c */ /* 0x000fda0003f0f070 */
.L_x_97:
[----:B------:R-:W-:Y:S05]  /*9f90*/  BSYNC.RECONVERGENT B0 ;  /* 0x0000000000007941 */ /* 0x000fea0003800200 */
.L_x_96:
[C---:B------:R-:W-:Y:S01]  /*9fa0*/  LOP3.LUT P5, RZ, R140.reuse, 0x2, RZ, 0xc0, !PT ;  /* 0x000000028cff7812 */ /* 0x040fe200078ac0ff */
[----:B------:R-:W-:Y:S01]  /*9fb0*/  BSSY.RECONVERGENT B4, `(.L_x_98) ;  /* 0x00000e3000047945 */ /* 0x000fe20003800200 */
[----:B------:R-:W-:Y:S02]  /*9fc0*/  P2R R10, PR, RZ, 0x4 ;  /* 0x00000004ff0a7803 */ /* 0x000fe40000000000 */
[----:B------:R-:W-:Y:S02]  /*9fd0*/  LOP3.LUT P2, RZ, R140, 0x8, RZ, 0xc0, !PT ;  /* 0x000000088cff7812 */ /* 0x000fe4000784c0ff */
[----:B------:R-:W-:Y:S02]  /*9fe0*/  FSETP.GE.AND P5, PT, R5, R94, !P5 ;  /* 0x0000005e0500720b */ /* 0x000fe40006fa6000 */
[----:B------:R-:W-:Y:S02]  /*9ff0*/  P2R R11, PR, RZ, 0x1 ;  /* 0x00000001ff0b7803 */ /* 0x000fe40000000000 */
[----:B------:R-:W-:-:S02]  /*a000*/  ISETP.NE.AND P0, PT, R12, RZ, PT ;  /* 0x000000ff0c00720c */ /* 0x000fc40003f05270 */
[----:B------:R-:W-:Y:S02]  /*a010*/  PLOP3.LUT P5, PT, P6, P5, P2, 0x80, 0x0 ;  /* 0x000000000000781c */ /* 0x000fe400037ab020 */
[----:B------:R-:W-:Y:S01]  /*a020*/  ISETP.NE.AND P2, PT, R10, RZ, PT ;  /* 0x000000ff0a00720c */ /* 0x000fe20003f45270 */
[----:B------:R-:W-:Y:S01]  /*a030*/  HFMA2 R10, -RZ, RZ, 0, 0 ;  /* 0x00000000ff0a7431 */ /* 0x000fe200000001ff */
[----:B------:R-:W-:Y:S02]  /*a040*/  PLOP3.LUT P5, PT, P0, P5, P1, 0x80, 0x0 ;  /* 0x000000000000781c */ /* 0x000fe400007ab010 */
[----:B------:R-:W-:-:S11]  /*a050*/  ISETP.NE.AND P0, PT, R11, RZ, PT ;  /* 0x000000ff0b00720c */ /* 0x000fd60003f05270 */
[----:B------:R-:W-:Y:S05]  /*a060*/  @P5 BRA `(.L_x_99) ;  /* 0x0000000000f85947 */ /* 0x000fea0003800000 */
[C---:B------:R-:W-:Y:S01]  /*a070*/  LOP3.LUT P5, RZ, R140.reuse, 0x8, RZ, 0xc0, !PT ;  /* 0x000000088cff7812 */ /* 0x040fe200078ac0ff */
[----:B------:R-:W-:Y:S01]  /*a080*/  IMAD.MOV.U32 R11, RZ, RZ, RZ ;  /* 0x000000ffff0b7224 */ /* 0x000fe200078e00ff */
[----:B------:R-:W-:Y:S01]  /*a090*/  P2R R6, PR, RZ, 0x1 ;  /* 0x00000001ff067803 */ /* 0x000fe20000000000 */
[----:B------:R-:W-:Y:S01]  /*a0a0*/  IMAD.MOV.U32 R12, RZ, RZ, RZ ;  /* 0x000000ffff0c7224 */ /* 0x000fe200078e00ff */
[----:B------:R-:W-:Y:S02]  /*a0b0*/  LOP3.LUT P0, RZ, R140, 0x2, RZ, 0xc0, !PT ;  /* 0x000000028cff7812 */ /* 0x000fe4000780c0ff */
[----:B------:R-:W-:-:S04]  /*a0c0*/  ISETP.NE.AND P5, PT, R32, RZ, P5 ;  /* 0x000000ff2000720c */ /* 0x000fc80002fa5270 */
[----:B------:R-:W-:Y:S02]  /*a0d0*/  PLOP3.LUT P5, PT, P0, P5, P6, 0x8, 0x0 ;  /* 0x000000000000781c */ /* 0x000fe400007aa160 */
[----:B------:R-:W-:Y:S02]  /*a0e0*/  ISETP.NE.AND P0, PT, R6, RZ, PT ;  /* 0x000000ff0600720c */ /* 0x000fe40003f05270 */
[----:B------:R-:W-:-:S04]  /*a0f0*/  PLOP3.LUT P5, PT, P5, P1, PT, 0x80, 0x8 ;  /* 0x000000000008781c */ /* 0x000fc80002fa3070 */
[----:B------:R-:W-:-:S13]  /*a100*/  FSETP.LTU.OR P5, PT, R5, R97, !P5 ;  /* 0x000000610500720b */ /* 0x000fda0006fa9400 */
[----:B------:R-:W-:Y:S05]  /*a110*/  @P5 BRA `(.L_x_100) ;  /* 0x0000000c00305947 */ /* 0x000fea0003800000 */
[----:B------:R-:W-:Y:S01]  /*a120*/  BSSY.RECONVERGENT B0, `(.L_x_101) ;  /* 0x0000005000007945 */ /* 0x000fe20003800200 */
[----:B------:R-:W-:-:S03]  /*a130*/  PLOP3.LUT P1, PT, PT, PT, PT, 0x8, 0x80 ;  /* 0x000000000080781c */ /* 0x000fc60003f2e170 */
[----:B------:R-:W-:Y:S10]  /*a140*/  @!P4 BRA `(.L_x_102) ;  /* 0x000000000008c947 */ /* 0x000ff40003800000 */
[----:B------:R-:W2:Y:S02]  /*a150*/  LDG.E.CONSTANT R6, desc[UR6][R18.64] ;  /* 0x0000000612067981 */ /* 0x000ea4000c1e9900 */
[----:B--2---:R-:W-:-:S13]  /*a160*/  FSETP.GT.AND P1, PT, R6, R7, PT ;  /* 0x000000070600720b */ /* 0x004fda0003f24000 */
.L_x_102:
[----:B------:R-:W-:Y:S05]  /*a170*/  BSYNC.RECONVERGENT B0 ;  /* 0x0000000000007941 */ /* 0x000fea0003800200 */
.L_x_101:
[----:B------:R-:W-:Y:S02]  /*a180*/  PLOP3.LUT P1, PT, P2, P1, PT, 0x80, 0x8 ;  /* 0x000000000008781c */ /* 0x000fe40001723070 */
[----:B------:R-:W-:-:S13]  /*a190*/  FSETP.GE.AND P2, PT, R17, R96, PT ;  /* 0x000000601100720b */ /* 0x000fda0003f46000 */
[----:B------:R-:W-:Y:S05]  /*a1a0*/  @P1 BRA P2, `(.L_x_103) ;  /* 0x0000000000681947 */ /* 0x000fea0001000000 */
[----:B------:R-:W-:Y:S01]  /*a1b0*/  BSSY.RECONVERGENT B0, `(.L_x_104) ;  /* 0x0000005000007945 */ /* 0x000fe20003800200 */
[----:B------:R-:W-:-:S03]  /*a1c0*/  PLOP3.LUT P1, PT, PT, PT, PT, 0x8, 0x80 ;  /* 0x000000000080781c */ /* 0x000fc60003f2e170 */
[----:B------:R-:W-:Y:S10]  /*a1d0*/  @!P3 BRA `(.L_x_105) ;  /* 0x000000000008b947 */ /* 0x000ff40003800000 */
[----:B------:R-:W2:Y:S02]  /*a1e0*/  LDG.E.CONSTANT R6, desc[UR6][R18.64] ;  /* 0x0000000612067981 */ /* 0x000ea4000c1e9900 */
[----:B--2---:R-:W-:-:S13]  /*a1f0*/  FSETP.LT.AND P1, PT, R6, R7, PT ;  /* 0x000000070600720b */ /* 0x004fda0003f21000 */
.L_x_105:
[----:B------:R-:W-:Y:S05]  /*a200*/  BSYNC.RECONVERGENT B0 ;  /* 0x0000000000007941 */ /* 0x000fea0003800200 */
.L_x_104:
[----:B------:R-:W-:Y:S01]  /*a210*/  PLOP3.LUT P1, PT, P0, P1, PT, 0x80, 0x8 ;  /* 0x000000000008781c */ /* 0x000fe20000723070 */
[----:B------:R-:W-:-:S03]  /*a220*/  HFMA2 R12, -RZ, RZ, 0, 0 ;  /* 0x00000000ff0c7431 */ /* 0x000fc600000001ff */
[----:B------:R-:W-:-:S13]  /*a230*/  FSETP.GTU.OR P1, PT, R17, -R96, !P1 ;  /* 0x800000601100720b */ /* 0x000fda0004f2c400 */
[----:B------:R-:W-:Y:S05]  /*a240*/  @P1 BRA `(.L_x_100) ;  /* 0x0000000800e41947 */ /* 0x000fea0003800000 */
[----:B------:R-:W-:Y:S01]  /*a250*/  ISETP.NE.AND P0, PT, R33, RZ, PT ;  /* 0x000000ff2100720c */ /* 0x000fe20003f05270 */
[----:B------:R-:W-:-:S12]  /*a260*/  BSSY.RELIABLE B0, `(.L_x_106) ;  /* 0x0000007000007945 */ /* 0x000fd80003800100 */
[----:B------:R-:W-:Y:S05]  /*a270*/  @!P0 BRA `(.L_x_107) ;  /* 0x0000000000148947 */ /* 0x000fea0003800000 */
[----:B------:R-:W2:Y:S01]  /*a280*/  LDG.E.CONSTANT R6, desc[UR6][R18.64+0x5c] ;  /* 0x00005c0612067981 */ /* 0x000ea2000c1e9900 */
[----:B------:R-:W-:Y:S01]  /*a290*/  IMAD.MOV.U32 R12, RZ, RZ, RZ ;  /* 0x000000ffff0c7224 */ /* 0x000fe200078e00ff */
[----:B--2---:R-:W-:-:S13]  /*a2a0*/  FSETP.GEU.AND P0, PT, R6, RZ, PT ;  /* 0x000000ff0600720b */ /* 0x004fda0003f0e000 */
[----:B------:R-:W-:Y:S05]  /*a2b0*/  @P0 BREAK.RELIABLE B0 ;  /* 0x0000000000000942 */ /* 0x000fea0003800100 */
[----:B------:R-:W-:Y:S05]  /*a2c0*/  @P0 BRA `(.L_x_100) ;  /* 0x0000000800c40947 */ /* 0x000fea0003800000 */
.L_x_107:
[----:B------:R-:W-:Y:S05]  /*a2d0*/  BSYNC.RELIABLE B0 ;  /* 0x0000000000007941 */ /* 0x000fea0003800100 */
.L_x_106:
[----:B------:R-:W2:Y:S01]  /*a2e0*/  LDG.E.CONSTANT R18, desc[UR6][R18.64+0x50] ;  /* 0x0000500612127981 */ /* 0x000ea2000c1e9900 */
[----:B------:R-:W-:Y:S01]  /*a2f0*/  IMAD.MOV.U32 R12, RZ, RZ, RZ ;  /* 0x000000ffff0c7224 */ /* 0x000fe200078e00ff */
[----:B--2---:R-:W-:-:S13]  /*a300*/  FSETP.GTU.AND P0, PT, R18, R99, PT ;  /* 0x000000631200720b */ /* 0x004fda0003f0c000 */
[----:B------:R-:W-:Y:S05]  /*a310*/  @P0 BRA `(.L_x_100) ;  /* 0x0000000800b00947 */ /* 0x000fea0003800000 */
[----:B------:R-:W-:Y:S01]  /*a320*/  MOV R12, 0x2 ;  /* 0x00000002000c7802 */ /* 0x000fe20000000f00 */
[----:B------:R-:W-:Y:S01]  /*a330*/  IMAD.MOV.U32 R10, RZ, RZ, R97 ;  /* 0x000000ffff0a7224 */ /* 0x000fe200078e0061 */
[----:B------:R-:W-:Y:S06]  /*a340*/  BRA `(.L_x_100) ;  /* 0x0000000800a47947 */ /* 0x000fec0003800000 */
.L_x_103:
[----:B------:R-:W-:Y:S01]  /*a350*/  ISETP.NE.AND P0, PT, R33, RZ, PT ;  /* 0x000000ff2100720c */ /* 0x000fe20003f05270 */
[----:B------:R-:W-:-:S12]  /*a360*/  BSSY.RELIABLE B0, `(.L_x_108) ;  /* 0x0000007000007945 */ /* 0x000fd80003800100 */
[----:B------:R-:W-:Y:S05]  /*a370*/  @!P0 BRA `(.L_x_109) ;  /* 0x0000000000148947 */ /* 0x000fea0003800000 */
[----:B------:R-:W2:Y:S01]  /*a380*/  LDG.E.CONSTANT R6, desc[UR6][R18.64+0x5c] ;  /* 0x00005c0612067981 */ /* 0x000ea2000c1e9900 */
[----:B------:R-:W-:Y:S01]  /*a390*/  IMAD.MOV.U32 R12, RZ, RZ, RZ ;  /* 0x000000ffff0c7224 */ /* 0x000fe200078e00ff */
[----:B--2---:R-:W-:-:S13]  /*a3a0*/  FSETP.GT.AND P0, PT, R6, RZ, PT ;  /* 0x000000ff0600720b */ /* 0x004fda0003f04000 */
[----:B------:R-:W-:Y:S05]  /*a3b0*/  @!P0 BREAK.RELIABLE B0 ;  /* 0x0000000000008942 */ /* 0x000fea0003800100 */
[----:B------:R-:W-:Y:S05]  /*a3c0*/  @!P0 BRA `(.L_x_100) ;  /* 0x0000000800848947 */ /* 0x000fea0003800000 */
.L_x_109:
[----:B------:R-:W-:Y:S05]  /*a3d0*/  BSYNC.RELIABLE B0 ;  /* 0x0000000000007941 */ /* 0x000fea0003800100 */
.L_x_108:
[----:B------:R-:W2:Y:S01]  /*a3e0*/  LDG.E.CONSTANT R19, desc[UR6][R18.64+0x50] ;  /* 0x0000500612137981 */ /* 0x000ea2000c1e9900 */
[----:B------:R-:W-:Y:S01]  /*a3f0*/  HFMA2 R12, -RZ, RZ, 0, 0 ;  /* 0x00000000ff0c7431 */ /* 0x000fe200000001ff */
[----:B--2---:R-:W-:-:S13]  /*a400*/  FSETP.GE.AND P0, PT, R19, R98, PT ;  /* 0x000000621300720b */ /* 0x004fda0003f06000 */
[----:B------:R-:W-:Y:S05]  /*a410*/  @!P0 BRA `(.L_x_100) ;  /* 0x0000000800708947 */ /* 0x000fea0003800000 */
[----:B------:R-:W-:Y:S02]  /*a420*/  IMAD.MOV.U32 R12, RZ, RZ, 0x1 ;  /* 0x00000001ff0c7424 */ /* 0x000fe400078e00ff */
[----:B------:R-:W-:Y:S01]  /*a430*/  IMAD.MOV.U32 R10, RZ, RZ, R97 ;  /* 0x000000ffff0a7224 */ /* 0x000fe200078e0061 */
[----:B------:R-:W-:Y:S06]  /*a440*/  BRA `(.L_x_100) ;  /* 0x0000000800647947 */ /* 0x000fec0003800000 */
.L_x_99:
[----:B------:R-:W-:Y:S04]  /*a450*/  BSSY.RELIABLE B0, `(.L_x_110) ;  /* 0x000000f000007945 */ /* 0x000fe80003800100 */
[----:B------:R-:W-:Y:S05]  /*a460*/  @!P4 BRA `(.L_x_111) ;  /* 0x000000000010c947 */ /* 0x000fea0003800000 */
[----:B------:R-:W2:Y:S01]  /*a470*/  LDG.E.CONSTANT R7, desc[UR6][R18.64] ;  /* 0x0000000612077981 */ /* 0x000ea2000c1e9900 */
[----:B------:R-:W-:Y:S02]  /*a480*/  MOV R16, 0x1 ;  /* 0x0000000100107802 */ /* 0x000fe40000000f00 */
[----:B--2---:R-:W-:-:S13]  /*a490*/  FSETP.GT.AND P1, PT, R7, R6, PT ;  /* 0x000000060700720b */ /* 0x004fda0003f24000 */
[----:B------:R-:W-:Y:S05]  /*a4a0*/  @P2 BRA P1, `(.L_x_112) ;  /* 0x0000000000242947 */ /* 0x000fea0000800000 */
.L_x_111:
[----:B------:R-:W-:Y:S05]  /*a4b0*/  @!P3 BREAK.RELIABLE B0 ;  /* 0x000000000000b942 */ /* 0x000fea0003800100 */
[----:B------:R-:W-:Y:S02]  /*a4c0*/  IMAD.MOV.U32 R12, RZ, RZ, RZ ;  /* 0x000000ffff0c7224 */ /* 0x000fe400078e00ff */
[----:B------:R-:W-:Y:S01]  /*a4d0*/  IMAD.MOV.U32 R11, RZ, RZ, RZ ;  /* 0x000000ffff0b7224 */ /* 0x000fe200078e00ff */
[----:B------:R-:W-:Y:S06]  /*a4e0*/  @!P3 BRA `(.L_x_100) ;  /* 0x00000008003cb947 */ /* 0x000fec0003800000 */
[----:B------:R-:W2:Y:S02]  /*a4f0*/  LDG.E.CONSTANT R19, desc[UR6][R18.64] ;  /* 0x0000000612137981 */ /* 0x000ea4000c1e9900 */
[----:B--2---:R-:W-:-:S13]  /*a500*/  FSETP.GEU.OR P0, PT, R19, R6, !P0 ;  /* 0x000000061300720b */ /* 0x004fda000470e400 */
[----:B------:R-:W-:Y:S05]  /*a510*/  @P0 BREAK.RELIABLE B0 ;  /* 0x0000000000000942 */ /* 0x000fea0003800100 */
[----:B------:R-:W-:Y:S05]  /*a520*/  @P0 BRA `(.L_x_100) ;  /* 0x00000008002c0947 */ /* 0x000fea0003800000 */
[----:B------:R-:W-:-:S07]  /*a530*/  HFMA2 R16, -RZ, RZ, 0, 1.1920928955078125e-07 ;  /* 0x00000002ff107431 */ /* 0x000fce00000001ff */
.L_x_112:
[----:B------:R-:W-:Y:S05]  /*a540*/  BSYNC.RELIABLE B0 ;  /* 0x0000000000007941 */ /* 0x000fea0003800100 */
.L_x_110:
[----:B------:R-:W1:Y:S01]  /*a550*/  MUFU.RCP R6, R117 ;  /* 0x0000007500067308 */ /* 0x000e620000001000 */
[----:B------:R-:W-:Y:S01]  /*a560*/  FADD R8, -R116, R5 ;  /* 0x0000000574087221 */ /* 0x000fe20000000100 */
[----:B------:R-:W-:Y:S06]  /*a570*/  BSSY.RECONVERGENT B5, `(.L_x_113) ;  /* 0x000000b000057945 */ /* 0x000fec0003800200 */
[----:B------:R-:W2:Y:S01]  /*a580*/  FCHK P0, R8, R117 ;  /* 0x0000007508007302 */ /* 0x000ea20000000000 */
[----:B-1----:R-:W-:-:S04]  /*a590*/  FFMA R7, -R117, R6, 1 ;  /* 0x3f80000075077423 */ /* 0x002fc80000000106 */
[----:B------:R-:W-:-:S04]  /*a5a0*/  FFMA R7, R6, R7, R6 ;  /* 0x0000000706077223 */ /* 0x000fc80000000006 */
[----:B------:R-:W-:-:S04]  /*a5b0*/  FFMA R6, R8, R7, RZ ;  /* 0x0000000708067223 */ /* 0x000fc800000000ff */
[----:B------:R-:W-:-:S04]  /*a5c0*/  FFMA R9, -R117, R6, R8 ;  /* 0x0000000675097223 */ /* 0x000fc80000000108 */
[----:B------:R-:W-:Y:S01]  /*a5d0*/  FFMA R153, R7, R9, R6 ;  /* 0x0000000907997223 */ /* 0x000fe20000000006 */
[----:B--2---:R-:W-:Y:S06]  /*a5e0*/  @!P0 BRA `(.L_x_114) ;  /* 0x00000000000c8947 */ /* 0x004fec0003800000 */
[----:B------:R-:W-:Y:S01]  /*a5f0*/  IMAD.MOV.U32 R9, RZ, RZ, R117 ;  /* 0x000000ffff097224 */ /* 0x000fe200078e0075 */
[----:B------:R-:W-:-:S07]  /*a600*/  MOV R152, 0xa620 ;  /* 0x0000a62000987802 */ /* 0x000fce0000000f00 */
[----:B0-----:R-:W-:Y:S05]  /*a610*/  CALL.REL.NOINC `($__internal_2_$__cuda_sm3x_div_rn_noftz_f32_slowpath) ;  /* 0x0000019800847944 */ /* 0x001fea0003c00000 */
.L_x_114:
[----:B------:R-:W-:Y:S05]  /*a620*/  BSYNC.RECONVERGENT B5 ;  /* 0x0000000000057941 */ /* 0x000fea0003800200 */
.L_x_113:
[----:B------:R-:W-:Y:S01]  /*a630*/  ISETP.NE.AND P0, PT, R16, 0x1, PT ;  /* 0x000000011000780c */ /* 0x000fe20003f05270 */
[----:B------:R-:W-:Y:S01]  /*a640*/  FADD.SAT R153, RZ, R153 ;  /* 0x00000099ff997221 */ /* 0x000fe20000002000 */
[----:B------:R-:W-:Y:S03]  /*a650*/  BSSY.RELIABLE B0, `(.L_x_115) ;  /* 0x000001b000007945 */ /* 0x000fe60003800100 */
[----:B------:R-:W-:-:S08]  /*a660*/  FFMA R11, R119, R153, R118 ;  /* 0x00000099770b7223 */ /* 0x000fd00000000076 */
[----:B------:R-:W-:Y:S05]  /*a670*/  @!P0 BRA `(.L_x_116) ;  /* 0x0000000000348947 */ /* 0x000fea0003800000 */
[----:B------:R-:W-:Y:S01]  /*a680*/  IMAD R7, R141, R251, R14 ;  /* 0x000000fb8d077224 */ /* 0x000fe200078e020e */
[----:B------:R-:W-:Y:S01]  /*a690*/  MOV R9, UR5 ;  /* 0x0000000500097c02 */ /* 0x000fe20008000f00 */
[----:B------:R-:W-:Y:S02]  /*a6a0*/  IMAD.U32 R8, RZ, RZ, UR4 ;  /* 0x00000004ff087e24 */ /* 0x000fe4000f8e00ff */
[----:B------:R-:W-:-:S04]  /*a6b0*/  IMAD.IADD R19, R7, 0x1, R4 ;  /* 0x0000000107137824 */ /* 0x000fc800078e0204 */
[----:B------:R-:W-:-:S05]  /*a6c0*/  IMAD.WIDE.U32 R6, R19, 0xa0, R8 ;  /* 0x000000a013067825 */ /* 0x000fca00078e0008 */
[----:B------:R-:W2:Y:S01]  /*a6d0*/  LDG.E.CONSTANT R12, desc[UR6][R6.64+0x50] ;  /* 0x00005006060c7981 */ /* 0x000ea2000c1e9900 */
[----:B------:R-:W-:-:S05]  /*a6e0*/  FFMA R153, R137, R153, R136 ;  /* 0x0000009989997223 */ /* 0x000fca0000000088 */
[----:B--2---:R-:W-:-:S13]  /*a6f0*/  FSETP.GE.AND P1, PT, R12, R153, PT ;  /* 0x000000990c00720b */ /* 0x004fda0003f26000 */
[----:B------:R-:W-:Y:S05]  /*a700*/  @P1 BREAK.RELIABLE B0 ;  /* 0x0000000000001942 */ /* 0x000fea0003800100 */
[----:B------:R-:W-:Y:S05]  /*a710*/  @!P1 BRA `(.L_x_117) ;  /* 0x0000000000389947 */ /* 0x000fea0003800000 */
[----:B------:R-:W-:Y:S01]  /*a720*/  IMAD.MOV.U32 R12, RZ, RZ, RZ ;  /* 0x000000ffff0c7224 */ /* 0x000fe200078e00ff */
[----:B------:R-:W-:Y:S01]  /*a730*/  MOV R11, RZ ;  /* 0x000000ff000b7202 */ /* 0x000fe20000000f00 */
[----:B------:R-:W-:Y:S06]  /*a740*/  BRA `(.L_x_100) ;  /* 0x0000000400a47947 */ /* 0x000fec0003800000 */
.L_x_116:
[----:B------:R-:W-:Y:S02]  /*a750*/  IMAD R19, R141, R251, R14 ;  /* 0x000000fb8d137224 */ /* 0x000fe400078e020e */
[----:B------:R-:W-:Y:S02]  /*a760*/  IMAD.U32 R8, RZ, RZ, UR4 ;  /* 0x00000004ff087e24 */ /* 0x000fe4000f8e00ff */
[----:B------:R-:W-:Y:S01]  /*a770*/  IMAD.U32 R9, RZ, RZ, UR5 ;  /* 0x00000005ff097e24 */ /* 0x000fe2000f8e00ff */
[----:B------:R-:W-:-:S05]  /*a780*/  IADD3 R19, PT, PT, R19, R4, RZ ;  /* 0x0000000413137210 */ /* 0x000fca0007ffe0ff */
[----:B------:R-:W-:-:S05]  /*a790*/  IMAD.WIDE.U32 R6, R19, 0xa0, R8 ;  /* 0x000000a013067825 */ /* 0x000fca00078e0008 */
[----:B------:R-:W2:Y:S02]  /*a7a0*/  LDG.E.CONSTANT R12, desc[UR6][R6.64+0x50] ;  /* 0x00005006060c7981 */ /* 0x000ea4000c1e9900 */
[----:B--2---:R-:W-:Y:S01]  /*a7b0*/  FSETP.GTU.AND P1, PT, R12, R11, PT ;  /* 0x0000000b0c00720b */ /* 0x004fe20003f2c000 */
[----:B------:R-:W-:Y:S02]  /*a7c0*/  IMAD.MOV.U32 R12, RZ, RZ, RZ ;  /* 0x000000ffff0c7224 */ /* 0x000fe400078e00ff */
[----:B------:R-:W-:-:S10]  /*a7d0*/  IMAD.MOV.U32 R11, RZ, RZ, RZ ;  /* 0x000000ffff0b7224 */ /* 0x000fd400078e00ff */
[----:B------:R-:W-:Y:S05]  /*a7e0*/  @!P1 BREAK.RELIABLE B0 ;  /* 0x0000000000009942 */ /* 0x000fea0003800100 */
[----:B------:R-:W-:Y:S05]  /*a7f0*/  @!P1 BRA `(.L_x_100) ;  /* 0x0000000400789947 */ /* 0x000fea0003800000 */
.L_x_117:
[----:B------:R-:W-:Y:S05]  /*a800*/  BSYNC.RELIABLE B0 ;  /* 0x0000000000007941 */ /* 0x000fea0003800100 */
.L_x_115:
[----:B------:R-:W-:Y:S01]  /*a810*/  ISETP.NE.AND P1, PT, R138, RZ, PT ;  /* 0x000000ff8a00720c */ /* 0x000fe20003f25270 */
[----:B------:R-:W-:-:S12]  /*a820*/  BSSY.RELIABLE B0, `(.L_x_118) ;  /* 0x0000023000007945 */ /* 0x000fd80003800100 */
[----:B------:R-:W-:Y:S05]  /*a830*/  @!P1 BRA `(.L_x_119) ;  /* 0x0000000000449947 */ /* 0x000fea0003800000 */
[----:B------:R-:W-:-:S13]  /*a840*/  ISETP.NE.AND P1, PT, R138, 0x1, PT ;  /* 0x000000018a00780c */ /* 0x000fda0003f25270 */
[----:B------:R-:W-:Y:S05]  /*a850*/  @P1 BRA `(.L_x_120) ;  /* 0x00000000007c1947 */ /* 0x000fea0003800000 */
[----:B------:R-:W-:Y:S05]  /*a860*/  @!P0 BRA `(.L_x_121) ;  /* 0x00000000001c8947 */ /* 0x000fea0003800000 */
[----:B------:R-:W2:Y:S02]  /*a870*/  LDG.E.CONSTANT R11, desc[UR6][R6.64+0x5c] ;  /* 0x00005c06060b7981 */ /* 0x000ea4000c1e9900 */
[----:B--2---:R-:W-:-:S13]  /*a880*/  FSETP.GE.AND P1, PT, R11, RZ, PT ;  /* 0x000000ff0b00720b */ /* 0x004fda0003f26000 */
[----:B------:R-:W-:Y:S05]  /*a890*/  @P1 BREAK.RELIABLE B0 ;  /* 0x0000000000001942 */ /* 0x000fea0003800100 */
[----:B------:R-:W-:Y:S05]  /*a8a0*/  @!P1 BRA `(.L_x_120) ;  /* 0x0000000000689947 */ /* 0x000fea0003800000 */
[----:B------:R-:W-:Y:S02]  /*a8b0*/  HFMA2 R12, -RZ, RZ, 0, 0 ;  /* 0x00000000ff0c7431 */ /* 0x000fe400000001ff */
[----:B------:R-:W-:Y:S01]  /*a8c0*/  IMAD.MOV.U32 R11, RZ, RZ, RZ ;  /* 0x000000ffff0b7224 */ /* 0x000fe200078e00ff */
[----:B------:R-:W-:Y:S06]  /*a8d0*/  BRA `(.L_x_100) ;  /* 0x0000000400407947 */ /* 0x000fec0003800000 */
.L_x_121:
[----:B------:R-:W2:Y:S02]  /*a8e0*/  LDG.E.CONSTANT R11, desc[UR6][R6.64+0x5c] ;  /* 0x00005c06060b7981 */ /* 0x000ea4000c1e9900 */
[----:B--2---:R-:W-:-:S13]  /*a8f0*/  FSETP.GTU.AND P1, PT, R11, RZ, PT ;  /* 0x000000ff0b00720b */ /* 0x004fda0003f2c000 */
[----:B------:R-:W-:Y:S05]  /*a900*/  @!P1 BREAK.RELIABLE B0 ;  /* 0x0000000000009942 */ /* 0x000fea0003800100 */
[----:B------:R-:W-:Y:S05]  /*a910*/  @P1 BRA `(.L_x_120) ;  /* 0x00000000004c1947 */ /* 0x000fea0003800000 */
[----:B------:R-:W-:Y:S01]  /*a920*/  IMAD.MOV.U32 R12, RZ, RZ, RZ ;  /* 0x000000ffff0c7224 */ /* 0x000fe200078e00ff */
[----:B------:R-:W-:Y:S01]  /*a930*/  MOV R11, RZ ;  /* 0x000000ff000b7202 */ /* 0x000fe20000000f00 */
[----:B------:R-:W-:Y:S06]  /*a940*/  BRA `(.L_x_100) ;  /* 0x0000000400247947 */ /* 0x000fec0003800000 */
.L_x_119:
[----:B------:R-:W-:Y:S05]  /*a950*/  @!P0 BRA `(.L_x_122) ;  /* 0x0000000000208947 */ /* 0x000fea0003800000 */
[----:B------:R-:W2:Y:S04]  /*a960*/  LDG.E.CONSTANT R12, desc[UR6][R6.64+0x5c] ;  /* 0x00005c06060c7981 */ /* 0x000ea8000c1e9900 */
[----:B------:R-:W2:Y:S02]  /*a970*/  LDG.E.CONSTANT R11, desc[UR6][R6.64+0x60] ;  /* 0x00006006060b7981 */ /* 0x000ea4000c1e9900 */
[----:B--2---:R-:W-:-:S13]  /*a980*/  FSETP.GE.AND P1, PT, R12, R11, PT ;  /* 0x0000000b0c00720b */ /* 0x004fda0003f26000 */
[----:B------:R-:W-:Y:S05]  /*a990*/  @P1 BREAK.RELIABLE B0 ;  /* 0x0000000000001942 */ /* 0x000fea0003800100 */
[----:B------:R-:W-:Y:S05]  /*a9a0*/  @!P1 BRA `(.L_x_120) ;  /* 0x0000000000289947 */ /* 0x000fea0003800000 */
[----:B------:R-:W-:Y:S02]  /*a9b0*/  IMAD.MOV.U32 R12, RZ, RZ, RZ ;  /* 0x000000ffff0c7224 */ /* 0x000fe400078e00ff */
[----:B------:R-:W-:Y:S01]  /*a9c0*/  IMAD.MOV.U32 R11, RZ, RZ, RZ ;  /* 0x000000ffff0b7224 */ /* 0x000fe200078e00ff */
[----:B------:R-:W-:Y:S06]  /*a9d0*/  BRA `(.L_x_100) ;  /* 0x0000000400007947 */ /* 0x000fec0003800000 */
.L_x_122:
[----:B------:R-:W2:Y:S04]  /*a9e0*/  LDG.E.CONSTANT R11, desc[UR6][R6.64+0x5c] ;  /* 0x00005c06060b7981 */ /* 0x000ea8000c1e9900 */
[----:B------:R-:W2:Y:S02]  /*a9f0*/  LDG.E.CONSTANT R12, desc[UR6][R6.64+0x60] ;  /* 0x00006006060c7981 */ /* 0x000ea4000c1e9900 */
[----:B--2---:R-:W-:Y:S01]  /*aa00*/  FSETP.GTU.AND P1, PT, R11, R12, PT ;  /* 0x0000000c0b00720b */ /* 0x004fe20003f2c000 */
[----:B------:R-:W-:Y:S02]  /*aa10*/  HFMA2 R12, -RZ, RZ, 0, 0 ;  /* 0x00000000ff0c7431 */ /* 0x000fe400000001ff */
[----:B------:R-:W-:-:S10]  /*aa20*/  IMAD.MOV.U32 R11, RZ, RZ, RZ ;  /* 0x000000ffff0b7224 */ /* 0x000fd400078e00ff */
[----:B------:R-:W-:Y:S05]  /*aa30*/  @!P1 BREAK.RELIABLE B0 ;  /* 0x0000000000009942 */ /* 0x000fea0003800100 */
[----:B------:R-:W-:Y:S05]  /*aa40*/  @!P1 BRA `(.L_x_100) ;  /* 0x0000000000e49947 */ /* 0x000fea0003800000 */
.L_x_120:
[----:B------:R-:W-:Y:S05]  /*aa50*/  BSYNC.RELIABLE B0 ;  /* 0x0000000000007941 */ /* 0x000fea0003800100 */
.L_x_118:
[----:B------:R-:W-:Y:S01]  /*aa60*/  ISETP.NE.AND P1, PT, R25, RZ, PT ;  /* 0x000000ff1900720c */ /* 0x000fe20003f25270 */
[----:B------:R-:W-:-:S12]  /*aa70*/  BSSY.RELIABLE B0, `(.L_x_123) ;  /* 0x0000010000007945 */ /* 0x000fd80003800100 */
[----:B------:R-:W-:Y:S05]  /*aa80*/  @!P1 BRA `(.L_x_124) ;  /* 0x0000000000389947 */ /* 0x000fea0003800000 */
[----:B------:R-:W-:Y:S05]  /*aa90*/  @!P0 BRA `(.L_x_125) ;  /* 0x00000000001c8947 */ /* 0x000fea0003800000 */
[----:B------:R-:W2:Y:S01]  /*aaa0*/  LDG.E.CONSTANT R6, desc[UR6][R6.64+0x54] ;  /* 0x0000540606067981 */ /* 0x000ea2000c1e9900 */
[----:B------:R-:W-:Y:S01]  /*aab0*/  IMAD.MOV.U32 R12, RZ, RZ, RZ ;  /* 0x000000ffff0c7224 */ /* 0x000fe200078e00ff */
[----:B------:R-:W-:Y:S02]  /*aac0*/  MOV R11, RZ ;  /* 0x000000ff000b7202 */ /* 0x000fe40000000f00 */
[----:B--2---:R-:W-:-:S13]  /*aad0*/  FSETP.GEU.AND P0, PT, R6, 0.15000000596046447754, PT ;  /* 0x3e19999a0600780b */ /* 0x004fda0003f0e000 */
[----:B------:R-:W-:Y:S05]  /*aae0*/  @!P0 BREAK.RELIABLE B0 ;  /* 0x0000000000008942 */ /* 0x000fea0003800100 */
[----:B------:R-:W-:Y:S05]  /*aaf0*/  @!P0 BRA `(.L_x_100) ;  /* 0x0000000000b88947 */ /* 0x000fea0003800000 */
[----:B------:R-:W-:Y:S05]  /*ab00*/  BRA `(.L_x_124) ;  /* 0x0000000000187947 */ /* 0x000fea0003800000 */
.L_x_125:
[----:B------:R-:W2:Y:S01]  /*ab10*/  LDG.E.CONSTANT R6, desc[UR6][R6.64+0x54] ;  /* 0x0000540606067981 */ /* 0x000ea2000c1e9900 */
[----:B------:R-:W-:Y:S02]  /*ab20*/  IMAD.MOV.U32 R12, RZ, RZ, RZ ;  /* 0x000000ffff0c7224 */ /* 0x000fe400078e00ff */
[----:B------:R-:W-:Y:S01]  /*ab30*/  IMAD.MOV.U32 R11, RZ, RZ, RZ ;  /* 0x000000ffff0b7224 */ /* 0x000fe200078e00ff */
[----:B--2---:R-:W-:-:S13]  /*ab40*/  FSETP.GT.AND P0, PT, R6, 0.85000002384185791016, PT ;  /* 0x3f59999a0600780b */ /* 0x004fda0003f04000 */
[----:B------:R-:W-:Y:S05]  /*ab50*/  @P0 BREAK.RELIABLE B0 ;  /* 0x0000000000000942 */ /* 0x000fea0003800100 */
[----:B------:R-:W-:Y:S05]  /*ab60*/  @P0 BRA `(.L_x_100) ;  /* 0x00000000009c0947 */ /* 0x000fea0003800000 */
.L_x_124:
[----:B------:R-:W-:Y:S05]  /*ab70*/  BSYNC.RELIABLE B0 ;  /* 0x0000000000007941 */ /* 0x000fea0003800100 */
.L_x_123:
[----:B------:R-:W-:-:S05]  /*ab80*/  IMAD.WIDE.U32 R8, R19, 0xa0, R8 ;  /* 0x000000a013087825 */ /* 0x000fca00078e0008 */
[----:B------:R-:W2:Y:S01]  /*ab90*/  LDG.E.CONSTANT R17, desc[UR6][R8.64+0x3c] ;  /* 0x00003c0608117981 */ /* 0x000ea2000c1e9900 */
[----:B------:R-:W-:Y:S01]  /*aba0*/  BSSY.RECONVERGENT B5, `(.L_x_126) ;  /* 0x0000015000057945 */ /* 0x000fe20003800200 */
[----:B------:R-:W-:Y:S01]  /*abb0*/  HFMA2 R11, -RZ, RZ, 0, 5.9604644775390625e-08 ;  /* 0x00000001ff0b7431 */ /* 0x000fe200000001ff */
[----:B--2---:R-:W-:-:S13]  /*abc0*/  FSETP.GT.AND P0, PT, R17, RZ, PT ;  /* 0x000000ff1100720b */ /* 0x004fda0003f04000 */
[----:B------:R-:W-:Y:S05]  /*abd0*/  @!P0 BRA `(.L_x_127) ;  /* 0x0000000000448947 */ /* 0x000fea0003800000 */
[----:B------:R-:W2:Y:S01]  /*abe0*/  LDG.E.CONSTANT R8, desc[UR6][R8.64+0x34] ;  /* 0x0000340608087981 */ /* 0x000ea2000c1e9900 */
[----:B------:R-:W1:Y:S01]  /*abf0*/  MUFU.RCP R6, R17 ;  /* 0x0000001100067308 */ /* 0x000e620000001000 */
[----:B------:R-:W-:Y:S01]  /*ac00*/  BSSY.RECONVERGENT B6, `(.L_x_128) ;  /* 0x000000b000067945 */ /* 0x000fe20003800200 */
[----:B-1----:R-:W-:-:S04]  /*ac10*/  FFMA R7, -R17, R6, 1 ;  /* 0x3f80000011077423 */ /* 0x002fc80000000106 */
[----:B------:R-:W-:Y:S02]  /*ac20*/  FFMA R7, R6, R7, R6 ;  /* 0x0000000706077223 */ /* 0x000fe40000000006 */
[----:B--2---:R-:W1:Y:S02]  /*ac30*/  FCHK P0, R8, R17 ;  /* 0x0000001108007302 */ /* 0x004e640000000000 */
[----:B------:R-:W-:-:S04]  /*ac40*/  FFMA R6, R8, R7, RZ ;  /* 0x0000000708067223 */ /* 0x000fc800000000ff */
[----:B------:R-:W-:-:S04]  /*ac50*/  FFMA R10, -R17, R6, R8 ;  /* 0x00000006110a7223 */ /* 0x000fc80000000108 */
[----:B------:R-:W-:Y:S01]  /*ac60*/  FFMA R153, R7, R10, R6 ;  /* 0x0000000a07997223 */ /* 0x000fe20000000006 */
[----:B-1----:R-:W-:Y:S06]  /*ac70*/  @!P0 BRA `(.L_x_129) ;  /* 0x00000000000c8947 */ /* 0x002fec0003800000 */
[----:B------:R-:W-:Y:S01]  /*ac80*/  IMAD.MOV.U32 R9, RZ, RZ, R17 ;  /* 0x000000ffff097224 */ /* 0x000fe200078e0011 */
[----:B------:R-:W-:-:S07]  /*ac90*/  MOV R152, 0xacb0 ;  /* 0x0000acb000987802 */ /* 0x000fce0000000f00 */
[----:B0-----:R-:W-:Y:S05]  /*aca0*/  CALL.REL.NOINC `($__internal_2_$__cuda_sm3x_div_rn_noftz_f32_slowpath) ;  /* 0x0000019000e07944 */ /* 0x001fea0003c00000 */
.L_x_129:
[----:B------:R-:W-:Y:S05]  /*acb0*/  BSYNC.RECONVERGENT B6 ;  /* 0x0000000000067941 */ /* 0x000fea0003800200 */
.L_x_128:
[----:B------:R-:W-:Y:S01]  /*acc0*/  IMAD.MOV.U32 R11, RZ, RZ, 0x2 ;  /* 0x00000002ff0b7424 */ /* 0x000fe200078e00ff */
[----:B------:R-:W-:-:S04]  /*acd0*/  FSETP.GT.AND P0, PT, R153, R134, PT ;  /* 0x000000869900720b */ /* 0x000fc80003f04000 */
[----:B------:R-:W-:-:S09]  /*ace0*/  SEL R11, R11, 0x1, P0 ;  /* 0x000000010b0b7807 */ /* 0x000fd20000000000 */
.L_x_127:
[----:B------:R-:W-:Y:S05]  /*acf0*/  BSYNC.RECONVERGENT B5 ;  /* 0x0000000000057941 */ /* 0x000fea0003800200 */
.L_x_126:
[----:B------:R-:W-:Y:S01]  /*ad00*/  MOV R8, UR4 ;  /* 0x0000000400087c02 */ /* 0x000fe20008000f00 */
[----:B------:R-:W-:-:S04]  /*ad10*/  IMAD.U32 R9, RZ, RZ, UR5 ;  /* 0x00000005ff097e24 */ /* 0x000fc8000f8e00ff */
[----:B------:R-:W-:-:S05]  /*ad20*/  IMAD.WIDE.U32 R6, R19, 0xa0, R8 ;  /* 0x000000a013067825 */ /* 0x000fca00078e0008 */
[----:B------:R-:W2:Y:S01]  /*ad30*/  LDG.E.CONSTANT R18, desc[UR6][R6.64+0x6c] ;  /* 0x00006c0606127981 */ /* 0x000ea2000c1e9900 */
[----:B------:R-:W-:Y:S01]  /*ad40*/  IMAD.MOV.U32 R12, RZ, RZ, R16 ;  /* 0x000000ffff0c7224 */ /* 0x000fe200078e0010 */
[----:B------:R-:W-:Y:S02]  /*ad50*/  MOV R10, R5 ;  /* 0x00000005000a7202 */ /* 0x000fe40000000f00 */
[----:B--2---:R-:W-:-:S13]  /*ad60*/  FSETP.GT.AND P0, PT, R18, RZ, PT ;  /* 0x000000ff1200720b */ /* 0x004fda0003f04000 */
[----:B------:R-:W-:Y:S05]  /*ad70*/  @!P0 BRA `(.L_x_100) ;  /* 0x0000000000188947 */ /* 0x000fea0003800000 */
[----:B------:R-:W2:Y:S01]  /*ad80*/  LDG.E.CONSTANT R6, desc[UR6][R6.64+0x10] ;  /* 0x0000100606067981 */ /* 0x000ea2000c1e9900 */
[----:B------:R-:W-:Y:S01]  /*ad90*/  FMUL R17, R95, R18 ;  /* 0x000000125f117220 */ /* 0x000fe20000400000 */
[----:B------:R-:W-:Y:S02]  /*ada0*/  IMAD.MOV.U32 R12, RZ, RZ, R16 ;  /* 0x000000ffff0c7224 */ /* 0x000fe400078e0010 */
[----:B------:R-:W-:Y:S02]  /*adb0*/  IMAD.MOV.U32 R10, RZ, RZ, R5 ;  /* 0x000000ffff0a7224 */ /* 0x000fe400078e0005 */
[----:B--2---:R-:W-:-:S04]  /*adc0*/  FSETP.GT.AND P0, PT, R6, R17, PT ;  /* 0x000000110600720b */ /* 0x004fc80003f04000 */
[----:B------:R-:W-:-:S09]  /*add0*/  SEL R11, R11, 0x2, !P0 ;  /* 0x000000020b0b7807 */ /* 0x000fd20004000000 */
.L_x_100:
[----:B------:R-:W-:Y:S05]  /*ade0*/  BSYNC.RECONVERGENT B4 ;  /* 0x0000000000047941 */ /* 0x000fea0003800200 */
.L_x_98:
[----:B------:R-:W-:-:S04]  /*adf0*/  MOV R16, R12 ;  /* 0x0000000c00107202 */ /* 0x000fc80000000f00 */
[----:B------:R-:W-:-:S13]  /*ae00*/  ISETP.NE.AND P0, PT, R16, RZ, PT ;  /* 0x000000ff1000720c */ /* 0x000fda0003f05270 */
[----:B------:R-:W-:Y:S05]  /*ae10*/  @!P0 BRA `(.L_x_80) ;  /* 0x0000001000448947 */ /* 0x000fea0003800000 */
[----:B------:R-:W-:-:S04]  /*ae20*/  IMAD R7, R141, R251, R14 ;  /* 0x000000fb8d077224 */ /* 0x000fc800078e020e */
[----:B------:R-:W-:-:S04]  /*ae30*/  IMAD.IADD R19, R7, 0x1, R4 ;  /* 0x0000000107137824 */ /* 0x000fc800078e0204 */
[----:B------:R-:W-:-:S05]  /*ae40*/  IMAD.WIDE.U32 R8, R19, 0xa0, R8 ;  /* 0x000000a013087825 */ /* 0x000fca00078e0008 */
[----:B------:R-:W2:Y:S04]  /*ae50*/  LDG.E.CONSTANT R7, desc[UR6][R8.64] ;  /* 0x0000000608077981 */ /* 0x000ea8000c1e9900 */
[----:B------:R-:W3:Y:S01]  /*ae60*/  LDG.E.CONSTANT R6, desc[UR6][R8.64+0x34] ;  /* 0x0000340608067981 */ /* 0x000ee2000c1e9900 */
[----:B------:R-:W-:Y:S01]  /*ae70*/  ISETP.NE.AND P2, PT, R21, RZ, PT ;  /* 0x000000ff1500720c */ /* 0x000fe20003f45270 */
[----:B------:R-:W-:Y:S01]  /*ae80*/  BSSY.RELIABLE B0, `(.L_x_130) ;  /* 0x0000020000007945 */ /* 0x000fe20003800100 */
[----:B------:R-:W-:Y:S02]  /*ae90*/  FSETP.GTU.AND P0, PT, R135, R23, PT ;  /* 0x000000178700720b */ /* 0x000fe40003f0c000 */
[----:B------:R-:W-:Y:S02]  /*aea0*/  ISETP.NE.AND P1, PT, R37, RZ, PT ;  /* 0x000000ff2500720c */ /* 0x000fe40003f25270 */
[----:B------:R-:W-:-:S04]  /*aeb0*/  FSETP.GE.AND P0, PT, R135, R22, !P0 ;  /* 0x000000168700720b */ /* 0x000fc80004706000 */
[----:B------:R-:W-:Y:S02]  /*aec0*/  SEL R12, RZ, 0xffffffff, !P0 ;  /* 0xffffffffff0c7807 */ /* 0x000fe40004000000 */
[----:B------:R-:W-:Y:S02]  /*aed0*/  FSETP.GT.AND P0, PT, R36, RZ, PT ;  /* 0x000000ff2400720b */ /* 0x000fe40003f04000 */
[----:B------:R-:W-:Y:S02]  /*aee0*/  @!P2 SEL R12, RZ, 0xffffffff, !P1 ;  /* 0xffffffffff0ca807 */ /* 0x000fe40004800000 */
[----:B------:R-:W-:Y:S02]  /*aef0*/  ISETP.NE.AND P1, PT, R16, 0x1, PT ;  /* 0x000000011000780c */ /* 0x000fe40003f25270 */
[----:B------:R-:W-:-:S04]  /*af00*/  LOP3.LUT R12, R12, 0x1, RZ, 0xc0, !PT ;  /* 0x000000010c0c7812 */ /* 0x000fc800078ec0ff */
[----:B------:R-:W-:Y:S01]  /*af10*/  ISETP.NE.U32.AND P2, PT, R12, 0x1, PT ;  /* 0x000000010c00780c */ /* 0x000fe20003f45070 */
[----:B------:R-:W-:-:S12]  /*af20*/  IMAD.MOV.U32 R12, RZ, RZ, 0x2 ;  /* 0x00000002ff0c7424 */ /* 0x000fd800078e00ff */
[----:B------:R-:W-:Y:S02]  /*af30*/  @!P2 SEL R16, R12, 0x1, !P1 ;  /* 0x000000010c10a807 */ /* 0x000fe40004800000 */
[----:B------:R-:W-:Y:S01]  /*af40*/  ISETP.NE.AND P2, PT, R20, RZ, PT ;  /* 0x000000ff1400720c */ /* 0x000fe20003f45270 */
[----:B--2---:R-:W-:-:S05]  /*af50*/  FMUL R7, R7, R36 ;  /* 0x0000002407077220 */ /* 0x004fca0000400000 */
[----:B---3--:R-:W-:-:S04]  /*af60*/  FSETP.GEU.AND P1, PT, R6, R7, PT ;  /* 0x000000070600720b */ /* 0x008fc80003f2e000 */
[----:B------:R-:W-:Y:S02]  /*af70*/  @P0 FSEL R6, R7, R6, !P1 ;  /* 0x0000000607060208 */ /* 0x000fe40004800000 */
[----:B------:R-:W-:Y:S01]  /*af80*/  MOV R7, R16 ;  /* 0x0000001000077202 */ /* 0x000fe20000000f00 */
[----:B------:R-:W-:Y:S06]  /*af90*/  @!P2 BRA `(.L_x_131) ;  /* 0x00000000002ca947 */ /* 0x000fec0003800000 */
[----:B------:R-:W-:-:S13]  /*afa0*/  ISETP.NE.AND P0, PT, R7, 0x2, PT ;  /* 0x000000020700780c */ /* 0x000fda0003f05270 */
[----:B------:R-:W-:Y:S05]  /*afb0*/  @!P0 BRA `(.L_x_132) ;  /* 0x0000000000148947 */ /* 0x000fea0003800000 */
[----:B------:R-:W-:-:S13]  /*afc0*/  FSETP.GEU.AND P0, PT, R135, R93, PT ;  /* 0x0000005d8700720b */ /* 0x000fda0003f0e000 */
[----:B------:R-:W-:Y:S05]  /*afd0*/  @!P0 BREAK.RELIABLE B0 ;  /* 0x0000000000008942 */ /* 0x000fea0003800100 */
[----:B------:R-:W-:Y:S05]  /*afe0*/  @!P0 BRA `(.L_x_80) ;  /* 0x0000000c00d08947 */ /* 0x000fea0003800000 */
[----:B------:R-:W-:Y:S01]  /*aff0*/  IMAD.MOV.U32 R7, RZ, RZ, 0x1 ;  /* 0x00000001ff077424 */ /* 0x000fe200078e00ff */
[----:B------:R-:W-:Y:S06]  /*b000*/  BRA `(.L_x_131) ;  /* 0x0000000000107947 */ /* 0x000fec0003800000 */
.L_x_132:
[----:B------:R-:W-:-:S13]  /*b010*/  FSETP.GT.AND P0, PT, R135, R92, PT ;  /* 0x0000005c8700720b */ /* 0x000fda0003f04000 */
[----:B------:R-:W-:Y:S05]  /*b020*/  @P0 BREAK.RELIABLE B0 ;  /* 0x0000000000000942 */ /* 0x000fea0003800100 */
[----:B------:R-:W-:Y:S05]  /*b030*/  @P0 BRA `(.L_x_80) ;  /* 0x0000000c00bc0947 */ /* 0x000fea0003800000 */
[----:B------:R-:W-:-:S07]  /*b040*/  IMAD.MOV.U32 R7, RZ, RZ, 0x2 ;  /* 0x00000002ff077424 */ /* 0x000fce00078e00ff */
.L_x_131:
[----:B------:R-:W-:-:S13]  /*b050*/  ISETP.GE.U32.AND P0, PT, R11, R130, PT ;  /* 0x000000820b00720c */ /* 0x000fda0003f06070 */
[----:B------:R-:W-:Y:S05]  /*b060*/  @!P0 BREAK.RELIABLE B0 ;  /* 0x0000000000008942 */ /* 0x000fea0003800100 */
[----:B------:R-:W-:Y:S05]  /*b070*/  @!P0 BRA `(.L_x_80) ;  /* 0x0000000c00ac8947 */ /* 0x000fea0003800000 */
[----:B------:R-:W-:Y:S05]  /*b080*/  BSYNC.RELIABLE B0 ;  /* 0x0000000000007941 */ /* 0x000fea0003800100 */
.L_x_130:
[----:B------:R-:W-:Y:S01]  /*b090*/  ISETP.NE.AND P0, PT, R108, RZ, PT ;  /* 0x000000ff6c00720c */ /* 0x000fe20003f05270 */
[----:B------:R-:W-:-:S12]  /*b0a0*/  BSSY.RELIABLE B4, `(.L_x_133) ;  /* 0x0000030000047945 */ /* 0x000fd80003800100 */
[----:B------:R-:W-:Y:S05]  /*b0b0*/  @!P0 BRA `(.L_x_134) ;  /* 0x0000000000b88947 */ /* 0x000fea0003800000 */
[----:B------:R-:W-:-:S04]  /*b0c0*/  IMAD R17, R4, 0x40, R1 ;  /* 0x0000004004117824 */ /* 0x000fc800078e0201 */
[----:B------:R-:W-:-:S05]  /*b0d0*/  IMAD R12, R4, -0x3c, R17 ;  /* 0xffffffc4040c7824 */ /* 0x000fca00078e0211 */
[----:B------:R-:W2:Y:S02]  /*b0e0*/  LDL R18, [R12+0xd10] ;  /* 0x000d10000c127983 */ /* 0x000ea40000100800 */
[----:B--2---:R-:W-:-:S13]  /*b0f0*/  ISETP.NE.AND P0, PT, R18, RZ, PT ;  /* 0x000000ff1200720c */ /* 0x004fda0003f05270 */
[----:B------:R-:W-:Y:S05]  /*b100*/  @!P0 BRA `(.L_x_134) ;  /* 0x0000000000a48947 */ /* 0x000fea0003800000 */
[----:B------:R-:W2:Y:S02]  /*b110*/  LDL R16, [R12+0xeb0] ;  /* 0x000eb0000c107983 */ /* 0x000ea40000100800 */
[----:B--2---:R-:W-:-:S13]  /*b120*/  ISETP.NE.AND P0, PT, R16, 0x1, PT ;  /* 0x000000011000780c */ /* 0x004fda0003f05270 */
[----:B------:R-:W-:Y:S05]  /*b130*/  @!P0 BRA `(.L_x_134) ;  /* 0x0000000000988947 */ /* 0x000fea0003800000 */
[----:B------:R-:W2:Y:S01]  /*b140*/  LDL R12, [R12+0xde0] ;  /* 0x000de0000c0c7983 */ /* 0x000ea20000100800 */
[----:B------:R-:W-:Y:S01]  /*b150*/  HFMA2 R17, -RZ, RZ, 0, 5.9604644775390625e-08 ;  /* 0x00000001ff117431 */ /* 0x000fe200000001ff */
[----:B------:R-:W-:-:S04]  /*b160*/  ISETP.NE.AND P0, PT, R7, 0x1, PT ;  /* 0x000000010700780c */ /* 0x000fc80003f05270 */
[----:B------:R-:W-:-:S04]  /*b170*/  SEL R17, R17, 0x2, !P0 ;  /* 0x0000000211117807 */ /* 0x000fc80004000000 */
[----:B--2---:R-:W-:-:S13]  /*b180*/  ISETP.NE.AND P0, PT, R12, R17, PT ;  /* 0x000000110c00720c */ /* 0x004fda0003f05270 */
[----:B------:R-:W-:Y:S05]  /*b190*/  @P0 BRA `(.L_x_134) ;  /* 0x0000000000800947 */ /* 0x000fea0003800000 */
[----:B------:R1:W5:Y:S01]  /*b1a0*/  LDG.E.CONSTANT R17, desc[UR6][R8.64+0x14] ;  /* 0x0000140608117981 */ /* 0x000362000c1e9900 */
[----:B------:R-:W-:Y:S01]  /*b1b0*/  FSETP.GE.AND P0, PT, R5, 40, PT ;  /* 0x422000000500780b */ /* 0x000fe20003f06000 */
[----:B------:R-:W-:Y:S01]  /*b1c0*/  BSSY.RECONVERGENT B5, `(.L_x_135) ;  /* 0x0000017000057945 */ /* 0x000fe20003800200 */
[----:B------:R-:W-:-:S11]  /*b1d0*/  IMAD.MOV.U32 R12, RZ, RZ, R109 ;  /* 0x000000ffff0c7224 */ /* 0x000fd600078e006d */
[----:B-1----:R-:W-:Y:S05]  /*b1e0*/  @P0 BRA `(.L_x_136) ;  /* 0x0000000000500947 */ /* 0x002fea0003800000 */
[----:B------:R-:W-:Y:S01]  /*b1f0*/  FSETP.GTU.AND P0, PT, R5, 25, PT ;  /* 0x41c800000500780b */ /* 0x000fe20003f0c000 */
[----:B------:R-:W-:-:S12]  /*b200*/  IMAD.MOV.U32 R12, RZ, RZ, R110 ;  /* 0x000000ffff0c7224 */ /* 0x000fd800078e006e */
[----:B------:R-:W-:Y:S05]  /*b210*/  @!P0 BRA `(.L_x_136) ;  /* 0x0000000000448947 */ /* 0x000fea0003800000 */
[----:B------:R-:W-:Y:S01]  /*b220*/  MOV R12, 0x3d888889 ;  /* 0x3d888889000c7802 */ /* 0x000fe20000000f00 */
[----:B------:R-:W-:Y:S01]  /*b230*/  FADD R8, R5, -25 ;  /* 0xc1c8000005087421 */ /* 0x000fe20000000000 */
[----:B------:R-:W-:Y:S01]  /*b240*/  IMAD.MOV.U32 R9, RZ, RZ, 0x41700000 ;  /* 0x41700000ff097424 */ /* 0x000fe200078e00ff */
[----:B------:R-:W-:Y:S02]  /*b250*/  BSSY.RECONVERGENT B6, `(.L_x_137) ;  /* 0x000000b000067945 */ /* 0x000fe40003800200 */
[----:B------:R-:W1:Y:S01]  /*b260*/  FCHK P0, R8, 15 ;  /* 0x4170000008007902 */ /* 0x000e620000000000 */
[----:B------:R-:W-:-:S04]  /*b270*/  FFMA R9, R12, -R9, 1 ;  /* 0x3f8000000c097423 */ /* 0x000fc80000000809 */
[----:B------:R-:W-:-:S04]  /*b280*/  FFMA R9, R9, R12, 0.066666670143604278564 ;  /* 0x3d88888909097423 */ /* 0x000fc8000000000c */
[----:B------:R-:W-:-:S04]  /*b290*/  FFMA R12, R8, R9, RZ ;  /* 0x00000009080c7223 */ /* 0x000fc800000000ff */
[----:B------:R-:W-:-:S04]  /*b2a0*/  FFMA R16, R12, -15, R8 ;  /* 0xc17000000c107823 */ /* 0x000fc80000000008 */
[----:B------:R-:W-:Y:S01]  /*b2b0*/  FFMA R153, R9, R16, R12 ;  /* 0x0000001009997223 */ /* 0x000fe2000000000c */
[----:B-1----:R-:W-:Y:S06]  /*b2c0*/  @!P0 BRA `(.L_x_138) ;  /* 0x00000000000c8947 */ /* 0x002fec0003800000 */
[----:B------:R-:W-:Y:S01]  /*b2d0*/  IMAD.MOV.U32 R9, RZ, RZ, 0x41700000 ;  /* 0x41700000ff097424 */ /* 0x000fe200078e00ff */
[----:B------:R-:W-:-:S07]  /*b2e0*/  MOV R152, 0xb300 ;  /* 0x0000b30000987802 */ /* 0x000fce0000000f00 */
[----:B0----5:R-:W-:Y:S05]  /*b2f0*/  CALL.REL.NOINC `($__internal_2_$__cuda_sm3x_div_rn_noftz_f32_slowpath) ;  /* 0x0000018c004c7944 */ /* 0x021fea0003c00000 */
.L_x_138:
[----:B------:R-:W-:Y:S05]  /*b300*/  BSYNC.RECONVERGENT B6 ;  /* 0x0000000000067941 */ /* 0x000fea0003800200 */
.L_x_137:
[----:B------:R-:W-:-:S04]  /*b310*/  FADD R9, R109, -R110 ;  /* 0x8000006e6d097221 */ /* 0x000fc80000000000 */
[----:B------:R-:W-:-:S07]  /*b320*/  FFMA R12, R9, R153, R110 ;  /* 0x00000099090c7223 */ /* 0x000fce000000006e */
.L_x_136:
[----:B------:R-:W-:Y:S05]  /*b330*/  BSYNC.RECONVERGENT B5 ;  /* 0x0000000000057941 */ /* 0x000fea0003800200 */
.L_x_135:
[----:B------:R-:W-:Y:S01]  /*b340*/  FMUL R8, R12, 60 ;  /* 0x427000000c087820 */ /* 0x000fe20000400000 */
[----:B-----5:R-:W-:-:S05]  /*b350*/  IADD3 R9, PT, PT, -R18, R17, RZ ;  /* 0x0000001112097210 */ /* 0x020fca0007ffe1ff */
[----:B------:R-:W1:Y:S02]  /*b360*/  F2I.U32.TRUNC.NTZ R8, R8 ;  /* 0x0000000800087305 */ /* 0x000e64000020f000 */
[----:B-1----:R-:W-:-:S13]  /*b370*/  ISETP.GE.U32.AND P0, PT, R9, R8, PT ;  /* 0x000000080900720c */ /* 0x002fda0003f06070 */
[----:B------:R-:W-:Y:S05]  /*b380*/  @!P0 BREAK.RELIABLE B4 ;  /* 0x0000000000048942 */ /* 0x000fea0003800100 */
[----:B------:R-:W-:Y:S05]  /*b390*/  @!P0 BRA `(.L_x_80) ;  /* 0x0000000800e48947 */ /* 0x000fea0003800000 */
.L_x_134:
[----:B------:R-:W-:Y:S05]  /*b3a0*/  BSYNC.RELIABLE B4 ;  /* 0x0000000000047941 */ /* 0x000fea0003800100 */
.L_x_133:
[----:B------:R-:W-:Y:S01]  /*b3b0*/  ISETP.NE.AND P0, PT, R122, RZ, PT ;  /* 0x000000ff7a00720c */ /* 0x000fe20003f05270 */
[----:B------:R-:W-:-:S12]  /*b3c0*/  BSSY.RELIABLE B0, `(.L_x_139) ;  /* 0x0000011000007945 */ /* 0x000fd80003800100 */
[----:B------:R-:W-:Y:S05]  /*b3d0*/  @!P0 BRA `(.L_x_140) ;  /* 0x00000000003c8947 */ /* 0x000fea0003800000 */
[----:B------:R-:W-:-:S13]  /*b3e0*/  ISETP.NE.AND P0, PT, R7, 0x1, PT ;  /* 0x000000010700780c */ /* 0x000fda0003f05270 */
[----:B------:R-:W-:Y:S05]  /*b3f0*/  @!P0 BRA `(.L_x_141) ;  /* 0x00000000001c8947 */ /* 0x000fea0003800000 */
[----:B------:R-:W1:Y:S02]  /*b400*/  LDC.64 R8, c[0x0][0x388] ;  /* 0x0000e200ff087b82 */ /* 0x000e640000000a00 */
[----:B-1----:R-:W-:-:S06]  /*b410*/  IMAD.WIDE.U32 R8, R19, 0xa0, R8 ;  /* 0x000000a013087825 */ /* 0x002fcc00078e0008 */
[----:B------:R-:W2:Y:S02]  /*b420*/  LDG.E.CONSTANT R8, desc[UR6][R8.64+0x5c] ;  /* 0x00005c0608087981 */ /* 0x000ea4000c1e9900 */
[----:B--2---:R-:W-:-:S13]  /*b430*/  FSETP.GE.AND P0, PT, R8, RZ, PT ;  /* 0x000000ff0800720b */ /* 0x004fda0003f06000 */
[----:B------:R-:W-:Y:S05]  /*b440*/  @P0 BREAK.RELIABLE B0 ;  /* 0x0000000000000942 */ /* 0x000fea0003800100 */
[----:B------:R-:W-:Y:S05]  /*b450*/  @!P0 BRA `(.L_x_140) ;  /* 0x00000000001c8947 */ /* 0x000fea0003800000 */
[----:B------:R-:W-:Y:S05]  /*b460*/  BRA `(.L_x_80) ;  /* 0x0000000800b07947 */ /* 0x000fea0003800000 */
.L_x_141:
[----:B------:R-:W1:Y:S02]  /*b470*/  LDC.64 R8, c[0x0][0x388] ;  /* 0x0000e200ff087b82 */ /* 0x000e640000000a00 */
[----:B-1----:R-:W-:-:S06]  /*b480*/  IMAD.WIDE.U32 R8, R19, 0xa0, R8 ;  /* 0x000000a013087825 */ /* 0x002fcc00078e0008 */
[----:B------:R-:W2:Y:S02]  /*b490*/  LDG.E.CONSTANT R8, desc[UR6][R8.64+0x5c] ;  /* 0x00005c0608087981 */ /* 0x000ea4000c1e9900 */
[----:B--2---:R-:W-:-:S13]  /*b4a0*/  FSETP.GTU.AND P0, PT, R8, RZ, PT ;  /* 0x000000ff0800720b */ /* 0x004fda0003f0c000 */
[----:B------:R-:W-:Y:S05]  /*b4b0*/  @!P0 BREAK.RELIABLE B0 ;  /* 0x0000000000008942 */ /* 0x000fea0003800100 */
[----:B------:R-:W-:Y:S05]  /*b4c0*/  @!P0 BRA `(.L_x_80) ;  /* 0x0000000800988947 */ /* 0x000fea0003800000 */
.L_x_140:
[----:B------:R-:W-:Y:S05]  /*b4d0*/  BSYNC.RELIABLE B0 ;  /* 0x0000000000007941 */ /* 0x000fea0003800100 */
.L_x_139:
[----:B------:R-:W-:Y:S01]  /*b4e0*/  ISETP.NE.AND P0, PT, R44, RZ, PT ;  /* 0x000000ff2c00720c */ /* 0x000fe20003f05270 */
[----:B------:R-:W-:-:S12]  /*b4f0*/  BSSY.RELIABLE B0, `(.L_x_142) ;  /* 0x0000023000007945 */ /* 0x000fd80003800100 */
[----:B------:R-:W-:Y:S05]  /*b500*/  @!P0 BRA `(.L_x_143) ;  /* 0x0000000000848947 */ /* 0x000fea0003800000 */
[----:B------:R-:W-:-:S13]  /*b510*/  ISETP.NE.AND P0, PT, R7, 0x1, PT ;  /* 0x000000010700780c */ /* 0x000fda0003f05270 */
[----:B------:R-:W-:Y:S05]  /*b520*/  @!P0 BRA `(.L_x_144) ;  /* 0x0000000000408947 */ /* 0x000fea0003800000 */
[----:B------:R-:W-:-:S13]  /*b530*/  FSETP.GEU.AND P0, PT, R5, R47, PT ;  /* 0x0000002f0500720b */ /* 0x000fda0003f0e000 */
[----:B------:R-:W-:Y:S05]  /*b540*/  @!P0 BRA `(.L_x_145) ;  /* 0x00000000001c8947 */ /* 0x000fea0003800000 */
[----:B------:R-:W1:Y:S02]  /*b550*/  LDC.64 R8, c[0x0][0x388] ;  /* 0x0000e200ff087b82 */ /* 0x000e640000000a00 */
[----:B-1----:R-:W-:-:S06]  /*b560*/  IMAD.WIDE.U32 R8, R19, 0xa0, R8 ;  /* 0x000000a013087825 */ /* 0x002fcc00078e0008 */
[----:B------:R-:W2:Y:S02]  /*b570*/  LDG.E.CONSTANT R8, desc[UR6][R8.64+0x50] ;  /* 0x0000500608087981 */ /* 0x000ea4000c1e9900 */
[----:B--2---:R-:W-:-:S13]  /*b580*/  FSETP.GEU.AND P0, PT, R8, R49, PT ;  /* 0x000000310800720b */ /* 0x004fda0003f0e000 */
[----:B------:R-:W-:Y:S05]  /*b590*/  @!P0 BREAK.RELIABLE B0 ;  /* 0x0000000000008942 */ /* 0x000fea0003800100 */
[----:B------:R-:W-:Y:S05]  /*b5a0*/  @!P0 BRA `(.L_x_80) ;  /* 0x0000000800608947 */ /* 0x000fea0003800000 */
[----:B------:R-:W-:Y:S05]  /*b5b0*/  BRA `(.L_x_143) ;  /* 0x0000000000587947 */ /* 0x000fea0003800000 */
.L_x_145:
[----:B------:R-:W1:Y:S02]  /*b5c0*/  LDC.64 R8, c[0x0][0x388] ;  /* 0x0000e200ff087b82 */ /* 0x000e640000000a00 */
[----:B-1----:R-:W-:-:S06]  /*b5d0*/  IMAD.WIDE.U32 R8, R19, 0xa0, R8 ;  /* 0x000000a013087825 */ /* 0x002fcc00078e0008 */
[----:B------:R-:W2:Y:S02]  /*b5e0*/  LDG.E.CONSTANT R9, desc[UR6][R8.64+0x50] ;  /* 0x0000500608097981 */ /* 0x000ea4000c1e9900 */
[----:B--2---:R-:W-:-:S13]  /*b5f0*/  FSETP.GEU.AND P0, PT, R9, R46, PT ;  /* 0x0000002e0900720b */ /* 0x004fda0003f0e000 */
[----:B------:R-:W-:Y:S05]  /*b600*/  @!P0 BREAK.RELIABLE B0 ;  /* 0x0000000000008942 */ /* 0x000fea0003800100 */
[----:B------:R-:W-:Y:S05]  /*b610*/  @!P0 BRA `(.L_x_80) ;  /* 0x0000000800448947 */ /* 0x000fea0003800000 */
[----:B------:R-:W-:Y:S05]  /*b620*/  BRA `(.L_x_143) ;  /* 0x00000000003c7947 */ /* 0x000fea0003800000 */
.L_x_144:
[----:B------:R-:W-:-:S13]  /*b630*/  FSETP.GEU.AND P0, PT, R5, R47, PT ;  /* 0x0000002f0500720b */ /* 0x000fda0003f0e000 */
[----:B------:R-:W-:Y:S05]  /*b640*/  @!P0 BRA `(.L_x_146) ;  /* 0x00000000001c8947 */ /* 0x000fea0003800000 */
[----:B------:R-:W1:Y:S02]  /*b650*/  LDC.64 R8, c[0x0][0x388] ;  /* 0x0000e200ff087b82 */ /* 0x000e640000000a00 */
[----:B-1----:R-:W-:-:S06]  /*b660*/  IMAD.WIDE.U32 R8, R19, 0xa0, R8 ;  /* 0x000000a013087825 */ /* 0x002fcc00078e0008 */
[----:B------:R-:W2:Y:S02]  /*b670*/  LDG.E.CONSTANT R9, desc[UR6][R8.64+0x50] ;  /* 0x0000500608097981 */ /* 0x000ea4000c1e9900 */
[----:B--2---:R-:W-:-:S13]  /*b680*/  FSETP.GT.AND P0, PT, R9, R48, PT ;  /* 0x000000300900720b */ /* 0x004fda0003f04000 */
[----:B------:R-:W-:Y:S05]  /*b690*/  @P0 BREAK.RELIABLE B0 ;  /* 0x0000000000000942 */ /* 0x000fea0003800100 */
[----:B------:R-:W-:Y:S05]  /*b6a0*/  @P0 BRA `(.L_x_80) ;  /* 0x0000000800200947 */ /* 0x000fea0003800000 */
[----:B------:R-:W-:Y:S05]  /*b6b0*/  BRA `(.L_x_143) ;  /* 0x0000000000187947 */ /* 0x000fea0003800000 */
.L_x_146:
[----:B------:R-:W1:Y:S02]  /*b6c0*/  LDC.64 R8, c[0x0][0x388] ;  /* 0x0000e200ff087b82 */ /* 0x000e640000000a00 */
[----:B-1----:R-:W-:-:S06]  /*b6d0*/  IMAD.WIDE.U32 R8, R19, 0xa0, R8 ;  /* 0x000000a013087825 */ /* 0x002fcc00078e0008 */
[----:B------:R-:W2:Y:S02]  /*b6e0*/  LDG.E.CONSTANT R8, desc[UR6][R8.64+0x50] ;  /* 0x0000500608087981 */ /* 0x000ea4000c1e9900 */
[----:B--2---:R-:W-:-:S13]  /*b6f0*/  FSETP.GT.AND P0, PT, R8, R45, PT ;  /* 0x0000002d0800720b */ /* 0x004fda0003f04000 */
[----:B------:R-:W-:Y:S05]  /*b700*/  @P0 BREAK.RELIABLE B0 ;  /* 0x0000000000000942 */ /* 0x000fea0003800100 */
[----:B------:R-:W-:Y:S05]  /*b710*/  @P0 BRA `(.L_x_80) ;  /* 0x0000000800040947 */ /* 0x000fea0003800000 */
.L_x_143:
[----:B------:R-:W-:Y:S05]  /*b720*/  BSYNC.RELIABLE B0 ;  /* 0x0000000000007941 */ /* 0x000fea0003800100 */
.L_x_142:
[----:B------:R-:W-:Y:S01]  /*b730*/  I2FP.F32.U32 R8, R11 ;  /* 0x0000000b00087245 */ /* 0x000fe20000201000 */
[C---:B------:R-:W-:Y:S02]  /*b740*/  IMAD R9, R0.reuse, 0x1c, R129 ;  /* 0x0000001c00097824 */ /* 0x040fe400078e0281 */
[----:B------:R-:W-:Y:S02]  /*b750*/  VIADD R0, R0, 0x1 ;  /* 0x0000000100007836 */ /* 0x000fe40000000000 */
[----:B------:R-:W-:Y:S01]  /*b760*/  FFMA R8, R8, 100, R5 ;  /* 0x42c8000008087823 */ /* 0x000fe20000000005 */
[----:B------:R2:W-:Y:S04]  /*b770*/  STL [R9+0x4], R7 ;  /* 0x0000040709007387 */ /* 0x0005e80000100800 */
[----:B------:R2:W-:Y:S04]  /*b780*/  STL [R9+0x8], R11 ;  /* 0x0000080b09007387 */ /* 0x0005e80000100800 */
[----:B------:R2:W-:Y:S04]  /*b790*/  STL [R9+0x10], R5 ;  /* 0x0000100509007387 */ /* 0x0005e80000100800 */
[----:B------:R2:W-:Y:S04]  /*b7a0*/  STL [R9+0x14], R6 ;  /* 0x0000140609007387 */ /* 0x0005e80000100800 */
[----:B------:R2:W-:Y:S04]  /*b7b0*/  STL [R9+0x18], R10 ;  /* 0x0000180a09007387 */ /* 0x0005e80000100800 */
[----:B------:R2:W-:Y:S04]  /*b7c0*/  STL [R9], R4 ;  /* 0x0000000409007387 */ /* 0x0005e80000100800 */
[----:B------:R2:W-:Y:S01]  /*b7d0*/  STL [R9+0xc], R8 ;  /* 0x00000c0809007387 */ /* 0x0005e20000100800 */
[----:B------:R-:W-:Y:S05]  /*b7e0*/  BRA `(.L_x_80) ;  /* 0x0000000400d07947 */ /* 0x000fea0003800000 */
.L_x_81:
[----:B------:R-:W2:Y:S02]  /*b7f0*/  LDL R6, [R11+0x34] ;  /* 0x000034000b067983 */ /* 0x000ea40000100800 */
[----:B--2---:R-:W-:-:S13]  /*b800*/  ISETP.GE.U32.AND P0, PT, R6, R105, PT ;  /* 0x000000690600720c */ /* 0x004fda0003f06070 */
[----:B------:R-:W-:Y:S05]  /*b810*/  @P0 BRA `(.L_x_80) ;  /* 0x0000000400c40947 */ /* 0x000fea0003800000 */
[----:B------:R-:W2:Y:S04]  /*b820*/  LDL R7, [R11+0x20] ;  /* 0x000020000b077983 */ /* 0x000ea80000100800 */
[----:B------:R3:W5:Y:S01]  /*b830*/  LDG.E.CONSTANT R12, desc[UR6][R8.64] ;  /* 0x00000006080c7981 */ /* 0x000762000c1e9900 */
[----:B--2---:R-:W-:-:S13]  /*b840*/  FSETP.GT.AND P0, PT, R7, RZ, PT ;  /* 0x000000ff0700720b */ /* 0x004fda0003f04000 */
[----:B------:R-:W2:Y:S01]  /*b850*/  @!P0 LDL R5, [R11+0x14] ;  /* 0x000014000b058983 */ /* 0x000ea20000100800 */
[----:B------:R-:W-:Y:S01]  /*b860*/  BSSY.RECONVERGENT B4, `(.L_x_147) ;  /* 0x0000028000047945 */ /* 0x000fe20003800200 */
[----:B--2---:R-:W-:-:S05]  /*b870*/  @!P0 FMUL R7, R5, 0.0049999998882412910461 ;  /* 0x3ba3d70a05078820 */ /* 0x004fca0000400000 */
[----:B------:R-:W-:Y:S01]  /*b880*/  FSETP.GTU.AND P0, PT, R7, RZ, PT ;  /* 0x000000ff0700720b */ /* 0x000fe20003f0c000 */
[----:B------:R-:W-:-:S12]  /*b890*/  IMAD.MOV.U32 R5, RZ, RZ, RZ ;  /* 0x000000ffff057224 */ /* 0x000fd800078e00ff */
[----:B---3--:R-:W-:Y:S05]  /*b8a0*/  @!P0 BRA `(.L_x_148) ;  /* 0x00000000008c8947 */ /* 0x008fea0003800000 */
[----:B------:R-:W-:-:S13]  /*b8b0*/  ISETP.NE.AND P0, PT, R10, 0x1, PT ;  /* 0x000000010a00780c */ /* 0x000fda0003f05270 */
[----:B------:R-:W-:Y:S05]  /*b8c0*/  @!P0 BRA `(.L_x_149) ;  /* 0x0000000000448947 */ /* 0x000fea0003800000 */
[----:B------:R-:W2:Y:S01]  /*b8d0*/  LDL R9, [R11+0x14] ;  /* 0x000014000b097983 */ /* 0x000ea20000100800 */
[----:B------:R-:W3:Y:S01]  /*b8e0*/  MUFU.RCP R6, R7 ;  /* 0x0000000700067308 */ /* 0x000ee20000001000 */
[----:B------:R-:W-:Y:S01]  /*b8f0*/  BSSY.RECONVERGENT B5, `(.L_x_150) ;  /* 0x000000d000057945 */ /* 0x000fe20003800200 */
[----:B---3--:R-:W-:-:S04]  /*b900*/  FFMA R5, R6, -R7, 1 ;  /* 0x3f80000006057423 */ /* 0x008fc80000000807 */
[----:B------:R-:W-:Y:S01]  /*b910*/  FFMA R5, R6, R5, R6 ;  /* 0x0000000506057223 */ /* 0x000fe20000000006 */
[----:B--2--5:R-:W-:-:S04]  /*b920*/  FADD R8, -R12, R9 ;  /* 0x000000090c087221 */ /* 0x024fc80000000100 */
[----:B------:R-:W2:Y:S01]  /*b930*/  FCHK P0, R8, R7 ;  /* 0x0000000708007302 */ /* 0x000ea20000000000 */
[----:B------:R-:W-:-:S04]  /*b940*/  FFMA R6, R8, R5, RZ ;  /* 0x0000000508067223 */ /* 0x000fc800000000ff */
[----:B------:R-:W-:-:S04]  /*b950*/  FFMA R9, R6, -R7, R8 ;  /* 0x8000000706097223 */ /* 0x000fc80000000008 */
[----:B------:R-:W-:Y:S01]  /*b960*/  FFMA R5, R5, R9, R6 ;  /* 0x0000000905057223 */ /* 0x000fe20000000006 */
[----:B--2---:R-:W-:Y:S06]  /*b970*/  @!P0 BRA `(.L_x_151) ;  /* 0x0000000000108947 */ /* 0x004fec0003800000 */
[----:B------:R-:W-:Y:S02]  /*b980*/  MOV R9, R7 ;  /* 0x0000000700097202 */ /* 0x000fe40000000f00 */
[----:B------:R-:W-:-:S07]  /*b990*/  MOV R152, 0xb9b0 ;  /* 0x0000b9b000987802 */ /* 0x000fce0000000f00 */
[----:B01----:R-:W-:Y:S05]  /*b9a0*/  CALL.REL.NOINC `($__internal_2_$__cuda_sm3x_div_rn_noftz_f32_slowpath) ;  /* 0x0000018400a07944 */ /* 0x003fea0003c00000 */
[----:B------:R-:W-:-:S07]  /*b9b0*/  IMAD.MOV.U32 R5, RZ, RZ, R153 ;  /* 0x000000ffff057224 */ /* 0x000fce00078e0099 */
.L_x_151:
[----:B-1----:R-:W-:Y:S05]  /*b9c0*/  BSYNC.RECONVERGENT B5 ;  /* 0x0000000000057941 */ /* 0x002fea0003800200 */
.L_x_150:
[----:B------:R-:W-:Y:S05]  /*b9d0*/  BRA `(.L_x_148) ;  /* 0x0000000000407947 */ /* 0x000fea0003800000 */
.L_x_149:
[----:B------:R-:W2:Y:S01]  /*b9e0*/  LDL R5, [R11+0x14] ;  /* 0x000014000b057983 */ /* 0x000ea20000100800 */
[----:B------:R-:W3:Y:S01]  /*b9f0*/  MUFU.RCP R6, R7 ;  /* 0x0000000700067308 */ /* 0x000ee20000001000 */
[----:B------:R-:W-:Y:S01]  /*ba00*/  BSSY.RECONVERGENT B5, `(.L_x_148) ;  /* 0x000000d000057945 */ /* 0x000fe20003800200 */
[----:B---3--:R-:W-:Y:S01]  /*ba10*/  FFMA R9, R6, -R7, 1 ;  /* 0x3f80000006097423 */ /* 0x008fe20000000807 */
[----:B--2--5:R-:W-:-:S03]  /*ba20*/  FADD R8, R12, -R5 ;  /* 0x800000050c087221 */ /* 0x024fc60000000000 */
[----:B------:R-:W-:Y:S02]  /*ba30*/  FFMA R5, R6, R9, R6 ;  /* 0x0000000906057223 */ /* 0x000fe40000000006 */
[----:B------:R-:W2:Y:S02]  /*ba40*/  FCHK P0, R8, R7 ;  /* 0x0000000708007302 */ /* 0x000ea40000000000 */
[----:B------:R-:W-:-:S04]  /*ba50*/  FFMA R6, R5, R8, RZ ;  /* 0x0000000805067223 */ /* 0x000fc800000000ff */
[----:B------:R-:W-:-:S04]  /*ba60*/  FFMA R9, R6, -R7, R8 ;  /* 0x8000000706097223 */ /* 0x000fc80000000008 */
[----:B------:R-:W-:Y:S01]  /*ba70*/  FFMA R5, R5, R9, R6 ;  /* 0x0000000905057223 */ /* 0x000fe20000000006 */
[----:B--2---:R-:W-:Y:S06]  /*ba80*/  @!P0 BRA `(.L_x_152) ;  /* 0x0000000000108947 */ /* 0x004fec0003800000 */
[----:B------:R-:W-:Y:S01]  /*ba90*/  IMAD.MOV.U32 R9, RZ, RZ, R7 ;  /* 0x000000ffff097224 */ /* 0x000fe200078e0007 */
[----:B------:R-:W-:-:S07]  /*baa0*/  MOV R152, 0xbac0 ;  /* 0x0000bac000987802 */ /* 0x000fce0000000f00 */
[----:B01----:R-:W-:Y:S05]  /*bab0*/  CALL.REL.NOINC `($__internal_2_$__cuda_sm3x_div_rn_noftz_f32_slowpath) ;  /* 0x00000184005c7944 */ /* 0x003fea0003c00000 */
[----:B------:R-:W-:-:S07]  /*bac0*/  MOV R5, R153 ;  /* 0x0000009900057202 */ /* 0x000fce0000000f00 */
.L_x_152:
[----:B-1----:R-:W-:Y:S05]  /*bad0*/  BSYNC.RECONVERGENT B5 ;  /* 0x0000000000057941 */ /* 0x002fea0003800200 */
.L_x_148:
[----:B-1----:R-:W-:Y:S05]  /*bae0*/  BSYNC.RECONVERGENT B4 ;  /* 0x0000000000047941 */ /* 0x002fea0003800200 */
.L_x_147:
[----:B------:R-:W-:-:S13]  /*baf0*/  FSETP.GE.AND P0, PT, R5, R128, PT ;  /* 0x000000800500720b */ /* 0x000fda0003f06000 */
[----:B------:R-:W-:Y:S05]  /*bb00*/  @!P0 BRA `(.L_x_80) ;  /* 0x0000000400088947 */ /* 0x000fea0003800000 */
[----:B------:R-:W1:Y:S01]  /*bb10*/  LDC.64 R6, c[0x0][0x388] ;  /* 0x0000e200ff067b82 */ /* 0x000e620000000a00 */
[----:B------:R-:W2:Y:S01]  /*bb20*/  LDL R5, [R11+0x40] ;  /* 0x000040000b057983 */ /* 0x000ea20000100800 */
[----:B-1----:R-:W-:-:S05]  /*bb30*/  IMAD.WIDE.U32 R6, R143, 0xa0, R6 ;  /* 0x000000a08f067825 */ /* 0x002fca00078e0006 */
[----:B------:R-:W2:Y:S02]  /*bb40*/  LDG.E.CONSTANT R18, desc[UR6][R6.64+0x14] ;  /* 0x0000140606127981 */ /* 0x000ea4000c1e9900 */
[----:B--2---:R-:W-:-:S05]  /*bb50*/  IMAD.IADD R8, R18, 0x1, -R5 ;  /* 0x0000000112087824 */ /* 0x004fca00078e0a05 */
[----:B------:R-:W-:-:S13]  /*bb60*/  ISETP.GE.U32.AND P0, PT, R8, R107, PT ;  /* 0x0000006b0800720c */ /* 0x000fda0003f06070 */
[----:B------:R-:W-:Y:S05]  /*bb70*/  @!P0 BRA `(.L_x_80) ;  /* 0x0000000000ec8947 */ /* 0x000fea0003800000 */
[----:B------:R-:W2:Y:S01]  /*bb80*/  LDL R6, [R11+0x2c] ;  /* 0x00002c000b067983 */ /* 0x000ea20000100800 */
[----:B------:R-:W1:Y:S01]  /*bb90*/  F2F.F32.F64 R5, R246 ;  /* 0x000000f600057310 */ /* 0x000e620000301000 */
[----:B------:R-:W-:Y:S01]  /*bba0*/  BSSY.RELIABLE B0, `(.L_x_153) ;  /* 0x000000b000007945 */ /* 0x000fe20003800100 */
[----:B-1----:R-:W-:-:S04]  /*bbb0*/  FMUL R19, R40, R5 ;  /* 0x0000000528137220 */ /* 0x002fc80000400000 */
[----:B------:R-:W-:-:S04]  /*bbc0*/  FMUL R5, R106, R19 ;  /* 0x000000136a057220 */ /* 0x000fc80000400000 */
[----:B--2---:R-:W-:-:S05]  /*bbd0*/  FMUL R6, R5, R6 ;  /* 0x0000000605067220 */ /* 0x004fca0000400000 */
[----:B------:R-:W-:-:S13]  /*bbe0*/  FSETP.GEU.AND P0, PT, R6, R57, PT ;  /* 0x000000390600720b */ /* 0x000fda0003f0e000 */
[----:B------:R-:W-:Y:S05]  /*bbf0*/  @P0 BRA `(.L_x_154) ;  /* 0x0000000000140947 */ /* 0x000fea0003800000 */
[----:B-----5:R-:W-:-:S04]  /*bc00*/  FSETP.GT.AND P0, PT, R12, RZ, PT ;  /* 0x000000ff0c00720b */ /* 0x020fc80003f04000 */
[----:B------:R-:W-:-:S13]  /*bc10*/  ISETP.EQ.OR P0, PT, R58, RZ, !P0 ;  /* 0x000000ff3a00720c */ /* 0x000fda0004702670 */
[----:B------:R-:W-:Y:S05]  /*bc20*/  @P0 BREAK.RELIABLE B0 ;  /* 0x0000000000000942 */ /* 0x000fea0003800100 */
[----:B------:R-:W-:Y:S05]  /*bc30*/  @P0 BRA `(.L_x_80) ;  /* 0x0000000000bc0947 */ /* 0x000fea0003800000 */
[----:B------:R-:W-:-:S07]  /*bc40*/  IMAD.MOV.U32 R6, RZ, RZ, R57 ;  /* 0x000000ffff067224 */ /* 0x000fce00078e0039 */
.L_x_154:
[----:B------:R-:W-:Y:S05]  /*bc50*/  BSYNC.RELIABLE B0 ;  /* 0x0000000000007941 */ /* 0x000fea0003800100 */
.L_x_153:
[----:B-----5:R-:W1:Y:S01]  /*bc60*/  MUFU.RCP R5, R12 ;  /* 0x0000000c00057308 */ /* 0x020e620000001000 */
[----:B------:R-:W-:Y:S07]  /*bc70*/  BSSY.RECONVERGENT B4, `(.L_x_155) ;  /* 0x000000c000047945 */ /* 0x000fee0003800200 */
[----:B------:R-:W2:Y:S01]  /*bc80*/  FCHK P0, R6, R12 ;  /* 0x0000000c06007302 */ /* 0x000ea20000000000 */
[----:B-1----:R-:W-:-:S04]  /*bc90*/  FFMA R8, -R12, R5, 1 ;  /* 0x3f8000000c087423 */ /* 0x002fc80000000105 */
[----:B------:R-:W-:-:S04]  /*bca0*/  FFMA R5, R5, R8, R5 ;  /* 0x0000000805057223 */ /* 0x000fc80000000005 */
[----:B------:R-:W-:-:S04]  /*bcb0*/  FFMA R7, R5, R6, RZ ;  /* 0x0000000605077223 */ /* 0x000fc800000000ff */
[----:B------:R-:W-:-:S04]  /*bcc0*/  FFMA R8, -R12, R7, R6 ;  /* 0x000000070c087223 */ /* 0x000fc80000000106 */
[----:B------:R-:W-:Y:S01]  /*bcd0*/  FFMA R153, R5, R8, R7 ;  /* 0x0000000805997223 */ /* 0x000fe20000000007 */
[----:B--2---:R-:W-:Y:S06]  /*bce0*/  @!P0 BRA `(.L_x_156) ;  /* 0x0000000000108947 */ /* 0x004fec0003800000 */
[----:B------:R-:W-:Y:S01]  /*bcf0*/  MOV R8, R6 ;  /* 0x0000000600087202 */ /* 0x000fe20000000f00 */
[----:B------:R-:W-:Y:S01]  /*bd00*/  IMAD.MOV.U32 R9, RZ, RZ, R12 ;  /* 0x000000ffff097224 */ /* 0x000fe200078e000c */
[----:B------:R-:W-:-:S07]  /*bd10*/  MOV R152, 0xbd30 ;  /* 0x0000bd3000987802 */ /* 0x000fce0000000f00 */
[----:B0-----:R-:W-:Y:S05]  /*bd20*/  CALL.REL.NOINC `($__internal_2_$__cuda_sm3x_div_rn_noftz_f32_slowpath) ;  /* 0x0000018000c07944 */ /* 0x001fea0003c00000 */
.L_x_156:
[----:B------:R-:W-:Y:S05]  /*bd30*/  BSYNC.RECONVERGENT B4 ;  /* 0x0000000000047941 */ /* 0x000fea0003800200 */
.L_x_155:
[----:B------:R-:W-:-:S06]  /*bd40*/  FMUL R16, R13, R6 ;  /* 0x000000060d107220 */ /* 0x000fcc0000400000 */
[----:B------:R-:W1:Y:S02]  /*bd50*/  F2F.F64.F32 R16, R16 ;  /* 0x0000001000107310 */ /* 0x000e640000201800 */
[----:B-1----:R-:W-:-:S07]  /*bd60*/  DADD R2, R2, R16 ;  /* 0x0000000002027229 */ /* 0x002fce0000000010 */
[----:B------:R1:W-:Y:S04]  /*bd70*/  STL.64 [R1+0xf88], R2 ;  /* 0x000f880201007387 */ /* 0x0003e80000100a00 */
[----:B------:R-:W2:Y:S04]  /*bd80*/  LDL R5, [R11+0x18] ;  /* 0x000018000b057983 */ /* 0x000ea80000100800 */
[----:B------:R-:W3:Y:S01]  /*bd90*/  LDL R9, [R11+0x14] ;  /* 0x000014000b097983 */ /* 0x000ee20000100800 */
[----:B------:R-:W-:Y:S01]  /*bda0*/  FMUL R6, R12, R153 ;  /* 0x000000990c067220 */ /* 0x000fe20000400000 */
[----:B------:R-:W-:Y:S01]  /*bdb0*/  BSSY.RECONVERGENT B4, `(.L_x_157) ;  /* 0x0000010000047945 */ /* 0x000fe20003800200 */
[----:B0-----:R-:W-:Y:S01]  /*bdc0*/  DADD R246, R246, -R16 ;  /* 0x00000000f6f67229 */ /* 0x001fe20000000810 */
[----:B--2---:R-:W-:-:S04]  /*bdd0*/  FADD R10, R5, R153 ;  /* 0x00000099050a7221 */ /* 0x004fc80000000000 */
[----:B------:R-:W0:Y:S01]  /*bde0*/  MUFU.RCP R7, R10 ;  /* 0x0000000a00077308 */ /* 0x000e220000001000 */
[----:B---3--:R-:W-:-:S07]  /*bdf0*/  FFMA R9, R5, R9, R6 ;  /* 0x0000000905097223 */ /* 0x008fce0000000006 */
[----:B------:R-:W2:Y:S01]  /*be00*/  FCHK P0, R9, R10 ;  /* 0x0000000a09007302 */ /* 0x000ea20000000000 */
[----:B0-----:R-:W-:-:S04]  /*be10*/  FFMA R8, -R10, R7, 1 ;  /* 0x3f8000000a087423 */ /* 0x001fc80000000107 */
[----:B------:R-:W-:-:S04]  /*be20*/  FFMA R8, R7, R8, R7 ;  /* 0x0000000807087223 */ /* 0x000fc80000000007 */
[----:B------:R-:W-:-:S04]  /*be30*/  FFMA R5, R9, R8, RZ ;  /* 0x0000000809057223 */ /* 0x000fc800000000ff */
[----:B------:R-:W-:-:S04]  /*be40*/  FFMA R6, -R10, R5, R9 ;  /* 0x000000050a067223 */ /* 0x000fc80000000109 */
[----:B------:R-:W-:Y:S01]  /*be50*/  FFMA R153, R8, R6, R5 ;  /* 0x0000000608997223 */ /* 0x000fe20000000005 */
[----:B-12---:R-:W-:Y:S06]  /*be60*/  @!P0 BRA `(.L_x_158) ;  /* 0x0000000000108947 */ /* 0x006fec0003800000 */
[----:B------:R-:W-:Y:S01]  /*be70*/  IMAD.MOV.U32 R8, RZ, RZ, R9 ;  /* 0x000000ffff087224 */ /* 0x000fe200078e0009 */
[----:B------:R-:W-:Y:S02]  /*be80*/  MOV R9, R10 ;  /* 0x0000000a00097202 */ /* 0x000fe40000000f00 */
[----:B------:R-:W-:-:S07]  /*be90*/  MOV R152, 0xbeb0 ;  /* 0x0000beb000987802 */ /* 0x000fce0000000f00 */
[----:B------:R-:W-:Y:S05]  /*bea0*/  CALL.REL.NOINC `($__internal_2_$__cuda_sm3x_div_rn_noftz_f32_slowpath) ;  /* 0x0000018000607944 */ /* 0x000fea0003c00000 */
.L_x_158:
[----:B------:R-:W-:Y:S05]  /*beb0*/  BSYNC.RECONVERGENT B4 ;  /* 0x0000000000047941 */ /* 0x000fea0003800200 */
.L_x_157:
[----:B------:R-:W2:Y:S04]  /*bec0*/  LDL.64 R6, [R11+0x30] ;  /* 0x000030000b067983 */ /* 0x000ea80000100a00 */
[----:B------:R3:W-:Y:S04]  /*bed0*/  STL [R11+0x14], R153 ;  /* 0x000014990b007387 */ /* 0x0007e80000100800 */
[----:B------:R3:W-:Y:S04]  /*bee0*/  STL [R11+0x18], R10 ;  /* 0x0000180a0b007387 */ /* 0x0007e80000100800 */
[----:B------:R3:W-:Y:S01]  /*bef0*/  STL [R11+0x40], R18 ;  /* 0x000040120b007387 */ /* 0x0007e20000100800 */
[----:B--2---:R-:W-:Y:S01]  /*bf00*/  FFMA R6, R106, R19, R6 ;  /* 0x000000136a067223 */ /* 0x004fe20000000006 */
[----:B------:R-:W-:-:S05]  /*bf10*/  VIADD R7, R7, 0x1 ;  /* 0x0000000107077836 */ /* 0x000fca0000000000 */
[----:B------:R3:W-:Y:S02]  /*bf20*/  STL.64 [R11+0x30], R6 ;  /* 0x000030060b007387 */ /* 0x0007e40000100a00 */
.L_x_80:
[----:B-1----:R-:W-:Y:S05]  /*bf30*/  BSYNC.RECONVERGENT B2 ;  /* 0x0000000000027941 */ /* 0x002fea0003800200 */
.L_x_79:
[----:B--2---:R-:W-:Y:S01]  /*bf40*/  VIADD R4, R4, 0x1 ;  /* 0x0000000104047836 */ /* 0x004fe20000000000 */
[----:B------:R-:W-:-:S04]  /*bf50*/  ISETP.GT.U32.AND P0, PT, R0, 0x3f, PT ;  /* 0x0000003f0000780c */ /* 0x000fc80003f04070 */
[----:B------:R-:W-:-:S13]  /*bf60*/  ISETP.GE.U32.OR P0, PT, R4, R141, P0 ;  /* 0x0000008d0400720c */ /* 0x000fda0000706470 */
[----:B------:R-:W-:Y:S05]  /*bf70*/  @!P0 BRA `(.L_x_159) ;  /* 0xffffffd400948947 */ /* 0x000fea000383ffff */
[----:B------:R-:W-:Y:S05]  /*bf80*/  BSYNC.RECONVERGENT B3 ;  /* 0x0000000000037941 */ /* 0x000fea0003800200 */
.L_x_78:
[----:B------:R-:W-:Y:S05]  /*bf90*/  WARPSYNC.ALL ;  /* 0x0000000000007948 */ /* 0x000fea0003800000 */
[----:B------:R1:W-:Y:S02]  /*bfa0*/  STL.64 [R1], R246 ;  /* 0x000000f601007387 */ /* 0x0003e40000100a00 */
.L_x_2:
[----:B------:R-:W-:Y:S01]  /*bfb0*/  ISETP.GE.U32.AND P0, PT, R0, 0x2, PT ;  /* 0x000000020000780c */ /* 0x000fe20003f06070 */
[----:B------:R-:W-:-:S12]  /*bfc0*/  BSSY.RECONVERGENT B0, `(.L_x_160) ;  /* 0x0000030000007945 */ /* 0x000fd80003800200 */
[----:B------:R-:W-:Y:S05]  /*bfd0*/  @!P0 BRA `(.L_x_161) ;  /* 0x0000000000b88947 */ /* 0x000fea0003800000 */
[----:B-----5:R-:W-:-:S07]  /*bfe0*/  MOV R2, 0x1 ;  /* 0x0000000100027802 */ /* 0x020fce0000000f00 */
.L_x_165:
[----:B------:R-:W-:-:S05]  /*bff0*/  IMAD R3, R2, 0x1c, R129 ;  /* 0x0000001c02037824 */ /* 0x000fca00078e0281 */
[----:B--23--:R2:W5:Y:S04]  /*c000*/  LDL R7, [R3] ;  /* 0x0000000003077983 */ /* 0x00c5680000100800 */
[----:B------:R2:W5:Y:S04]  /*c010*/  LDL R9, [R3+0x4] ;  /* 0x0000040003097983 */ /* 0x0005680000100800 */
[----:B------:R2:W5:Y:S04]  /*c020*/  LDL R11, [R3+0x8] ;  /* 0x00000800030b7983 */ /* 0x0005680000100800 */
[----:B------:R2:W5:Y:S04]  /*c030*/  LDL R17, [R3+0xc] ;  /* 0x00000c0003117983 */ /* 0x0005680000100800 */
[----:B------:R2:W5:Y:S04]  /*c040*/  LDL R19, [R3+0x10] ;  /* 0x0000100003137983 */ /* 0x0005680000100800 */
[----:B------:R2:W5:Y:S04]  /*c050*/  LDL R135, [R3+0x14] ;  /* 0x0000140003877983 */ /* 0x0005680000100800 */
[----:B------:R2:W5:Y:S01]  /*c060*/  LDL R139, [R3+0x18] ;  /* 0x00001800038b7983 */ /* 0x0005620000100800 */
[----:B------:R-:W-:Y:S01]  /*c070*/  BSSY.RECONVERGENT B1, `(.L_x_162) ;  /* 0x0000019000017945 */ /* 0x000fe20003800200 */
[----:B0-----:R-:W-:-:S07]  /*c080*/  IMAD.MOV.U32 R4, RZ, RZ, R2 ;  /* 0x000000ffff047224 */ /* 0x001fce00078e0002 */
.L_x_164:
[----:B------:R-:W-:-:S04]  /*c090*/  VIADD R142, R4, 0xffffffff ;  /* 0xffffffff048e7836 */ /* 0x000fc80000000000 */
[----:B--2---:R-:W-:-:S05]  /*c0a0*/  IMAD R3, R142, 0x1c, R129 ;  /* 0x0000001c8e037824 */ /* 0x004fca00078e0281 */
[----:B0-----:R-:W2:Y:S02]  /*c0b0*/  LDL R144, [R3+0xc] ;  /* 0x00000c0003907983 */ /* 0x001ea40000100800 */
[----:B--2--5:R-:W-:-:S13]  /*c0c0*/  FSETP.GEU.AND P0, PT, R144, R17, PT ;  /* 0x000000119000720b */ /* 0x024fda0003f0e000 */
[----:B------:R-:W-:Y:S05]  /*c0d0*/  @P0 BRA `(.L_x_163) ;  /* 0x0000000000480947 */ /* 0x000fea0003800000 */
[----:B------:R-:W2:Y:S04]  /*c0e0*/  LDL R6, [R3] ;  /* 0x0000000003067983 */ /* 0x000ea80000100800 */
[----:B------:R-:W3:Y:S04]  /*c0f0*/  LDL R8, [R3+0x4] ;  /* 0x0000040003087983 */ /* 0x000ee80000100800 */
[----:B------:R-:W4:Y:S04]  /*c100*/  LDL R10, [R3+0x8] ;  /* 0x00000800030a7983 */ /* 0x000f280000100800 */
[----:B------:R-:W5:Y:S04]  /*c110*/  LDL R12, [R3+0x10] ;  /* 0x00001000030c7983 */ /* 0x000f680000100800 */
[----:B------:R-:W5:Y:S04]  /*c120*/  LDL R16, [R3+0x14] ;  /* 0x0000140003107983 */ /* 0x000f680000100800 */
[----:B------:R-:W5:Y:S01]  /*c130*/  LDL R18, [R3+0x18] ;  /* 0x0000180003127983 */ /* 0x000f620000100800 */
[----:B------:R-:W-:Y:S01]  /*c140*/  IMAD R5, R4, 0x1c, R129 ;  /* 0x0000001c04057824 */ /* 0x000fe200078e0281 */
[----:B------:R-:W-:-:S02]  /*c150*/  ISETP.NE.AND P0, PT, R142, RZ, PT ;  /* 0x000000ff8e00720c */ /* 0x000fc40003f05270 */
[----:B------:R-:W-:Y:S02]  /*c160*/  MOV R4, R142 ;  /* 0x0000008e00047202 */ /* 0x000fe40000000f00 */
[----:B------:R0:W-:Y:S04]  /*c170*/  STL [R5+0xc], R144 ;  /* 0x00000c9005007387 */ /* 0x0001e80000100800 */
[----:B--2---:R0:W-:Y:S04]  /*c180*/  STL [R5], R6 ;  /* 0x0000000605007387 */ /* 0x0041e80000100800 */
[----:B---3--:R0:W-:Y:S04]  /*c190*/  STL [R5+0x4], R8 ;  /* 0x0000040805007387 */ /* 0x0081e80000100800 */
[----:B----4-:R0:W-:Y:S04]  /*c1a0*/  STL [R5+0x8], R10 ;  /* 0x0000080a05007387 */ /* 0x0101e80000100800 */
[----:B-----5:R0:W-:Y:S04]  /*c1b0*/  STL [R5+0x10], R12 ;  /* 0x0000100c05007387 */ /* 0x0201e80000100800 */
[----:B------:R0:W-:Y:S04]  /*c1c0*/  STL [R5+0x14], R16 ;  /* 0x0000141005007387 */ /* 0x0001e80000100800 */
[----:B------:R0:W-:Y:S01]  /*c1d0*/  STL [R5+0x18], R18 ;  /* 0x0000181205007387 */ /* 0x0001e20000100800 */
[----:B------:R-:W-:Y:S05]  /*c1e0*/  @P0 BRA `(.L_x_164) ;  /* 0xfffffffc00a80947 */ /* 0x000fea000383ffff */
[----:B------:R-:W-:-:S07]  /*c1f0*/  IMAD.MOV.U32 R4, RZ, RZ, RZ ;  /* 0x000000ffff047224 */ /* 0x000fce00078e00ff */
.L_x_163:
[----:B------:R-:W-:Y:S05]  /*c200*/  BSYNC.RECONVERGENT B1 ;  /* 0x0000000000017941 */ /* 0x000fea0003800200 */
.L_x_162:
[----:B------:R-:W-:Y:S02]  /*c210*/  IMAD R4, R4, 0x1c, R129 ;  /* 0x0000001c04047824 */ /* 0x000fe400078e0281 */
[----:B------:R-:W-:-:S03]  /*c220*/  VIADD R2, R2, 0x1 ;  /* 0x0000000102027836 */ /* 0x000fc60000000000 */
[----:B------:R2:W-:Y:S02]  /*c230*/  STL [R4], R7 ;  /* 0x0000000704007387 */ /* 0x0005e40000100800 */
[----:B------:R-:W-:Y:S02]  /*c240*/  ISETP.NE.AND P0, PT, R2, R0, PT ;  /* 0x000000000200720c */ /* 0x000fe40003f05270 */
[----:B------:R2:W-:Y:S04]  /*c250*/  STL [R4+0x4], R9 ;  /* 0x0000040904007387 */ /* 0x0005e80000100800 */
[----:B------:R2:W-:Y:S04]  /*c260*/  STL [R4+0x8], R11 ;  /* 0x0000080b04007387 */ /* 0x0005e80000100800 */
[----:B------:R2:W-:Y:S04]  /*c270*/  STL [R4+0xc], R17 ;  /* 0x00000c1104007387 */ /* 0x0005e80000100800 */
[----:B------:R2:W-:Y:S04]  /*c280*/  STL [R4+0x10], R19 ;  /* 0x0000101304007387 */ /* 0x0005e80000100800 */
[----:B------:R2:W-:Y:S04]  /*c290*/  STL [R4+0x14], R135 ;  /* 0x0000148704007387 */ /* 0x0005e80000100800 */
[----:B------:R2:W-:Y:S01]  /*c2a0*/  STL [R4+0x18], R139 ;  /* 0x0000188b04007387 */ /* 0x0005e20000100800 */
[----:B------:R-:W-:Y:S05]  /*c2b0*/  @P0 BRA `(.L_x_165) ;  /* 0xfffffffc004c0947 */ /* 0x000fea000383ffff */
.L_x_161:
[----:B------:R-:W-:Y:S05]  /*c2c0*/  BSYNC.RECONVERGENT B0 ;  /* 0x0000000000007941 */ /* 0x000fea0003800200 */
.L_x_160:
[----:B------:R-:W-:Y:S01]  /*c2d0*/  ISETP.NE.AND P0, PT, R141, RZ, PT ;  /* 0x000000ff8d00720c */ /* 0x000fe20003f05270 */
[----:B--2---:R2:W4:-:S12]  /*c2e0*/  F2F.F32.F64 R9, R246 ;  /* 0x000000f600097310 */ /* 0x0045180000301000 */
[----:B--2---:R-:W-:Y:S05]  /*c2f0*/  @!P0 BRA `(.L_x_166) ;  /* 0x0000000800708947 */ /* 0x004fea0003800000 */
[----:B-----5:R-:W-:Y:S01]  /*c300*/  IADD3 R2, PT, PT, R141, -0x1, RZ ;  /* 0xffffffff8d027810 */ /* 0x020fe20007ffe0ff */
[----:B---3--:R-:W-:-:S03]  /*c310*/  IMAD.MOV.U32 R11, RZ, RZ, RZ ;  /* 0x000000ffff0b7224 */ /* 0x008fc600078e00ff */
[----:B------:R-:W-:-:S13]  /*c320*/  ISETP.GE.U32.AND P0, PT, R2, 0x3, PT ;  /* 0x000000030200780c */ /* 0x000fda0003f06070 */
[----:B------:R-:W-:Y:S05]  /*c330*/  @!P0 BRA `(.L_x_167) ;  /* 0x0000000400588947 */ /* 0x000fea0003800000 */
[----:B------:R-:W-:Y:S01]  /*c340*/  IMAD.MOV.U32 R4, RZ, RZ, RZ ;  /* 0x000000ffff047224 */ /* 0x000fe200078e00ff */
[----:B------:R-:W-:-:S07]  /*c350*/  LOP3.LUT R11, R141, 0xfffffffc, RZ, 0xc0, !PT ;  /* 0xfffffffc8d0b7812 */ /* 0x000fce00078ec0ff */
.L_x_176:
[----:B0-----:R-:W-:-:S05]  /*c360*/  LEA R5, R4, R1, 0x6 ;  /* 0x0000000104057211 */ /* 0x001fca00078e30ff */
[----:B------:R-:W2:Y:S04]  /*c370*/  LDL.64 R144, [R5+0x10] ;  /* 0x0000100005907983 */ /* 0x000ea80000100a00 */
[----:B------:R-:W3:Y:S04]  /*c380*/  LDL.64 R16, [R5+0x50] ;  /* 0x0000500005107983 */ /* 0x000ee80000100a00 */
[----:B------:R-:W5:Y:S04]  /*c390*/  LDL.64 R18, [R5+0x90] ;  /* 0x0000900005127983 */ /* 0x000f680000100a00 */
[----:B------:R-:W4:Y:S01]  /*c3a0*/  LDL.64 R142, [R5+0xd0] ;  /* 0x0000d000058e7983 */ /* 0x000f220000100a00 */
[----:B------:R-:W-:Y:S01]  /*c3b0*/  BSSY.RECONVERGENT B0, `(.L_x_168) ;  /* 0x0000015000007945 */ /* 0x000fe20003800200 */
[----:B--2---:R-:W-:-:S02]  /*c3c0*/  ISETP.NE.AND P3, PT, R144, RZ, PT ;  /* 0x000000ff9000720c */ /* 0x004fc40003f65270 */
[----:B---3--:R-:W-:Y:S02]  /*c3d0*/  ISETP.NE.AND P0, PT, R16, RZ, PT ;  /* 0x000000ff1000720c */ /* 0x008fe40003f05270 */
[----:B-----5:R-:W-:Y:S02]  /*c3e0*/  ISETP.NE.AND P1, PT, R18, RZ, PT ;  /* 0x000000ff1200720c */ /* 0x020fe40003f25270 */
[----:B----4-:R-:W-:-:S07]  /*c3f0*/  ISETP.NE.AND P2, PT, R142, RZ, PT ;  /* 0x000000ff8e00720c */ /* 0x010fce0003f45270 */
[----:B------:R-:W-:Y:S06]  /*c400*/  @!P3 BRA `(.L_x_169) ;  /* 0x00000000003cb947 */ /* 0x000fec0003800000 */
[----:B------:R-:W0:Y:S01]  /*c410*/  LDC.64 R2, c[0x0][0x388] ;  /* 0x0000e200ff027b82 */ /* 0x000e220000000a00 */
[----:B------:R-:W-:-:S04]  /*c420*/  IMAD R7, R141, R251, R14 ;  /* 0x000000fb8d077224 */ /* 0x000fc800078e020e */
[----:B------:R-:W-:-:S04]  /*c430*/  IMAD.IADD R7, R7, 0x1, R4 ;  /* 0x0000000107077824 */ /* 0x000fc800078e0204 */
[----:B0-----:R-:W-:-:S05]  /*c440*/  IMAD.WIDE.U32 R2, R7, 0xa0, R2 ;  /* 0x000000a007027825 */ /* 0x001fca00078e0002 */
[----:B------:R-:W2:Y:S02]  /*c450*/  LDG.E.CONSTANT R6, desc[UR6][R2.64+0x88] ;  /* 0x0000880602067981 */ /* 0x000ea4000c1e9900 */
[----:B--2---:R-:W-:-:S13]  /*c460*/  ISETP.NE.AND P3, PT, R6, RZ, PT ;  /* 0x000000ff0600720c */ /* 0x004fda0003f65270 */
[----:B------:R-:W-:Y:S05]  /*c470*/  @!P3 BRA `(.L_x_169) ;  /* 0x000000000020b947 */ /* 0x000fea0003800000 */
[----:B------:R-:W2:Y:S04]  /*c480*/  LDG.E.CONSTANT R2, desc[UR6][R2.64] ;  /* 0x0000000602027981 */ /* 0x000ea8000c1e9900 */
[----:B------:R-:W3:Y:S01]  /*c490*/  LDL R8, [R5+0x18] ;  /* 0x0000180005087983 */ /* 0x000ee20000100800 */
[----:B------:R-:W-:-:S13]  /*c4a0*/  ISETP.NE.AND P3, PT, R144, 0x1, PT ;  /* 0x000000019000780c */ /* 0x000fda0003f65270 */
[C-C-:B--2---:R-:W-:Y:S01]  /*c4b0*/  @P3 FADD R6, -R2.reuse, R145.reuse ;  /* 0x0000009102063221 */ /* 0x144fe20000000100 */
[----:B------:R-:W-:-:S03]  /*c4c0*/  @!P3 FADD R7, R2, -R145 ;  /* 0x800000910207b221 */ /* 0x000fc60000000000 */
[-C--:B---3--:R-:W-:Y:S01]  /*c4d0*/  @P3 FMUL R6, R6, R8.reuse ;  /* 0x0000000806063220 */ /* 0x088fe20000400000 */
[----:B------:R-:W-:-:S04]  /*c4e0*/  @!P3 FMUL R6, R7, R8 ;  /* 0x000000080706b220 */ /* 0x000fc80000400000 */
[----:B------:R-:W-:-:S07]  /*c4f0*/  FADD R9, R9, R6 ;  /* 0x0000000609097221 */ /* 0x000fce0000000000 */
.L_x_169:
[----:B------:R-:W-:Y:S05]  /*c500*/  BSYNC.RECONVERGENT B0 ;  /* 0x0000000000007941 */ /* 0x000fea0003800200 */
.L_x_168:
[----:B------:R-:W-:Y:S04]  /*c510*/  BSSY.RECONVERGENT B0, `(.L_x_170) ;  /* 0x0000011000007945 */ /* 0x000fe80003800200 */
[----:B------:R-:W-:Y:S05]  /*c520*/  @!P0 BRA `(.L_x_171) ;  /* 0x00000000003c8947 */ /* 0x000fea0003800000 */
[----:B------:R-:W0:Y:S01]  /*c530*/  LDC.64 R2, c[0x0][0x388] ;  /* 0x0000e200ff027b82 */ /* 0x000e220000000a00 */
[----:B------:R-:W-:-:S05]  /*c540*/  IMAD R7, R141, R251, R14 ;  /* 0x000000fb8d077224 */ /* 0x000fca00078e020e */
[----:B------:R-:W-:-:S05]  /*c550*/  IADD3 R7, PT, PT, R4, 0x1, R7 ;  /* 0x0000000104077810 */ /* 0x000fca0007ffe007 */
        /* <DEDUP_REMOVED lines=12> */
.L_x_171:
[----:B------:R-:W-:Y:S05]  /*c620*/  BSYNC.RECONVERGENT B0 ;  /* 0x0000000000007941 */ /* 0x000fea0003800200 */
.L_x_170:
        /* <DEDUP_REMOVED lines=17> */
.L_x_173:
[----:B------:R-:W-:Y:S05]  /*c740*/  BSYNC.RECONVERGENT B0 ;  /* 0x0000000000007941 */ /* 0x000fea0003800200 */
.L_x_172:
        /* <DEDUP_REMOVED lines=17> */
.L_x_175:
[----:B------:R-:W-:Y:S05]  /*c860*/  BSYNC.RECONVERGENT B0 ;  /* 0x0000000000007941 */ /* 0x000fea0003800200 */
.L_x_174:
[----:B------:R-:W-:-:S05]  /*c870*/  VIADD R4, R4, 0x4 ;  /* 0x0000000404047836 */ /* 0x000fca0000000000 */
[----:B------:R-:W-:-:S13]  /*c880*/  ISETP.NE.AND P0, PT, R4, R11, PT ;  /* 0x0000000b0400720c */ /* 0x000fda0003f05270 */
[----:B------:R-:W-:Y:S05]  /*c890*/  @P0 BRA `(.L_x_176) ;  /* 0xfffffff800b00947 */ /* 0x000fea000383ffff */
.L_x_167:
[----:B0-----:R-:W-:-:S13]  /*c8a0*/  LOP3.LUT P0, R8, R141, 0x3, RZ, 0xc0, !PT ;  /* 0x000000038d087812 */ /* 0x001fda000780c0ff */
[----:B------:R-:W-:Y:S05]  /*c8b0*/  @!P0 BRA `(.L_x_166) ;  /* 0x0000000400008947 */ /* 0x000fea0003800000 */
[----:B------:R-:W-:-:S05]  /*c8c0*/  LEA R4, R11, R1, 0x6 ;  /* 0x000000010b047211 */ /* 0x000fca00078e30ff */
[----:B------:R-:W2:Y:S01]  /*c8d0*/  LDL.64 R16, [R4+0x10] ;  /* 0x0000100004107983 */ /* 0x000ea20000100a00 */
[----:B------:R-:W-:Y:S01]  /*c8e0*/  BSSY.RECONVERGENT B0, `(.L_x_177) ;  /* 0x0000013000007945 */ /* 0x000fe20003800200 */
[----:B------:R-:W-:Y:S02]  /*c8f0*/  ISETP.NE.AND P1, PT, R8, 0x1, PT ;  /* 0x000000010800780c */ /* 0x000fe40003f25270 */
[----:B--2---:R-:W-:-:S13]  /*c900*/  ISETP.NE.AND P0, PT, R16, RZ, PT ;  /* 0x000000ff1000720c */ /* 0x004fda0003f05270 */
[----:B------:R-:W-:Y:S05]  /*c910*/  @!P0 BRA `(.L_x_178) ;  /* 0x00000000003c8947 */ /* 0x000fea0003800000 */
        /* <DEDUP_REMOVED lines=14> */
[----:B----4-:R-:W-:-:S07]  /*ca00*/  FADD R9, R5, R9 ;  /* 0x0000000905097221 */ /* 0x010fce0000000000 */
.L_x_178:
[----:B------:R-:W-:Y:S05]  /*ca10*/  BSYNC.RECONVERGENT B0 ;  /* 0x0000000000007941 */ /* 0x000fea0003800200 */
.L_x_177:
[----:B------:R-:W-:Y:S05]  /*ca20*/  @!P1 BRA `(.L_x_166) ;  /* 0x0000000000a49947 */ /* 0x000fea0003800000 */
[----:B------:R-:W2:Y:S01]  /*ca30*/  LDL.64 R16, [R4+0x50] ;  /* 0x0000500004107983 */ /* 0x000ea20000100a00 */
[----:B------:R-:W-:Y:S01]  /*ca40*/  BSSY.RECONVERGENT B0, `(.L_x_179) ;  /* 0x0000013000007945 */ /* 0x000fe20003800200 */
[----:B------:R-:W-:Y:S02]  /*ca50*/  ISETP.NE.AND P1, PT, R8, 0x2, PT ;  /* 0x000000020800780c */ /* 0x000fe40003f25270 */
[----:B--2---:R-:W-:-:S13]  /*ca60*/  ISETP.NE.AND P0, PT, R16, RZ, PT ;  /* 0x000000ff1000720c */ /* 0x004fda0003f05270 */
        /* <DEDUP_REMOVED lines=16> */
.L_x_180:
[----:B------:R-:W-:Y:S05]  /*cb70*/  BSYNC.RECONVERGENT B0 ;  /* 0x0000000000007941 */ /* 0x000fea0003800200 */
.L_x_179:
[----:B------:R-:W-:Y:S05]  /*cb80*/  @!P1 BRA `(.L_x_166) ;  /* 0x00000000004c9947 */ /* 0x000fea0003800000 */
[----:B------:R-:W2:Y:S01]  /*cb90*/  LDL.64 R16, [R4+0x90] ;  /* 0x0000900004107983 */ /* 0x000ea20000100a00 */
[----:B------:R-:W-:Y:S01]  /*cba0*/  BSSY.RECONVERGENT B0, `(.L_x_166) ;  /* 0x0000011000007945 */ /* 0x000fe20003800200 */
        /* <DEDUP_REMOVED lines=10> */
[----:B------:R-:W4:Y:S01]  /*cc50*/  LDL R4, [R4+0x98] ;  /* 0x0000980004047983 */ /* 0x000f220000100800 */
[----:B------:R-:W-:-:S13]  /*cc60*/  ISETP.NE.AND P0, PT, R16, 0x1, PT ;  /* 0x000000011000780c */ /* 0x000fda0003f05270 */
[C-C-:B--2---:R-:W-:Y:S01]  /*cc70*/  @P0 FADD R5, -R2.reuse, R17.reuse ;  /* 0x0000001102050221 */ /* 0x144fe20000000100 */
[----:B------:R-:W-:-:S03]  /*cc80*/  @!P0 FADD R6, R2, -R17 ;  /* 0x8000001102068221 */ /* 0x000fc60000000000 */
[----:B----4-:R-:W-:-:S04]  /*cc90*/  @P0 FFMA R9, R5, R4, R9 ;  /* 0x0000000405090223 */ /* 0x010fc80000000009 */
[----:B------:R-:W-:-:S07]  /*cca0*/  @!P0 FFMA R9, R6, R4, R9 ;  /* 0x0000000406098223 */ /* 0x000fce0000000009 */
.L_x_181:
[----:B------:R-:W-:Y:S05]  /*ccb0*/  BSYNC.RECONVERGENT B0 ;  /* 0x0000000000007941 */ /* 0x000fea0003800200 */
.L_x_166:
[----:B------:R-:W-:Y:S01]  /*ccc0*/  ISETP.NE.AND P0, PT, R91, RZ, PT ;  /* 0x000000ff5b00720c */ /* 0x000fe20003f05270 */
[----:B------:R-:W-:Y:S01]  /*ccd0*/  BSSY.RECONVERGENT B3, `(.L_x_182) ;  /* 0x00001a4000037945 */ /* 0x000fe20003800200 */
[----:B------:R-:W-:Y:S02]  /*cce0*/  IMAD.MOV.U32 R245, RZ, RZ, RZ ;  /* 0x000000fffff57224 */ /* 0x000fe400078e00ff */
[----:B------:R-:W-:-:S04]  /*ccf0*/  ISETP.NE.AND P0, PT, R0, RZ, P0 ;  /* 0x000000ff0000720c */ /* 0x000fc80000705270 */
[----:B------:R-:W-:-:S13]  /*cd00*/  ISETP.LT.U32.AND P0, PT, R244, R90, P0 ;  /* 0x0000005af400720c */ /* 0x000fda0000701070 */
[----:B------:R-:W-:Y:S05]  /*cd10*/  @!P0 BRA `(.L_x_183) ;  /* 0x00000018007c8947 */ /* 0x000fea0003800000 */
[C---:B----4-:R-:W-:Y:S01]  /*cd20*/  FSETP.GEU.AND P0, PT, R9.reuse, RZ, PT ;  /* 0x000000ff0900720b */ /* 0x050fe20003f0e000 */
[----:B-----5:R-:W-:Y:S01]  /*cd30*/  HFMA2 R135, -RZ, RZ, 0, 0 ;  /* 0x00000000ff877431 */ /* 0x020fe200000001ff */
[----:B------:R-:W-:Y:S01]  /*cd40*/  BSSY.RECONVERGENT B2, `(.L_x_184) ;  /* 0x000019a000027945 */ /* 0x000fe20003800200 */
[----:B------:R-:W-:Y:S01]  /*cd50*/  IMAD.MOV.U32 R245, RZ, RZ, RZ ;  /* 0x000000fffff57224 */ /* 0x000fe200078e00ff */
[----:B------:R-:W-:-:S05]  /*cd60*/  FSEL R142, R9, RZ, P0 ;  /* 0x000000ff098e7208 */ /* 0x000fca0000000000 */
[-C--:B------:R-:W-:Y:S01]  /*cd70*/  FMUL R139, R59, R142.reuse ;  /* 0x0000008e3b8b7220 */ /* 0x080fe20000400000 */
[----:B------:R-:W-:-:S07]  /*cd80*/  FMUL R142, R40, R142 ;  /* 0x0000008e288e7220 */ /* 0x000fce0000400000 */
.L_x_227:
[----:B------:R-:W-:-:S05]  /*cd90*/  IMAD R143, R135, 0x1c, R129 ;  /* 0x0000001c878f7824 */ /* 0x000fca00078e0281 */
[----:B0----5:R0:W5:Y:S01]  /*cda0*/  LDL R12, [R143] ;  /* 0x000000008f0c7983 */ /* 0x0211620000100800 */
[----:B------:R-:W-:Y:S01]  /*cdb0*/  ISETP.NE.AND P0, PT, R141, RZ, PT ;  /* 0x000000ff8d00720c */ /* 0x000fe20003f05270 */
[----:B------:R-:W-:-:S12]  /*cdc0*/  IMAD.MOV.U32 R5, RZ, RZ, RZ ;  /* 0x000000ffff057224 */ /* 0x000fd800078e00ff */
[----:B0-----:R-:W-:Y:S05]  /*cdd0*/  @!P0 BRA `(.L_x_185) ;  /* 0x0000000800988947 */ /* 0x001fea0003800000 */
[----:B------:R-:W-:Y:S01]  /*cde0*/  IADD3 R2, PT, PT, R141, -0x1, RZ ;  /* 0xffffffff8d027810 */ /* 0x000fe20007ffe0ff */
[----:B------:R-:W-:Y:S02]  /*cdf0*/  IMAD.MOV.U32 R5, RZ, RZ, RZ ;  /* 0x000000ffff057224 */ /* 0x000fe400078e00ff */
[----:B------:R-:W-:Y:S01]  /*ce00*/  IMAD.MOV.U32 R17, RZ, RZ, RZ ;  /* 0x000000ffff117224 */ /* 0x000fe200078e00ff */
[----:B------:R-:W-:-:S13]  /*ce10*/  ISETP.GE.U32.AND P0, PT, R2, 0xf, PT ;  /* 0x0000000f0200780c */ /* 0x000fda0003f06070 */
[----:B------:R-:W-:Y:S05]  /*ce20*/  @!P0 BRA `(.L_x_186) ;  /* 0x00000004001c8947 */ /* 0x000fea0003800000 */
[----:B------:R-:W-:Y:S01]  /*ce30*/  MOV R5, RZ ;  /* 0x000000ff00057202 */ /* 0x000fe20000000f00 */
[----:B------:R-:W-:Y:S01]  /*ce40*/  IMAD.MOV.U32 R2, RZ, RZ, RZ ;  /* 0x000000ffff027224 */ /* 0x000fe200078e00ff */
[----:B------:R-:W-:-:S07]  /*ce50*/  LOP3.LUT R17, R141, 0xfffffff0, RZ, 0xc0, !PT ;  /* 0xfffffff08d117812 */ /* 0x000fce00078ec0ff */
.L_x_187:
[----:B------:R-:W-:-:S05]  /*ce60*/  IMAD R3, R2, 0x40, R1 ;  /* 0x0000004002037824 */ /* 0x000fca00078e0201 */
[----:B------:R-:W2:Y:S04]  /*ce70*/  LDL R8, [R3+0x10] ;  /* 0x0000100003087983 */ /* 0x000ea80000100800 */
[----:B------:R-:W4:Y:S04]  /*ce80*/  LDL R4, [R3+0x50] ;  /* 0x0000500003047983 */ /* 0x000f280000100800 */
[----:B---3--:R-:W3:Y:S04]  /*ce90*/  LDL R6, [R3+0x90] ;  /* 0x0000900003067983 */ /* 0x008ee80000100800 */
[----:B------:R-:W3:Y:S04]  /*cea0*/  LDL R7, [R3+0xd0] ;  /* 0x0000d00003077983 */ /* 0x000ee80000100800 */
[----:B------:R-:W3:Y:S04]  /*ceb0*/  LDL R9, [R3+0x150] ;  /* 0x0001500003097983 */ /* 0x000ee80000100800 */
[----:B------:R-:W3:Y:S04]  /*cec0*/  LDL R11, [R3+0x190] ;  /* 0x00019000030b7983 */ /* 0x000ee80000100800 */
[----:B------:R-:W3:Y:S01]  /*ced0*/  LDL R16, [R3+0x1d0] ;  /* 0x0001d00003107983 */ /* 0x000ee20000100800 */
[----:B--2---:R-:W-:-:S02]  /*cee0*/  ISETP.NE.AND P0, PT, R8, RZ, PT ;  /* 0x000000ff0800720c */ /* 0x004fc40003f05270 */
[----:B----4-:R-:W-:Y:S02]  /*cef0*/  ISETP.NE.AND P1, PT, R4, RZ, PT ;  /* 0x000000ff0400720c */ /* 0x010fe40003f25270 */
[----:B---3--:R-:W-:Y:S02]  /*cf00*/  ISETP.NE.AND P3, PT, R6, RZ, PT ;  /* 0x000000ff0600720c */ /* 0x008fe40003f65270 */
[----:B------:R-:W-:-:S07]  /*cf10*/  ISETP.NE.AND P2, PT, R7, RZ, PT ;  /* 0x000000ff0700720c */ /* 0x000fce0003f45270 */
[----:B------:R-:W2:Y:S04]  /*cf20*/  @P0 LDL R4, [R3+0x30] ;  /* 0x0000300003040983 */ /* 0x000ea80000100800 */
[----:B------:R-:W3:Y:S04]  /*cf30*/  LDL R7, [R3+0x110] ;  /* 0x0001100003077983 */ /* 0x000ee80000100800 */
[----:B------:R-:W4:Y:S04]  /*cf40*/  @P1 LDL R6, [R3+0x70] ;  /* 0x0000700003061983 */ /* 0x000f280000100800 */
[----:B------:R-:W4:Y:S04]  /*cf50*/  @P3 LDL R8, [R3+0xb0] ;  /* 0x0000b00003083983 */ /* 0x000f280000100800 */
[----:B------:R-:W4:Y:S01]  /*cf60*/  @P2 LDL R10, [R3+0xf0] ;  /* 0x0000f000030a2983 */ /* 0x000f220000100800 */
[----:B--2---:R-:W-:Y:S01]  /*cf70*/  @P0 FADD R5, R4, R5 ;  /* 0x0000000504050221 */ /* 0x004fe20000000000 */
[----:B---3--:R-:W-:-:S02]  /*cf80*/  ISETP.NE.AND P0, PT, R7, RZ, PT ;  /* 0x000000ff0700720c */ /* 0x008fc40003f05270 */
[----:B------:R-:W2:Y:S01]  /*cf90*/  LDL R7, [R3+0x210] ;  /* 0x0002100003077983 */ /* 0x000ea20000100800 */
[----:B----4-:R-:W-:Y:S01]  /*cfa0*/  @P1 FADD R5, R5, R6 ;  /* 0x0000000605051221 */ /* 0x010fe20000000000 */
[----:B------:R-:W-:Y:S02]  /*cfb0*/  ISETP.NE.AND P1, PT, R9, RZ, PT ;  /* 0x000000ff0900720c */ /* 0x000fe40003f25270 */
[----:B------:R-:W3:Y:S01]  /*cfc0*/  LDL R9, [R3+0x250] ;  /* 0x0002500003097983 */ /* 0x000ee20000100800 */
[----:B------:R-:W-:Y:S01]  /*cfd0*/  @P3 FADD R5, R5, R8 ;  /* 0x0000000805053221 */ /* 0x000fe20000000000 */
[----:B------:R-:W-:Y:S02]  /*cfe0*/  ISETP.NE.AND P3, PT, R11, RZ, PT ;  /* 0x000000ff0b00720c */ /* 0x000fe40003f65270 */
[----:B------:R-:W4:Y:S01]  /*cff0*/  LDL R11, [R3+0x290] ;  /* 0x00029000030b7983 */ /* 0x000f220000100800 */
[----:B------:R-:W-:-:S03]  /*d000*/  @P2 FADD R5, R5, R10 ;  /* 0x0000000a05052221 */ /* 0x000fc60000000000 */
[----:B------:R-:W2:Y:S01]  /*d010*/  @P0 LDL R4, [R3+0x130] ;  /* 0x0001300003040983 */ /* 0x000ea20000100800 */
[----:B------:R-:W-:-:S03]  /*d020*/  ISETP.NE.AND P2, PT, R16, RZ, PT ;  /* 0x000000ff1000720c */ /* 0x000fc60003f45270 */
[----:B------:R-:W3:Y:S04]  /*d030*/  @P1 LDL R6, [R3+0x170] ;  /* 0x0001700003061983 */ /* 0x000ee80000100800 */
[----:B------:R-:W4:Y:S04]  /*d040*/  @P3 LDL R8, [R3+0x1b0] ;  /* 0x0001b00003083983 */ /* 0x000f280000100800 */
[----:B------:R-:W4:Y:S04]  /*d050*/  LDL R16, [R3+0x2d0] ;  /* 0x0002d00003107983 */ /* 0x000f280000100800 */
[----:B------:R-:W4:Y:S01]  /*d060*/  @P2 LDL R10, [R3+0x1f0] ;  /* 0x0001f000030a2983 */ /* 0x000f220000100800 */
[----:B--2---:R-:W-:Y:S01]  /*d070*/  @P0 FADD R5, R5, R4 ;  /* 0x0000000405050221 */ /* 0x004fe20000000000 */
[----:B------:R-:W-:-:S02]  /*d080*/  ISETP.NE.AND P0, PT, R7, RZ, PT ;  /* 0x000000ff0700720c */ /* 0x000fc40003f05270 */
[----:B------:R-:W2:Y:S01]  /*d090*/  LDL R7, [R3+0x310] ;  /* 0x0003100003077983 */ /* 0x000ea20000100800 */
[----:B---3--:R-:W-:Y:S01]  /*d0a0*/  @P1 FADD R5, R5, R6 ;  /* 0x0000000605051221 */ /* 0x008fe20000000000 */
[----:B------:R-:W-:Y:S02]  /*d0b0*/  ISETP.NE.AND P1, PT, R9, RZ, PT ;  /* 0x000000ff0900720c */ /* 0x000fe40003f25270 */
[----:B------:R-:W3:Y:S01]  /*d0c0*/  LDL R9, [R3+0x350] ;  /* 0x0003500003097983 */ /* 0x000ee20000100800 */
[----:B----4-:R-:W-:Y:S01]  /*d0d0*/  @P3 FADD R5, R5, R8 ;  /* 0x0000000805053221 */ /* 0x010fe20000000000 */
[----:B------:R-:W-:Y:S02]  /*d0e0*/  ISETP.NE.AND P3, PT, R11, RZ, PT ;  /* 0x000000ff0b00720c */ /* 0x000fe40003f65270 */
[----:B------:R-:W4:Y:S04]  /*d0f0*/  LDL R11, [R3+0x390] ;  /* 0x00039000030b7983 */ /* 0x000f280000100800 */
[----:B------:R-:W2:Y:S01]  /*d100*/  @P0 LDL R4, [R3+0x230] ;  /* 0x0002300003040983 */ /* 0x000ea20000100800 */
[----:B------:R-:W-:Y:S01]  /*d110*/  @P2 FADD R5, R5, R10 ;  /* 0x0000000a05052221 */ /* 0x000fe20000000000 */
[----:B------:R-:W-:-:S02]  /*d120*/  ISETP.NE.AND P2, PT, R16, RZ, PT ;  /* 0x000000ff1000720c */ /* 0x000fc40003f45270 */
[----:B------:R-:W3:Y:S04]  /*d130*/  @P1 LDL R6, [R3+0x270] ;  /* 0x0002700003061983 */ /* 0x000ee80000100800 */
[----:B------:R-:W4:Y:S04]  /*d140*/  @P3 LDL R8, [R3+0x2b0] ;  /* 0x0002b00003083983 */ /* 0x000f280000100800 */
[----:B------:R-:W4:Y:S04]  /*d150*/  LDL R16, [R3+0x3d0] ;  /* 0x0003d00003107983 */ /* 0x000f280000100800 */
[----:B------:R-:W4:Y:S01]  /*d160*/  @P2 LDL R10, [R3+0x2f0] ;  /* 0x0002f000030a2983 */ /* 0x000f220000100800 */
[----:B--2---:R-:W-:Y:S01]  /*d170*/  @P0 FADD R5, R5, R4 ;  /* 0x0000000405050221 */ /* 0x004fe20000000000 */
[----:B------:R-:W-:-:S03]  /*d180*/  ISETP.NE.AND P0, PT, R7, RZ, PT ;  /* 0x000000ff0700720c */ /* 0x000fc60003f05270 */
[----:B---3--:R-:W-:Y:S01]  /*d190*/  @P1 FADD R5, R5, R6 ;  /* 0x0000000605051221 */ /* 0x008fe20000000000 */
[----:B------:R-:W-:-:S03]  /*d1a0*/  ISETP.NE.AND P1, PT, R9, RZ, PT ;  /* 0x000000ff0900720c */ /* 0x000fc60003f25270 */
[----:B----4-:R-:W-:Y:S01]  /*d1b0*/  @P3 FADD R5, R5, R8 ;  /* 0x0000000805053221 */ /* 0x010fe20000000000 */
[----:B------:R-:W-:-:S05]  /*d1c0*/  ISETP.NE.AND P3, PT, R11, RZ, PT ;  /* 0x000000ff0b00720c */ /* 0x000fca0003f65270 */
[----:B------:R-:W2:Y:S01]  /*d1d0*/  @P0 LDL R4, [R3+0x330] ;  /* 0x0003300003040983 */ /* 0x000ea20000100800 */
[----:B------:R-:W-:Y:S01]  /*d1e0*/  @P2 FADD R5, R5, R10 ;  /* 0x0000000a05052221 */ /* 0x000fe20000000000 */
[----:B------:R-:W-:Y:S02]  /*d1f0*/  ISETP.NE.AND P2, PT, R16, RZ, PT ;  /* 0x000000ff1000720c */ /* 0x000fe40003f45270 */
[----:B------:R-:W3:Y:S04]  /*d200*/  @P1 LDL R6, [R3+0x370] ;  /* 0x0003700003061983 */ /* 0x000ee80000100800 */
[----:B------:R-:W4:Y:S07]  /*d210*/  @P3 LDL R8, [R3+0x3b0] ;  /* 0x0003b00003083983 */ /* 0x000f2e0000100800 */
[----:B------:R-:W4:Y:S01]  /*d220*/  @P2 LDL R10, [R3+0x3f0] ;  /* 0x0003f000030a2983 */ /* 0x000f220000100800 */
[----:B------:R-:W-:Y:S01]  /*d230*/  IADD3 R2, PT, PT, R2, 0x10, RZ ;  /* 0x0000001002027810 */ /* 0x000fe20007ffe0ff */
[----:B--2---:R-:W-:-:S03]  /*d240*/  @P0 FADD R5, R5, R4 ;  /* 0x0000000405050221 */ /* 0x004fc60000000000 */
[----:B------:R-:W-:Y:S01]  /*d250*/  ISETP.NE.AND P0, PT, R2, R17, PT ;  /* 0x000000110200720c */ /* 0x000fe20003f05270 */
[----:B---3--:R-:W-:-:S04]  /*d260*/  @P1 FADD R5, R5, R6 ;  /* 0x0000000605051221 */ /* 0x008fc80000000000 */
[----:B----4-:R-:W-:-:S04]  /*d270*/  @P3 FADD R5, R5, R8 ;  /* 0x0000000805053221 */ /* 0x010fc80000000000 */
[----:B------:R-:W-:-:S04]  /*d280*/  @P2 FADD R5, R5, R10 ;  /* 0x0000000a05052221 */ /* 0x000fc80000000000 */
[----:B------:R-:W-:Y:S05]  /*d290*/  @P0 BRA `(.L_x_187) ;  /* 0xfffffff800f00947 */ /* 0x000fea000383ffff */
.L_x_186:
[----:B------:R-:W-:Y:S01]  /*d2a0*/  LOP3.LUT P0, R2, R141, 0xf, RZ, 0xc0, !PT ;  /* 0x0000000f8d027812 */ /* 0x000fe2000780c0ff */
[----:B------:R-:W-:-:S12]  /*d2b0*/  BSSY.RECONVERGENT B0, `(.L_x_185) ;  /* 0x0000058000007945 */ /* 0x000fd80003800200 */
[----:B------:R-:W-:Y:S05]  /*d2c0*/  @!P0 BRA `(.L_x_188) ;  /* 0x0000000400588947 */ /* 0x000fea0003800000 */
[----:B------:R-:W-:Y:S01]  /*d2d0*/  VIADD R2, R2, 0xffffffff ;  /* 0xffffffff02027836 */ /* 0x000fe20000000000 */
[----:B---3--:R-:W-:-:S04]  /*d2e0*/  LOP3.LUT P0, R10, R141, 0x7, RZ, 0xc0, !PT ;  /* 0x000000078d0a7812 */ /* 0x008fc8000780c0ff */
[----:B------:R-:W-:-:S13]  /*d2f0*/  ISETP.GE.U32.AND P1, PT, R2, 0x7, PT ;  /* 0x000000070200780c */ /* 0x000fda0003f26070 */
[----:B------:R-:W-:Y:S05]  /*d300*/  @!P1 BRA `(.L_x_189) ;  /* 0x0000000000889947 */ /* 0x000fea0003800000 */
[----:B------:R-:W-:-:S05]  /*d310*/  IMAD R2, R17, 0x40, R1 ;  /* 0x0000004011027824 */ /* 0x000fca00078e0201 */
[----:B------:R-:W2:Y:S04]  /*d320*/  LDL R4, [R2+0x10] ;  /* 0x0000100002047983 */ /* 0x000ea80000100800 */
[----:B------:R-:W3:Y:S04]  /*d330*/  LDL R3, [R2+0x50] ;  /* 0x0000500002037983 */ /* 0x000ee80000100800 */
[----:B------:R-:W4:Y:S04]  /*d340*/  LDL R7, [R2+0xd0] ;  /* 0x0000d00002077983 */ /* 0x000f280000100800 */
[----:B------:R-:W4:Y:S04]  /*d350*/  LDL R8, [R2+0x110] ;  /* 0x0001100002087983 */ /* 0x000f280000100800 */
[----:B------:R-:W4:Y:S01]  /*d360*/  LDL R9, [R2+0x1d0] ;  /* 0x0001d00002097983 */ /* 0x000f220000100800 */
[----:B--2---:R-:W-:-:S02]  /*d370*/  ISETP.NE.AND P2, PT, R4, RZ, PT ;  /* 0x000000ff0400720c */ /* 0x004fc40003f45270 */
[----:B---3--:R-:W-:Y:S02]  /*d380*/  ISETP.NE.AND P1, PT, R3, RZ, PT ;  /* 0x000000ff0300720c */ /* 0x008fe40003f25270 */
[----:B------:R-:W2:Y:S09]  /*d390*/  LDL R3, [R2+0x90] ;  /* 0x0000900002037983 */ /* 0x000eb20000100800 */
[----:B------:R-:W3:Y:S04]  /*d3a0*/  @P2 LDL R4, [R2+0x30] ;  /* 0x0000300002042983 */ /* 0x000ee80000100800 */
[----:B------:R-:W4:Y:S01]  /*d3b0*/  @P1 LDL R6, [R2+0x70] ;  /* 0x0000700002061983 */ /* 0x000f220000100800 */
[----:B--2---:R-:W-:-:S03]  /*d3c0*/  ISETP.NE.AND P3, PT, R3, RZ, PT ;  /* 0x000000ff0300720c */ /* 0x004fc60003f65270 */
[----:B------:R-:W2:Y:S01]  /*d3d0*/  LDL R3, [R2+0x150] ;  /* 0x0001500002037983 */ /* 0x000ea20000100800 */
[----:B---3--:R-:W-:Y:S01]  /*d3e0*/  @P2 FADD R5, R5, R4 ;  /* 0x0000000405052221 */ /* 0x008fe20000000000 */
[----:B----4-:R-:W-:Y:S02]  /*d3f0*/  ISETP.NE.AND P2, PT, R7, RZ, PT ;  /* 0x000000ff0700720c */ /* 0x010fe40003f45270 */
[----:B------:R-:W3:Y:S01]  /*d400*/  LDL R7, [R2+0x190] ;  /* 0x0001900002077983 */ /* 0x000ee20000100800 */
[----:B------:R-:W-:Y:S01]  /*d410*/  @P1 FADD R5, R5, R6 ;  /* 0x0000000605051221 */ /* 0x000fe20000000000 */
[----:B------:R-:W-:-:S04]  /*d420*/  ISETP.NE.AND P1, PT, R8, RZ, PT ;  /* 0x000000ff0800720c */ /* 0x000fc80003f25270 */
[----:B------:R-:W4:Y:S05]  /*d430*/  @P3 LDL R4, [R2+0xb0] ;  /* 0x0000b00002043983 */ /* 0x000f2a0000100800 */
[----:B------:R-:W3:Y:S04]  /*d440*/  @P2 LDL R6, [R2+0xf0] ;  /* 0x0000f00002062983 */ /* 0x000ee80000100800 */
[----:B------:R-:W3:Y:S01]  /*d450*/  @P1 LDL R8, [R2+0x130] ;  /* 0x0001300002081983 */ /* 0x000ee20000100800 */
[----:B----4-:R-:W-:Y:S01]  /*d460*/  @P3 FADD R5, R5, R4 ;  /* 0x0000000405053221 */ /* 0x010fe20000000000 */
[----:B--2---:R-:W-:-:S03]  /*d470*/  ISETP.NE.AND P3, PT, R3, RZ, PT ;  /* 0x000000ff0300720c */ /* 0x004fc60003f65270 */
[----:B---3--:R-:W-:Y:S01]  /*d480*/  @P2 FADD R5, R5, R6 ;  /* 0x0000000605052221 */ /* 0x008fe20000000000 */
[----:B------:R-:W-:-:S03]  /*d490*/  ISETP.NE.AND P2, PT, R7, RZ, PT ;  /* 0x000000ff0700720c */ /* 0x000fc60003f45270 */
[----:B------:R-:W-:Y:S01]  /*d4a0*/  @P1 FADD R5, R5, R8 ;  /* 0x0000000805051221 */ /* 0x000fe20000000000 */
[----:B------:R-:W-:-:S05]  /*d4b0*/  ISETP.NE.AND P1, PT, R9, RZ, PT ;  /* 0x000000ff0900720c */ /* 0x000fca0003f25270 */
[----:B------:R-:W2:Y:S04]  /*d4c0*/  @P3 LDL R4, [R2+0x170] ;  /* 0x0001700002043983 */ /* 0x000ea80000100800 */
[----:B------:R-:W3:Y:S04]  /*d4d0*/  @P2 LDL R6, [R2+0x1b0] ;  /* 0x0001b00002062983 */ /* 0x000ee80000100800 */
[----:B------:R-:W4:Y:S01]  /*d4e0*/  @P1 LDL R8, [R2+0x1f0] ;  /* 0x0001f00002081983 */ /* 0x000f220000100800 */
[----:B------:R-:W-:Y:S01]  /*d4f0*/  IADD3 R17, PT, PT, R17, 0x8, RZ ;  /* 0x0000000811117810 */ /* 0x000fe20007ffe0ff */
[----:B--2---:R-:W-:-:S04]  /*d500*/  @P3 FADD R5, R5, R4 ;  /* 0x0000000405053221 */ /* 0x004fc80000000000 */
[----:B---3--:R-:W-:-:S04]  /*d510*/  @P2 FADD R5, R5, R6 ;  /* 0x0000000605052221 */ /* 0x008fc80000000000 */
[----:B----4-:R-:W-:-:S07]  /*d520*/  @P1 FADD R5, R5, R8 ;  /* 0x0000000805051221 */ /* 0x010fce0000000000 */
.L_x_189:
[----:B------:R-:W-:Y:S05]  /*d530*/  @!P0 BRA `(.L_x_188) ;  /* 0x0000000000bc8947 */ /* 0x000fea0003800000 */
[----:B------:R-:W-:Y:S01]  /*d540*/  VIADD R10, R10, 0xffffffff ;  /* 0xffffffff0a0a7836 */ /* 0x000fe20000000000 */
[----:B------:R-:W-:-:S04]  /*d550*/  LOP3.LUT P0, R8, R141, 0x3, RZ, 0xc0, !PT ;  /* 0x000000038d087812 */ /* 0x000fc8000780c0ff */
[----:B------:R-:W-:-:S13]  /*d560*/  ISETP.GE.U32.AND P1, PT, R10, 0x3, PT ;  /* 0x000000030a00780c */ /* 0x000fda0003f26070 */
[----:B------:R-:W-:Y:S05]  /*d570*/  @!P1 BRA `(.L_x_190) ;  /* 0x0000000000489947 */ /* 0x000fea0003800000 */
[----:B------:R-:W-:-:S05]  /*d580*/  IMAD R7, R17, 0x40, R1 ;  /* 0x0000004011077824 */ /* 0x000fca00078e0201 */
[----:B------:R-:W2:Y:S04]  /*d590*/  LDL R2, [R7+0x10] ;  /* 0x0000100007027983 */ /* 0x000ea80000100800 */
[----:B------:R-:W3:Y:S04]  /*d5a0*/  LDL R3, [R7+0x50] ;  /* 0x0000500007037983 */ /* 0x000ee80000100800 */
[----:B------:R-:W4:Y:S04]  /*d5b0*/  LDL R4, [R7+0x90] ;  /* 0x0000900007047983 */ /* 0x000f280000100800 */
[----:B------:R-:W4:Y:S01]  /*d5c0*/  LDL R6, [R7+0xd0] ;  /* 0x0000d00007067983 */ /* 0x000f220000100800 */
[----:B--2---:R-:W-:-:S13]  /*d5d0*/  ISETP.NE.AND P3, PT, R2, RZ, PT ;  /* 0x000000ff0200720c */ /* 0x004fda0003f65270 */
[----:B------:R-:W2:Y:S01]  /*d5e0*/  @P3 LDL R2, [R7+0x30] ;  /* 0x0000300007023983 */ /* 0x000ea20000100800 */
[----:B---3--:R-:W-:Y:S02]  /*d5f0*/  ISETP.NE.AND P2, PT, R3, RZ, PT ;  /* 0x000000ff0300720c */ /* 0x008fe40003f45270 */
[----:B----4-:R-:W-:-:S13]  /*d600*/  ISETP.NE.AND P1, PT, R4, RZ, PT ;  /* 0x000000ff0400720c */ /* 0x010fda0003f25270 */
[----:B------:R-:W3:Y:S01]  /*d610*/  @P1 LDL R4, [R7+0xb0] ;  /* 0x0000b00007041983 */ /* 0x000ee20000100800 */
[----:B--2---:R-:W-:Y:S01]  /*d620*/  @P3 FADD R5, R5, R2 ;  /* 0x0000000205053221 */ /* 0x004fe20000000000 */
[----:B------:R-:W-:Y:S02]  /*d630*/  ISETP.NE.AND P3, PT, R6, RZ, PT ;  /* 0x000000ff0600720c */ /* 0x000fe40003f65270 */
[----:B------:R-:W2:Y:S11]  /*d640*/  @P2 LDL R2, [R7+0x70] ;  /* 0x0000700007022983 */ /* 0x000eb60000100800 */
[----:B------:R-:W4:Y:S01]  /*d650*/  @P3 LDL R6, [R7+0xf0] ;  /* 0x0000f00007063983 */ /* 0x000f220000100800 */
[----:B------:R-:W-:Y:S01]  /*d660*/  IADD3 R17, PT, PT, R17, 0x4, RZ ;  /* 0x0000000411117810 */ /* 0x000fe20007ffe0ff */
[----:B--2---:R-:W-:-:S04]  /*d670*/  @P2 FADD R5, R5, R2 ;  /* 0x0000000205052221 */ /* 0x004fc80000000000 */
[----:B---3--:R-:W-:-:S04]  /*d680*/  @P1 FADD R5, R5, R4 ;  /* 0x0000000405051221 */ /* 0x008fc80000000000 */
[----:B----4-:R-:W-:-:S07]  /*d690*/  @P3 FADD R5, R5, R6 ;  /* 0x0000000605053221 */ /* 0x010fce0000000000 */
.L_x_190:
[----:B------:R-:W-:Y:S05]  /*d6a0*/  @!P0 BRA `(.L_x_188) ;  /* 0x0000000000608947 */ /* 0x000fea0003800000 */
[----:B------:R-:W-:-:S05]  /*d6b0*/  IMAD R17, R17, 0x40, R1 ;  /* 0x0000004011117824 */ /* 0x000fca00078e0201 */
[----:B------:R-:W2:Y:S01]  /*d6c0*/  LDL R2, [R17+0x10] ;  /* 0x0000100011027983 */ /* 0x000ea20000100800 */
[----:B------:R-:W-:Y:S01]  /*d6d0*/  BSSY.RECONVERGENT B1, `(.L_x_191) ;  /* 0x0000006000017945 */ /* 0x000fe20003800200 */
[----:B------:R-:W-:Y:S02]  /*d6e0*/  ISETP.NE.AND P1, PT, R8, 0x1, PT ;  /* 0x000000010800780c */ /* 0x000fe40003f25270 */
[----:B--2---:R-:W-:-:S13]  /*d6f0*/  ISETP.NE.AND P0, PT, R2, RZ, PT ;  /* 0x000000ff0200720c */ /* 0x004fda0003f05270 */
[----:B------:R-:W-:Y:S05]  /*d700*/  @!P0 BRA `(.L_x_192) ;  /* 0x0000000000088947 */ /* 0x000fea0003800000 */
[----:B------:R-:W2:Y:S02]  /*d710*/  LDL R2, [R17+0x30] ;  /* 0x0000300011027983 */ /* 0x000ea40000100800 */
[----:B--2---:R-:W-:-:S07]  /*d720*/  FADD R5, R5, R2 ;  /* 0x0000000205057221 */ /* 0x004fce0000000000 */
.L_x_192:
[----:B------:R-:W-:Y:S05]  /*d730*/  BSYNC.RECONVERGENT B1 ;  /* 0x0000000000017941 */ /* 0x000fea0003800200 */
.L_x_191:
[----:B------:R-:W-:Y:S05]  /*d740*/  @!P1 BRA `(.L_x_188) ;  /* 0x0000000000389947 */ /* 0x000fea0003800000 */
[----:B------:R-:W2:Y:S01]  /*d750*/  LDL R2, [R17+0x50] ;  /* 0x0000500011027983 */ /* 0x000ea20000100800 */
[----:B------:R-:W-:Y:S01]  /*d760*/  BSSY.RECONVERGENT B1, `(.L_x_193) ;  /* 0x0000006000017945 */ /* 0x000fe20003800200 */
[----:B------:R-:W-:Y:S02]  /*d770*/  ISETP.NE.AND P1, PT, R8, 0x2, PT ;  /* 0x000000020800780c */ /* 0x000fe40003f25270 */
[----:B--2---:R-:W-:-:S13]  /*d780*/  ISETP.NE.AND P0, PT, R2, RZ, PT ;  /* 0x000000ff0200720c */ /* 0x004fda0003f05270 */
[----:B------:R-:W-:Y:S05]  /*d790*/  @!P0 BRA `(.L_x_194) ;  /* 0x0000000000088947 */ /* 0x000fea0003800000 */
[----:B------:R-:W2:Y:S02]  /*d7a0*/  LDL R2, [R17+0x70] ;  /* 0x0000700011027983 */ /* 0x000ea40000100800 */
[----:B--2---:R-:W-:-:S07]  /*d7b0*/  FADD R5, R5, R2 ;  /* 0x0000000205057221 */ /* 0x004fce0000000000 */
.L_x_194:
[----:B------:R-:W-:Y:S05]  /*d7c0*/  BSYNC.RECONVERGENT B1 ;  /* 0x0000000000017941 */ /* 0x000fea0003800200 */
.L_x_193:
[----:B------:R-:W-:Y:S05]  /*d7d0*/  @!P1 BRA `(.L_x_188) ;  /* 0x0000000000149947 */ /* 0x000fea0003800000 */
[----:B------:R-:W2:Y:S02]  /*d7e0*/  LDL R2, [R17+0x90] ;  /* 0x0000900011027983 */ /* 0x000ea40000100800 */
[----:B--2---:R-:W-:-:S13]  /*d7f0*/  ISETP.NE.AND P0, PT, R2, RZ, PT ;  /* 0x000000ff0200720c */ /* 0x004fda0003f05270 */
[----:B------:R-:W-:Y:S05]  /*d800*/  @!P0 BRA `(.L_x_188) ;  /* 0x0000000000088947 */ /* 0x000fea0003800000 */
[----:B------:R-:W2:Y:S02]  /*d810*/  LDL R2, [R17+0xb0] ;  /* 0x0000b00011027983 */ /* 0x000ea40000100800 */
[----:B--2---:R-:W-:-:S07]  /*d820*/  FADD R5, R5, R2 ;  /* 0x0000000205057221 */ /* 0x004fce0000000000 */
.L_x_188:
[----:B------:R-:W-:Y:S05]  /*d830*/  BSYNC.RECONVERGENT B0 ;  /* 0x0000000000007941 */ /* 0x000fea0003800200 */
.L_x_185:
[----:B------:R-:W-:Y:S01]  /*d840*/  FADD R3, R139, -R5 ;  /* 0x800000058b037221 */ /* 0x000fe20000000000 */
[----:B------:R-:W-:Y:S04]  /*d850*/  BSSY.RECONVERGENT B4, `(.L_x_195) ;  /* 0x00000e3000047945 */ /* 0x000fe80003800200 */
[----:B------:R-:W-:-:S13]  /*d860*/  FSETP.GTU.AND P0, PT, R3, RZ, PT ;  /* 0x000000ff0300720b */ /* 0x000fda0003f0c000 */
[----:B------:R-:W-:Y:S05]  /*d870*/  @!P0 BRA `(.L_x_196) ;  /* 0x0000000c00808947 */ /* 0x000fea0003800000 */
[----:B------:R-:W0:Y:S01]  /*d880*/  LDC.64 R8, c[0x0][0x388] ;  /* 0x0000e200ff087b82 */ /* 0x000e220000000a00 */
[----:B------:R-:W-:Y:S01]  /*d890*/  IMAD R19, R141, R251, R14 ;  /* 0x000000fb8d137224 */ /* 0x000fe200078e020e */
[----:B---3--:R2:W5:Y:S03]  /*d8a0*/  LDL R11, [R143+0x8] ;  /* 0x000008008f0b7983 */ /* 0x0085660000100800 */
[----:B-----5:R-:W-:Y:S01]  /*d8b0*/  IMAD.IADD R19, R19, 0x1, R12 ;  /* 0x0000000113137824 */ /* 0x020fe200078e020c */
[----:B------:R2:W5:Y:S03]  /*d8c0*/  LDL R4, [R143+0x14] ;  /* 0x000014008f047983 */ /* 0x0005660000100800 */
[----:B0-----:R-:W-:-:S05]  /*d8d0*/  IMAD.WIDE.U32 R8, R19, 0xa0, R8 ;  /* 0x000000a013087825 */ /* 0x001fca00078e0008 */
[----:B------:R2:W5:Y:S01]  /*d8e0*/  LDG.E.CONSTANT R6, desc[UR6][R8.64] ;  /* 0x0000000608067981 */ /* 0x000562000c1e9900 */
[----:B------:R-:W-:Y:S01]  /*d8f0*/  ISETP.NE.AND P0, PT, R62, RZ, PT ;  /* 0x000000ff3e00720c */ /* 0x000fe20003f05270 */
[----:B------:R-:W-:Y:S01]  /*d900*/  BSSY.RECONVERGENT B5, `(.L_x_197) ;  /* 0x000004f000057945 */ /* 0x000fe20003800200 */
[----:B------:R-:W-:-:S11]  /*d910*/  MOV R144, R142 ;  /* 0x0000008e00907202 */ /* 0x000fd60000000f00 */
[----:B--2---:R-:W-:Y:S05]  /*d920*/  @!P0 BRA `(.L_x_198) ;  /* 0x0000000400308947 */ /* 0x004fea0003800000 */
[----:B------:R-:W2:Y:S01]  /*d930*/  LDG.E.CONSTANT R8, desc[UR6][R8.64+0x24] ;  /* 0x0000240608087981 */ /* 0x000ea2000c1e9900 */
[----:B------:R-:W0:Y:S01]  /*d940*/  MUFU.RCP R2, R67 ;  /* 0x0000004300027308 */ /* 0x000e220000001000 */
[----:B------:R-:W-:Y:S01]  /*d950*/  BSSY.RECONVERGENT B6, `(.L_x_199) ;  /* 0x000000c000067945 */ /* 0x000fe20003800200 */
[----:B0-----:R-:W-:-:S04]  /*d960*/  FFMA R5, -R67, R2, 1 ;  /* 0x3f80000043057423 */ /* 0x001fc80000000102 */
[----:B------:R-:W-:Y:S01]  /*d970*/  FFMA R7, R2, R5, R2 ;  /* 0x0000000502077223 */ /* 0x000fe20000000002 */
[----:B------:R-:W-:Y:S01]  /*d980*/  IMAD.MOV.U32 R5, RZ, RZ, 0x3f800000 ;  /* 0x3f800000ff057424 */ /* 0x000fe200078e00ff */
[----:B--2---:R-:W0:Y:S02]  /*d990*/  FCHK P0, R8, R67 ;  /* 0x0000004308007302 */ /* 0x004e240000000000 */
[----:B------:R-:W-:-:S04]  /*d9a0*/  FFMA R2, R8, R7, RZ ;  /* 0x0000000708027223 */ /* 0x000fc800000000ff */
[----:B------:R-:W-:-:S04]  /*d9b0*/  FFMA R10, -R67, R2, R8 ;  /* 0x00000002430a7223 */ /* 0x000fc80000000108 */
[----:B------:R-:W-:Y:S01]  /*d9c0*/  FFMA R153, R7, R10, R2 ;  /* 0x0000000a07997223 */ /* 0x000fe20000000002 */
[----:B0-----:R-:W-:Y:S06]  /*d9d0*/  @!P0 BRA `(.L_x_200) ;  /* 0x00000000000c8947 */ /* 0x001fec0003800000 */
[----:B------:R-:W-:Y:S01]  /*d9e0*/  IMAD.MOV.U32 R9, RZ, RZ, R67 ;  /* 0x000000ffff097224 */ /* 0x000fe200078e0043 */
[----:B------:R-:W-:-:S07]  /*d9f0*/  MOV R152, 0xda10 ;  /* 0x0000da1000987802 */ /* 0x000fce0000000f00 */
[----:B-1---5:R-:W-:Y:S05]  /*da00*/  CALL.REL.NOINC `($__internal_2_$__cuda_sm3x_div_rn_noftz_f32_slowpath) ;  /* 0x0000016400887944 */ /* 0x022fea0003c00000 */
.L_x_200:
[----:B------:R-:W-:Y:S05]  /*da10*/  BSYNC.RECONVERGENT B6 ;  /* 0x0000000000067941 */ /* 0x000fea0003800200 */
.L_x_199:
[----:B-----5:R-:W-:Y:S01]  /*da20*/  FSETP.GT.AND P0, PT, R6, RZ, PT ;  /* 0x000000ff0600720b */ /* 0x020fe20003f04000 */
[----:B------:R-:W-:Y:S01]  /*da30*/  BSSY.RECONVERGENT B6, `(.L_x_201) ;  /* 0x0000033000067945 */ /* 0x000fe20003800200 */
[----:B------:R-:W-:Y:S02]  /*da40*/  FMNMX R7, R153, 1, PT ;  /* 0x3f80000099077809 */ /* 0x000fe40003800000 */
[----:B------:R-:W-:-:S13]  /*da50*/  FSETP.LEU.OR P0, PT, R68, RZ, !P0 ;  /* 0x000000ff4400720b */ /* 0x000fda000470b400 */
[----:B------:R-:W-:Y:S05]  /*da60*/  @P0 BRA `(.L_x_202) ;  /* 0x0000000000bc0947 */ /* 0x000fea0003800000 */
[----:B------:R-:W0:Y:S01]  /*da70*/  MUFU.RCP R9, R6 ;  /* 0x0000000600097308 */ /* 0x000e220000001000 */
[----:B------:R-:W-:Y:S07]  /*da80*/  BSSY.RECONVERGENT B7, `(.L_x_203) ;  /* 0x000000c000077945 */ /* 0x000fee0003800200 */
[----:B------:R-:W2:Y:S01]  /*da90*/  FCHK P0, R4, R6 ;  /* 0x0000000604007302 */ /* 0x000ea20000000000 */
[----:B0-----:R-:W-:-:S04]  /*daa0*/  FFMA R2, -R6, R9, 1 ;  /* 0x3f80000006027423 */ /* 0x001fc80000000109 */
        /* <DEDUP_REMOVED lines=8> */
[----:B-1----:R-:W-:Y:S05]  /*db30*/  CALL.REL.NOINC `($__internal_2_$__cuda_sm3x_div_rn_noftz_f32_slowpath) ;  /* 0x00000164003c7944 */ /* 0x002fea0003c00000 */
.L_x_204:
[----:B------:R-:W-:Y:S05]  /*db40*/  BSYNC.RECONVERGENT B7 ;  /* 0x0000000000077941 */ /* 0x000fea0003800200 */
.L_x_203:
        /* <DEDUP_REMOVED lines=9> */
[----:B------:R-:W-:Y:S01]  /*dbe0*/  IMAD.MOV.U32 R8, RZ, RZ, R153 ;  /* 0x000000ffff087224 */ /* 0x000fe200078e0099 */
[----:B------:R-:W-:Y:S02]  /*dbf0*/  MOV R9, R68 ;  /* 0x0000004400097202 */ /* 0x000fe40000000f00 */
[----:B------:R-:W-:-:S07]  /*dc00*/  MOV R152, 0xdc20 ;  /* 0x0000dc2000987802 */ /* 0x000fce0000000f00 */
[----:B-1----:R-:W-:Y:S05]  /*dc10*/  CALL.REL.NOINC `($__internal_2_$__cuda_sm3x_div_rn_noftz_f32_slowpath) ;  /* 0x0000016400047944 */ /* 0x002fea0003c00000 */
[----:B------:R-:W-:-:S07]  /*dc20*/  IMAD.MOV.U32 R2, RZ, RZ, R153 ;  /* 0x000000ffff027224 */ /* 0x000fce00078e0099 */
.L_x_206:
[----:B------:R-:W-:Y:S05]  /*dc30*/  BSYNC.RECONVERGENT B7 ;  /* 0x0000000000077941 */ /* 0x000fea0003800200 */
.L_x_205:
[----:B------:R-:W-:-:S13]  /*dc40*/  FSETP.GT.AND P0, PT, R2, RZ, PT ;  /* 0x000000ff0200720b */ /* 0x000fda0003f04000 */
[----:B------:R-:W-:Y:S05]  /*dc50*/  @!P0 BRA `(.L_x_202) ;  /* 0x0000000000408947 */ /* 0x000fea0003800000 */
[----:B------:R-:W-:Y:S01]  /*dc60*/  VIADD R5, R2, 0x1800000 ;  /* 0x0180000002057836 */ /* 0x000fe20000000000 */
[----:B------:R-:W-:Y:S04]  /*dc70*/  BSSY.RECONVERGENT B0, `(.L_x_207) ;  /* 0x000000c000007945 */ /* 0x000fe80003800200 */
[----:B------:R-:W-:-:S04]  /*dc80*/  LOP3.LUT R5, R5, 0x7f800000, RZ, 0xc0, !PT ;  /* 0x7f80000005057812 */ /* 0x000fc800078ec0ff */
[----:B------:R-:W-:-:S13]  /*dc90*/  ISETP.GT.U32.AND P0, PT, R5, 0x1ffffff, PT ;  /* 0x01ffffff0500780c */ /* 0x000fda0003f04070 */
[----:B------:R-:W-:Y:S05]  /*dca0*/  @P0 BRA `(.L_x_208) ;  /* 0x0000000000100947 */ /* 0x000fea0003800000 */
[----:B------:R-:W-:Y:S02]  /*dcb0*/  MOV R5, R2 ;  /* 0x0000000200057202 */ /* 0x000fe40000000f00 */
[----:B------:R-:W-:-:S07]  /*dcc0*/  MOV R18, 0xdce0 ;  /* 0x0000dce000127802 */ /* 0x000fce0000000f00 */
[----:B-1----:R-:W-:Y:S05]  /*dcd0*/  CALL.REL.NOINC `($__internal_1_$__cuda_sm20_rcp_rn_f32_slowpath) ;  /* 0x0000015c00fc7944 */ /* 0x002fea0003c00000 */
[----:B------:R-:W-:Y:S05]  /*dce0*/  BRA `(.L_x_209) ;  /* 0x0000000000107947 */ /* 0x000fea0003800000 */
.L_x_208:
[----:B------:R-:W0:Y:S02]  /*dcf0*/  MUFU.RCP R5, R2 ;  /* 0x0000000200057308 */ /* 0x000e240000001000 */
[----:B0-----:R-:W-:-:S04]  /*dd00*/  FFMA R8, R5, R2, -1 ;  /* 0xbf80000005087423 */ /* 0x001fc80000000002 */
[----:B------:R-:W-:-:S04]  /*dd10*/  FADD.FTZ R8, -R8, -RZ ;  /* 0x800000ff08087221 */ /* 0x000fc80000010100 */
[----:B------:R-:W-:-:S07]  /*dd20*/  FFMA R5, R5, R8, R5 ;  /* 0x0000000805057223 */ /* 0x000fce0000000005 */
.L_x_209:
[----:B------:R-:W-:Y:S05]  /*dd30*/  BSYNC.RECONVERGENT B0 ;  /* 0x0000000000007941 */ /* 0x000fea0003800200 */
.L_x_207:
[----:B------:R-:W-:-:S04]  /*dd40*/  FMNMX R2, R70, R5, PT ;  /* 0x0000000546027209 */ /* 0x000fc80003800000 */
[----:B------:R-:W-:-:S07]  /*dd50*/  FMNMX R5, R69, R2, !PT ;  /* 0x0000000245057209 */ /* 0x000fce0007800000 */
.L_x_202:
[----:B------:R-:W-:Y:S05]  /*dd60*/  BSYNC.RECONVERGENT B6 ;  /* 0x0000000000067941 */ /* 0x000fea0003800200 */
.L_x_201:
[C---:B------:R-:W-:Y:S02]  /*dd70*/  ISETP.NE.AND P1, PT, R11.reuse, 0x2, PT ;  /* 0x000000020b00780c */ /* 0x040fe40003f25270 */
[----:B------:R-:W-:Y:S02]  /*dd80*/  ISETP.NE.AND P0, PT, R11, RZ, PT ;  /* 0x000000ff0b00720c */ /* 0x000fe40003f05270 */
[----:B------:R-:W-:Y:S02]  /*dd90*/  FSEL R2, R63, R64, !P1 ;  /* 0x000000403f027208 */ /* 0x000fe40004800000 */
[----:B------:R-:W-:Y:S02]  /*dda0*/  FMNMX R7, R66, R7, !PT ;  /* 0x0000000742077209 */ /* 0x000fe40007800000 */
[----:B------:R-:W-:-:S05]  /*ddb0*/  FSEL R2, R65, R2, !P0 ;  /* 0x0000000241027208 */ /* 0x000fca0004000000 */
[----:B------:R-:W-:-:S04]  /*ddc0*/  FMUL R2, R7, R2 ;  /* 0x0000000207027220 */ /* 0x000fc80000400000 */
[----:B------:R-:W-:-:S04]  /*ddd0*/  FMUL R5, R2, R5 ;  /* 0x0000000502057220 */ /* 0x000fc80000400000 */
[----:B------:R-:W-:-:S07]  /*dde0*/  FMUL R144, R5, R142 ;  /* 0x0000008e05907220 */ /* 0x000fce0000400000 */
.L_x_198:
[----:B------:R-:W-:Y:S05]  /*ddf0*/  BSYNC.RECONVERGENT B5 ;  /* 0x0000000000057941 */ /* 0x000fea0003800200 */
.L_x_197:
[----:B------:R-:W-:Y:S01]  /*de00*/  ISETP.NE.AND P0, PT, R50, RZ, PT ;  /* 0x000000ff3200720c */ /* 0x000fe20003f05270 */
[----:B------:R-:W-:Y:S01]  /*de10*/  BSSY.RECONVERGENT B0, `(.L_x_210) ;  /* 0x000000d000007945 */ /* 0x000fe20003800200 */
[----:B------:R-:W-:-:S11]  /*de20*/  IMAD.MOV.U32 R7, RZ, RZ, R43 ;  /* 0x000000ffff077224 */ /* 0x000fd600078e002b */
[----:B------:R-:W-:Y:S05]  /*de30*/  @!P0 BRA `(.L_x_211) ;  /* 0x0000000000288947 */ /* 0x000fea0003800000 */
[----:B------:R-:W-:Y:S01]  /*de40*/  ISETP.NE.AND P0, PT, R11, 0x2, PT ;  /* 0x000000020b00780c */ /* 0x000fe20003f05270 */
[----:B------:R-:W-:Y:S01]  /*de50*/  BSSY.RECONVERGENT B1, `(.L_x_212) ;  /* 0x0000007000017945 */ /* 0x000fe20003800200 */
[----:B------:R-:W-:Y:S01]  /*de60*/  FSETP.GT.AND P1, PT, R54, RZ, PT ;  /* 0x000000ff3600720b */ /* 0x000fe20003f24000 */
[----:B------:R-:W-:-:S10]  /*de70*/  IMAD.MOV.U32 R7, RZ, RZ, R53 ;  /* 0x000000ffff077224 */ /* 0x000fd400078e0035 */
[----:B------:R-:W-:Y:S05]  /*de80*/  @!P0 BRA `(.L_x_213) ;  /* 0x00000000000c8947 */ /* 0x000fea0003800000 */
[----:B------:R-:W-:Y:S02]  /*de90*/  ISETP.NE.AND P0, PT, R11, 0x1, PT ;  /* 0x000000010b00780c */ /* 0x000fe40003f05270 */
[----:B------:R-:W-:-:S11]  /*dea0*/  MOV R7, R52 ;  /* 0x0000003400077202 */ /* 0x000fd60000000f00 */
[----:B------:R-:W-:-:S07]  /*deb0*/  @P0 IMAD.MOV.U32 R7, RZ, RZ, R51 ;  /* 0x000000ffff070224 */ /* 0x000fce00078e0033 */
.L_x_213:
[----:B------:R-:W-:Y:S05]  /*dec0*/  BSYNC.RECONVERGENT B1 ;  /* 0x0000000000017941 */ /* 0x000fea0003800200 */
.L_x_212:
[----:B------:R-:W-:-:S07]  /*ded0*/  @P1 FMNMX R7, R54, R7, PT ;  /* 0x0000000736071209 */ /* 0x000fce0003800000 */
.L_x_211:
[----:B------:R-:W-:Y:S05]  /*dee0*/  BSYNC.RECONVERGENT B0 ;  /* 0x0000000000007941 */ /* 0x000fea0003800200 */
.L_x_210:
[----:B-----5:R-:W0:Y:S01]  /*def0*/  MUFU.RCP R5, R6 ;  /* 0x0000000600057308 */ /* 0x020e220000001000 */
[----:B------:R-:W-:Y:S01]  /*df00*/  FMUL R9, R144, R7 ;  /* 0x0000000790097220 */ /* 0x000fe20000400000 */
[----:B------:R-:W-:Y:S01]  /*df10*/  BSSY.RECONVERGENT B5, `(.L_x_214) ;  /* 0x000000d000057945 */ /* 0x000fe20003800200 */
[----:B------:R-:W-:-:S05]  /*df20*/  FSETP.GT.AND P2, PT, R6, RZ, PT ;  /* 0x000000ff0600720b */ /* 0x000fca0003f44000 */
        /* <DEDUP_REMOVED lines=11> */
.L_x_215:
[----:B------:R-:W-:Y:S05]  /*dfe0*/  BSYNC.RECONVERGENT B5 ;  /* 0x0000000000057941 */ /* 0x000fea0003800200 */
.L_x_214:
[----:B------:R-:W-:Y:S01]  /*dff0*/  FSETP.GT.AND P0, PT, R144, R3, PT ;  /* 0x000000039000720b */ /* 0x000fe20003f04000 */
[----:B------:R-:W-:Y:S01]  /*e000*/  BSSY.RECONVERGENT B5, `(.L_x_216) ;  /* 0x0000013000057945 */ /* 0x000fe20003800200 */
[----:B------:R-:W-:-:S11]  /*e010*/  FSEL R10, R153, RZ, P2 ;  /* 0x000000ff990a7208 */ /* 0x000fd60001000000 */
[----:B------:R-:W-:Y:S05]  /*e020*/  @!P0 BRA `(.L_x_217) ;  /* 0x0000000000408947 */ /* 0x000fea0003800000 */
        /* <DEDUP_REMOVED lines=10> */
[----:B------:R-:W-:Y:S01]  /*e0d0*/  MOV R152, 0xe100 ;  /* 0x0000e10000987802 */ /* 0x000fe20000000f00 */
[----:B------:R-:W-:-:S07]  /*e0e0*/  IMAD.MOV.U32 R8, RZ, RZ, R3 ;  /* 0x000000ffff087224 */ /* 0x000fce00078e0003 */
[----:B-1----:R-:W-:Y:S05]  /*e0f0*/  CALL.REL.NOINC `($__internal_2_$__cuda_sm3x_div_rn_noftz_f32_slowpath) ;  /* 0x0000015c00cc7944 */ /* 0x002fea0003c00000 */
.L_x_219:
[----:B------:R-:W-:Y:S05]  /*e100*/  BSYNC.RECONVERGENT B6 ;  /* 0x0000000000067941 */ /* 0x000fea0003800200 */
.L_x_218:
[----:B------:R-:W-:Y:S01]  /*e110*/  FMUL R10, R10, R153 ;  /* 0x000000990a0a7220 */ /* 0x000fe20000400000 */
[----:B------:R-:W-:-:S07]  /*e120*/  MOV R144, R3 ;  /* 0x0000000300907202 */ /* 0x000fce0000000f00 */
.L_x_217:
[----:B------:R-:W-:Y:S05]  /*e130*/  BSYNC.RECONVERGENT B5 ;  /* 0x0000000000057941 */ /* 0x000fea0003800200 */
.L_x_216:
[----:B------:R-:W-:Y:S01]  /*e140*/  FMUL R2, R6, R10 ;  /* 0x0000000a06027220 */ /* 0x000fe20000400000 */
[----:B------:R-:W-:Y:S04]  /*e150*/  BSSY.RELIABLE B5, `(.L_x_220) ;  /* 0x0000026000057945 */ /* 0x000fe80003800100 */
[----:B------:R-:W-:-:S13]  /*e160*/  FSETP.GEU.AND P0, PT, R2, R57, PT ;  /* 0x000000390200720b */ /* 0x000fda0003f0e000 */
[----:B------:R-:W-:Y:S05]  /*e170*/  @P0 BRA `(.L_x_221) ;  /* 0x00000000008c0947 */ /* 0x000fea0003800000 */
[----:B------:R-:W-:-:S04]  /*e180*/  FSETP.GT.AND P0, PT, R6, RZ, PT ;  /* 0x000000ff0600720b */ /* 0x000fc80003f04000 */
[----:B------:R-:W-:-:S13]  /*e190*/  ISETP.EQ.OR P0, PT, R58, RZ, !P0 ;  /* 0x000000ff3a00720c */ /* 0x000fda0004702670 */
[----:B------:R-:W-:Y:S05]  /*e1a0*/  @P0 BREAK.RELIABLE B5 ;  /* 0x0000000000050942 */ /* 0x000fea0003800100 */
        /* <DEDUP_REMOVED lines=14> */
.L_x_223:
[----:B------:R-:W-:Y:S05]  /*e290*/  BSYNC.RECONVERGENT B6 ;  /* 0x0000000000067941 */ /* 0x000fea0003800200 */
.L_x_222:
[----:B------:R-:W0:Y:S01]  /*e2a0*/  MUFU.RCP R2, R7 ;  /* 0x0000000700027308 */ /* 0x000e220000001000 */
[-C--:B------:R-:W-:Y:S01]  /*e2b0*/  FMUL R8, R6, R153.reuse ;  /* 0x0000009906087220 */ /* 0x080fe20000400000 */
[----:B------:R-:W-:Y:S01]  /*e2c0*/  BSSY.RECONVERGENT B6, `(.L_x_221) ;  /* 0x000000e000067945 */ /* 0x000fe20003800200 */
[----:B------:R-:W-:-:S05]  /*e2d0*/  MOV R10, R153 ;  /* 0x00000099000a7202 */ /* 0x000fca0000000f00 */
[----:B------:R-:W2:Y:S01]  /*e2e0*/  FCHK P0, R8, R7 ;  /* 0x0000000708007302 */ /* 0x000ea20000000000 */
[----:B0-----:R-:W-:-:S04]  /*e2f0*/  FFMA R3, R2, -R7, 1 ;  /* 0x3f80000002037423 */ /* 0x001fc80000000807 */
[----:B------:R-:W-:-:S04]  /*e300*/  FFMA R3, R2, R3, R2 ;  /* 0x0000000302037223 */ /* 0x000fc80000000002 */
[----:B------:R-:W-:-:S04]  /*e310*/  FFMA R2, R8, R3, RZ ;  /* 0x0000000308027223 */ /* 0x000fc800000000ff */
[----:B------:R-:W-:-:S04]  /*e320*/  FFMA R5, R2, -R7, R8 ;  /* 0x8000000702057223 */ /* 0x000fc80000000008 */
[----:B------:R-:W-:Y:S01]  /*e330*/  FFMA R144, R3, R5, R2 ;  /* 0x0000000503907223 */ /* 0x000fe20000000002 */
[----:B------:R-:W-:Y:S01]  /*e340*/  IMAD.MOV.U32 R2, RZ, RZ, R8 ;  /* 0x000000ffff027224 */ /* 0x000fe200078e0008 */
[----:B--2---:R-:W-:Y:S06]  /*e350*/  @!P0 BRA `(.L_x_224) ;  /* 0x0000000000108947 */ /* 0x004fec0003800000 */
[----:B------:R-:W-:Y:S01]  /*e360*/  IMAD.MOV.U32 R9, RZ, RZ, R7 ;  /* 0x000000ffff097224 */ /* 0x000fe200078e0007 */
[----:B------:R-:W-:-:S07]  /*e370*/  MOV R152, 0xe390 ;  /* 0x0000e39000987802 */ /* 0x000fce0000000f00 */
[----:B-1----:R-:W-:Y:S05]  /*e380*/  CALL.REL.NOINC `($__internal_2_$__cuda_sm3x_div_rn_noftz_f32_slowpath) ;  /* 0x0000015c00287944 */ /* 0x002fea0003c00000 */
[----:B------:R-:W-:-:S07]  /*e390*/  MOV R144, R153 ;  /* 0x0000009900907202 */ /* 0x000fce0000000f00 */
.L_x_224:
[----:B------:R-:W-:Y:S05]  /*e3a0*/  BSYNC.RECONVERGENT B6 ;  /* 0x0000000000067941 */ /* 0x000fea0003800200 */
.L_x_221:
[----:B------:R-:W-:Y:S05]  /*e3b0*/  BSYNC.RELIABLE B5 ;  /* 0x0000000000057941 */ /* 0x000fea0003800100 */
.L_x_220:
[----:B------:R-:W2:Y:S01]  /*e3c0*/  LDL R5, [R143+0x4] ;  /* 0x000004008f057983 */ /* 0x000ea20000100800 */
[----:B------:R-:W-:Y:S01]  /*e3d0*/  IMAD.MOV.U32 R16, RZ, RZ, 0x38d1b717 ;  /* 0x38d1b717ff107424 */ /* 0x000fe200078e00ff */
[----:B------:R-:W-:Y:S01]  /*e3e0*/  BSSY.RECONVERGENT B5, `(.L_x_225) ;  /* 0x000000e000057945 */ /* 0x000fe20003800200 */
[----:B------:R-:W-:-:S04]  /*e3f0*/  IMAD.MOV.U32 R3, RZ, RZ, 0x3f800000 ;  /* 0x3f800000ff037424 */ /* 0x000fc800078e00ff */
[----:B------:R-:W-:-:S04]  /*e400*/  FFMA R3, R16, -10000, R3 ;  /* 0xc61c400010037823 */ /* 0x000fc80000000003 */
[----:B------:R-:W-:Y:S01]  /*e410*/  FFMA R3, R3, R16, 9.9999997473787516356e-05 ;  /* 0x38d1b71703037423 */ /* 0x000fe20000000010 */
[----:B--2---:R-:W-:-:S04]  /*e420*/  ISETP.NE.AND P2, PT, R5, 0x1, PT ;  /* 0x000000010500780c */ /* 0x004fc80003f45270 */
[----:B------:R-:W-:-:S04]  /*e430*/  FSEL R8, R56, -R56, !P2 ;  /* 0x8000003838087208 */ /* 0x000fc80005000000 */
[----:B------:R-:W0:Y:S01]  /*e440*/  FCHK P0, R8, 10000 ;  /* 0x461c400008007902 */ /* 0x000e220000000000 */
[----:B------:R-:W-:-:S04]  /*e450*/  FFMA R5, R8, R3, RZ ;  /* 0x0000000308057223 */ /* 0x000fc800000000ff */
[----:B------:R-:W-:-:S04]  /*e460*/  FFMA R16, R5, -10000, R8 ;  /* 0xc61c400005107823 */ /* 0x000fc80000000008 */
[----:B------:R-:W-:Y:S01]  /*e470*/  FFMA R153, R3, R16, R5 ;  /* 0x0000001003997223 */ /* 0x000fe20000000005 */
[----:B0-----:R-:W-:Y:S06]  /*e480*/  @!P0 BRA `(.L_x_226) ;  /* 0x00000000000c8947 */ /* 0x001fec0003800000 */
[----:B------:R-:W-:Y:S01]  /*e490*/  HFMA2 R9, -RZ, RZ, 6.109375, 2 ;  /* 0x461c4000ff097431 */ /* 0x000fe200000001ff */
[----:B------:R-:W-:-:S07]  /*e4a0*/  MOV R152, 0xe4c0 ;  /* 0x0000e4c000987802 */ /* 0x000fce0000000f00 */
[----:B-1----:R-:W-:Y:S05]  /*e4b0*/  CALL.REL.NOINC `($__internal_2_$__cuda_sm3x_div_rn_noftz_f32_slowpath) ;  /* 0x0000015800dc7944 */ /* 0x002fea0003c00000 */
.L_x_226:
[----:B------:R-:W-:Y:S05]  /*e4c0*/  BSYNC.RECONVERGENT B5 ;  /* 0x0000000000057941 */ /* 0x000fea0003800200 */
.L_x_225:
[----:B------:R-:W2:Y:S01]  /*e4d0*/  LDL.64 R16, [R1+0xf88] ;  /* 0x000f880001107983 */ /* 0x000ea20000100a00 */
[----:B------:R-:W0:Y:S01]  /*e4e0*/  LDC.64 R8, c[0x0][0x388] ;  /* 0x0000e200ff087b82 */ /* 0x000e220000000a00 */
[----:B------:R-:W-:-:S06]  /*e4f0*/  FMUL R2, R13, R2 ;  /* 0x000000020d027220 */ /* 0x000fcc0000400000 */
[----:B------:R-:W2:Y:S01]  /*e500*/  F2F.F64.F32 R2, R2 ;  /* 0x0000000200027310 */ /* 0x000ea20000201800 */
[----:B0-----:R-:W-:-:S05]  /*e510*/  IMAD.WIDE.U32 R18, R19, 0xa0, R8 ;  /* 0x000000a013127825 */ /* 0x001fca00078e0008 */
[----:B------:R-:W3:Y:S01]  /*e520*/  LDG.E.CONSTANT R147, desc[UR6][R18.64+0x14] ;  /* 0x0000140612937981 */ /* 0x000ee2000c1e9900 */
[----:B--2---:R-:W-:-:S07]  /*e530*/  DADD R16, R2, R16 ;  /* 0x0000000002107229 */ /* 0x004fce0000000010 */
[----:B------:R0:W-:Y:S04]  /*e540*/  STL.64 [R1+0xf88], R16 ;  /* 0x000f881001007387 */ /* 0x0001e80000100a00 */
[----:B------:R-:W2:Y:S01]  /*e550*/  LDL R5, [R143+0x18] ;  /* 0x000018008f057983 */ /* 0x000ea20000100800 */
[----:B------:R-:W-:Y:S01]  /*e560*/  FADD R9, R153, 1 ;  /* 0x3f80000099097421 */ /* 0x000fe20000000000 */
[----:B------:R-:W-:Y:S02]  /*e570*/  IMAD.MOV.U32 R8, RZ, RZ, 0x1 ;  /* 0x00000001ff087424 */ /* 0x000fe400078e00ff */
[----:B------:R-:W-:Y:S02]  /*e580*/  HFMA2 R149, -RZ, RZ, 0, 0 ;  /* 0x00000000ff957431 */ /* 0x000fe400000001ff */
[----:B------:R-:W-:-:S02]  /*e590*/  IMAD R12, R12, 0x40, R1 ;  /* 0x000000400c0c7824 */ /* 0x000fc400078e0201 */
[----:B------:R-:W-:Y:S01]  /*e5a0*/  FMUL R9, R6, R9 ;  /* 0x0000000906097220 */ /* 0x000fe20000400000 */
[----:B------:R-:W-:Y:S01]  /*e5b0*/  MOV R6, RZ ;  /* 0x000000ff00067202 */ /* 0x000fe20000000f00 */
[----:B------:R-:W-:Y:S01]  /*e5c0*/  IMAD.MOV.U32 R145, RZ, RZ, RZ ;  /* 0x000000ffff917224 */ /* 0x000fe200078e00ff */
[----:B------:R-:W-:Y:S01]  /*e5d0*/  SEL R8, R8, 0x2, !P2 ;  /* 0x0000000208087807 */ /* 0x000fe20005000000 */
[----:B------:R-:W-:Y:S01]  /*e5e0*/  IMAD.MOV.U32 R146, RZ, RZ, RZ ;  /* 0x000000ffff927224 */ /* 0x000fe200078e00ff */
[----:B------:R-:W-:-:S03]  /*e5f0*/  CS2R R150, SRZ ;  /* 0x0000000000967805 */ /* 0x000fc6000001ff00 */
[----:B------:R0:W-:Y:S01]  /*e600*/  STL.128 [R12+0x10], R8 ;  /* 0x000010080c007387 */ /* 0x0001e20000100c00 */
[----:B---3--:R-:W-:-:S03]  /*e610*/  IMAD.MOV.U32 R148, RZ, RZ, R147 ;  /* 0x000000ffff947224 */ /* 0x008fc600078e0093 */
[----:B------:R0:W-:Y:S04]  /*e620*/  STL.128 [R12+0x30], R144 ;  /* 0x000030900c007387 */ /* 0x0001e80000100c00 */
[----:B------:R0:W-:Y:S01]  /*e630*/  STL.128 [R12+0x40], R148 ;  /* 0x000040940c007387 */ /* 0x0001e20000100c00 */
[----:B-1----:R-:W-:Y:S01]  /*e640*/  DADD R246, R246, -R2 ;  /* 0x00000000f6f67229 */ /* 0x002fe20000000802 */
[----:B------:R-:W-:Y:S01]  /*e650*/  VIADD R244, R244, 0x1 ;  /* 0x00000001f4f47836 */ /* 0x000fe20000000000 */
[----:B------:R-:W-:Y:S01]  /*e660*/  IADD3 R245, PT, PT, R245, 0x1, RZ ;  /* 0x00000001f5f57810 */ /* 0x000fe20007ffe0ff */
[----:B--2---:R0:W-:Y:S08]  /*e670*/  STL.128 [R12+0x20], R4 ;  /* 0x000020040c007387 */ /* 0x0041f00000100c00 */
.L_x_196:
[----:B------:R-:W-:Y:S05]  /*e680*/  BSYNC.RECONVERGENT B4 ;  /* 0x0000000000047941 */ /* 0x000fea0003800200 */
.L_x_195:
[----:B------:R-:W-:Y:S01]  /*e690*/  VIADD R135, R135, 0x1 ;  /* 0x0000000187877836 */ /* 0x000fe20000000000 */
[----:B------:R-:W-:Y:S02]  /*e6a0*/  ISETP.GE.U32.AND P0, PT, R245, R91, PT ;  /* 0x0000005bf500720c */ /* 0x000fe40003f06070 */
[----:B------:R-:W-:Y:S02]  /*e6b0*/  ISETP.LT.U32.AND P1, PT, R244, R90, PT ;  /* 0x0000005af400720c */ /* 0x000fe40003f21070 */
[----:B------:R-:W-:-:S13]  /*e6c0*/  ISETP.LT.U32.AND P0, PT, R135, R0, !P0 ;  /* 0x000000008700720c */ /* 0x000fda0004701070 */
[----:B------:R-:W-:Y:S05]  /*e6d0*/  @P0 BRA P1, `(.L_x_227) ;  /* 0xffffffe400ac0947 */ /* 0x000fea000083ffff */
[----:B------:R-:W-:Y:S05]  /*e6e0*/  BSYNC.RECONVERGENT B2 ;  /* 0x0000000000027941 */ /* 0x000fea0003800200 */
.L_x_184:
[----:B------:R2:W-:Y:S04]  /*e6f0*/  STL.64 [R1], R246 ;  /* 0x000000f601007387 */ /* 0x0005e80000100a00 */
[----:B------:R2:W-:Y:S02]  /*e700*/  STL.64 [R1+0x8], R244 ;  /* 0x000008f401007387 */ /* 0x0005e40000100a00 */
.L_x_183:
[----:B------:R-:W-:Y:S05]  /*e710*/  BSYNC.RECONVERGENT B3 ;  /* 0x0000000000037941 */ /* 0x000fea0003800200 */
.L_x_182:
[----:B------:R-:W-:Y:S05]  /*e720*/  WARPSYNC.ALL ;  /* 0x0000000000007948 */ /* 0x000fea0003800000 */
[----:B------:R-:W-:Y:S01]  /*e730*/  ISETP.NE.AND P0, PT, R141, RZ, PT ;  /* 0x000000ff8d00720c */ /* 0x000fe20003f05270 */
[----:B0-----:R-:W-:Y:S01]  /*e740*/  IMAD.MOV.U32 R4, RZ, RZ, R246 ;  /* 0x000000ffff047224 */ /* 0x001fe200078e00f6 */
[----:B------:R-:W-:-:S11]  /*e750*/  MOV R5, R247 ;  /* 0x000000f700057202 */ /* 0x000fd60000000f00 */
[----:B------:R-:W-:Y:S05]  /*e760*/  @!P0 BRA `(.L_x_228) ;  /* 0x0000000800a48947 */ /* 0x000fea0003800000 */
[----:B------:R-:W-:Y:S01]  /*e770*/  VIADD R0, R141, 0xffffffff ;  /* 0xffffffff8d007836 */ /* 0x000fe20000000000 */
[----:B------:R-:W-:Y:S01]  /*e780*/  MOV R4, R246 ;  /* 0x000000f600047202 */ /* 0x000fe20000000f00 */
[----:B------:R-:W-:-:S03]  /*e790*/  IMAD.MOV.U32 R5, RZ, RZ, R247 ;  /* 0x000000ffff057224 */ /* 0x000fc600078e00f7 */
[----:B------:R-:W-:Y:S01]  /*e7a0*/  ISETP.GE.U32.AND P0, PT, R0, 0x3, PT ;  /* 0x000000030000780c */ /* 0x000fe20003f06070 */
[----:B------:R-:W-:-:S12]  /*e7b0*/  IMAD.MOV.U32 R0, RZ, RZ, RZ ;  /* 0x000000ffff007224 */ /* 0x000fd800078e00ff */
[----:B------:R-:W-:Y:S05]  /*e7c0*/  @!P0 BRA `(.L_x_229) ;  /* 0x0000000400748947 */ /* 0x000fea0003800000 */
[----:B------:R-:W-:Y:S01]  /*e7d0*/  IMAD.MOV.U32 R0, RZ, RZ, RZ ;  /* 0x000000ffff007224 */ /* 0x000fe200078e00ff */
[----:B-----5:R-:W-:Y:S01]  /*e7e0*/  LOP3.LUT R135, R141, 0xfffffffc, RZ, 0xc0, !PT ;  /* 0xfffffffc8d877812 */ /* 0x020fe200078ec0ff */
[----:B------:R-:W-:Y:S01]  /*e7f0*/  IMAD.MOV.U32 R5, RZ, RZ, R247 ;  /* 0x000000ffff057224 */ /* 0x000fe200078e00f7 */
[----:B------:R-:W-:-:S07]  /*e800*/  MOV R4, R246 ;  /* 0x000000f600047202 */ /* 0x000fce0000000f00 */
.L_x_238:
[----:B---3--:R-:W-:-:S05]  /*e810*/  IMAD R10, R0, 0x40, R1 ;  /* 0x00000040000a7824 */ /* 0x008fca00078e0201 */
[----:B------:R-:W3:Y:S04]  /*e820*/  LDL.64 R142, [R10+0x10] ;  /* 0x000010000a8e7983 */ /* 0x000ee80000100a00 */
[----:B------:R-:W5:Y:S04]  /*e830*/  LDL.64 R16, [R10+0x50] ;  /* 0x000050000a107983 */ /* 0x000f680000100a00 */
[----:B------:R-:W2:Y:S04]  /*e840*/  LDL.64 R18, [R10+0x90] ;  /* 0x000090000a127983 */ /* 0x000ea80000100a00 */
[----:B------:R-:W4:Y:S01]  /*e850*/  LDL.64 R2, [R10+0xd0] ;  /* 0x0000d0000a027983 */ /* 0x000f220000100a00 */
[----:B------:R-:W-:Y:S01]  /*e860*/  BSSY.RECONVERGENT B0, `(.L_x_230) ;  /* 0x0000016000007945 */ /* 0x000fe20003800200 */
[----:B---3--:R-:W-:-:S02]  /*e870*/  ISETP.NE.AND P3, PT, R142, RZ, PT ;  /* 0x000000ff8e00720c */ /* 0x008fc40003f65270 */
[----:B-----5:R-:W-:Y:S02]  /*e880*/  ISETP.NE.AND P0, PT, R16, RZ, PT ;  /* 0x000000ff1000720c */ /* 0x020fe40003f05270 */
[----:B--2---:R-:W-:Y:S02]  /*e890*/  ISETP.NE.AND P1, PT, R18, RZ, PT ;  /* 0x000000ff1200720c */ /* 0x004fe40003f25270 */
[----:B----4-:R-:W-:-:S07]  /*e8a0*/  ISETP.NE.AND P2, PT, R2, RZ, PT ;  /* 0x000000ff0200720c */ /* 0x010fce0003f45270 */
[----:B------:R-:W-:Y:S06]  /*e8b0*/  @!P3 BRA `(.L_x_231) ;  /* 0x000000000040b947 */ /* 0x000fec0003800000 */
[----:B------:R-:W0:Y:S01]  /*e8c0*/  LDC.64 R8, c[0x0][0x388] ;  /* 0x0000e200ff087b82 */ /* 0x000e220000000a00 */
[----:B------:R-:W-:-:S05]  /*e8d0*/  IMAD R7, R141, R251, R14 ;  /* 0x000000fb8d077224 */ /* 0x000fca00078e020e */
[----:B------:R-:W-:-:S05]  /*e8e0*/  IADD3 R7, PT, PT, R7, R0, RZ ;  /* 0x0000000007077210 */ /* 0x000fca0007ffe0ff */
        /* <DEDUP_REMOVED lines=10> */
[----:B------:R-:W-:-:S06]  /*e990*/  @!P3 FMUL R6, R7, R11 ;  /* 0x0000000b0706b220 */ /* 0x000fcc0000400000 */
[----:B------:R-:W0:Y:S02]  /*e9a0*/  F2F.F64.F32 R6, R6 ;  /* 0x0000000600067310 */ /* 0x000e240000201800 */
[----:B0-----:R-:W-:-:S11]  /*e9b0*/  DADD R4, R6, R4 ;  /* 0x0000000006047229 */ /* 0x001fd60000000004 */
.L_x_231:
[----:B------:R-:W-:Y:S05]  /*e9c0*/  BSYNC.RECONVERGENT B0 ;  /* 0x0000000000007941 */ /* 0x000fea0003800200 */
.L_x_230:
        /* <DEDUP_REMOVED lines=18> */
.L_x_233:
[----:B------:R-:W-:Y:S05]  /*eaf0*/  BSYNC.RECONVERGENT B0 ;  /* 0x0000000000007941 */ /* 0x000fea0003800200 */
.L_x_232:
        /* <DEDUP_REMOVED lines=18> */
.L_x_235:
[----:B------:R-:W-:Y:S05]  /*ec20*/  BSYNC.RECONVERGENT B0 ;  /* 0x0000000000007941 */ /* 0x000fea0003800200 */
.L_x_234:
        /* <DEDUP_REMOVED lines=18> */
.L_x_237:
[----:B------:R-:W-:Y:S05]  /*ed50*/  BSYNC.RECONVERGENT B0 ;  /* 0x0000000000007941 */ /* 0x000fea0003800200 */
.L_x_236:
[----:B------:R-:W-:-:S05]  /*ed60*/  VIADD R0, R0, 0x4 ;  /* 0x0000000400007836 */ /* 0x000fca0000000000 */
[----:B------:R-:W-:-:S13]  /*ed70*/  ISETP.NE.AND P0, PT, R0, R135, PT ;  /* 0x000000870000720c */ /* 0x000fda0003f05270 */
[----:B------:R-:W-:Y:S05]  /*ed80*/  @P0 BRA `(.L_x_238) ;  /* 0xfffffff800a00947 */ /* 0x000fea000383ffff */
[----:B------:R-:W-:-:S07]  /*ed90*/  IMAD.MOV.U32 R0, RZ, RZ, R135 ;  /* 0x000000ffff007224 */ /* 0x000fce00078e0087 */
.L_x_229:
[----:B-----5:R-:W-:-:S13]  /*eda0*/  LOP3.LUT P0, R12, R141, 0x3, RZ, 0xc0, !PT ;  /* 0x000000038d0c7812 */ /* 0x020fda000780c0ff */
[----:B------:R-:W-:Y:S05]  /*edb0*/  @!P0 BRA `(.L_x_228) ;  /* 0x0000000400108947 */ /* 0x000fea0003800000 */
[----:B------:R-:W-:-:S05]  /*edc0*/  LEA R8, R0, R1, 0x6 ;  /* 0x0000000100087211 */ /* 0x000fca00078e30ff */
[----:B---3--:R-:W3:Y:S01]  /*edd0*/  LDL.64 R10, [R8+0x10] ;  /* 0x00001000080a7983 */ /* 0x008ee20000100a00 */
[----:B------:R-:W-:Y:S01]  /*ede0*/  BSSY.RECONVERGENT B0, `(.L_x_239) ;  /* 0x0000014000007945 */ /* 0x000fe20003800200 */
[----:B------:R-:W-:Y:S02]  /*edf0*/  ISETP.NE.AND P1, PT, R12, 0x1, PT ;  /* 0x000000010c00780c */ /* 0x000fe40003f25270 */
[----:B---3--:R-:W-:-:S13]  /*ee00*/  ISETP.NE.AND P0, PT, R10, RZ, PT ;  /* 0x000000ff0a00720c */ /* 0x008fda0003f05270 */
[----:B------:R-:W-:Y:S05]  /*ee10*/  @!P0 BRA `(.L_x_240) ;  /* 0x0000000000408947 */ /* 0x000fea0003800000 */
[----:B------:R-:W0:Y:S01]  /*ee20*/  LDC.64 R6, c[0x0][0x388] ;  /* 0x0000e200ff067b82 */ /* 0x000e220000000a00 */
[----:B------:R-:W-:-:S04]  /*ee30*/  IMAD R3, R141, R251, R14 ;  /* 0x000000fb8d037224 */ /* 0x000fc800078e020e */
[----:B------:R-:W-:-:S04]  /*ee40*/  IMAD.IADD R3, R3, 0x1, R0 ;  /* 0x0000000103037824 */ /* 0x000fc800078e0200 */
[----:B0-----:R-:W-:-:S05]  /*ee50*/  IMAD.WIDE.U32 R6, R3, 0xa0, R6 ;  /* 0x000000a003067825 */ /* 0x001fca00078e0006 */
[----:B------:R-:W3:Y:S02]  /*ee60*/  LDG.E.CONSTANT R2, desc[UR6][R6.64+0x88] ;  /* 0x0000880606027981 */ /* 0x000ee4000c1e9900 */
[----:B---3--:R-:W-:-:S13]  /*ee70*/  ISETP.NE.AND P0, PT, R2, RZ, PT ;  /* 0x000000ff0200720c */ /* 0x008fda0003f05270 */
[----:B------:R-:W-:Y:S05]  /*ee80*/  @!P0 BRA `(.L_x_240) ;  /* 0x0000000000248947 */ /* 0x000fea0003800000 */
[----:B------:R-:W3:Y:S04]  /*ee90*/  LDG.E.CONSTANT R6, desc[UR6][R6.64] ;  /* 0x0000000606067981 */ /* 0x000ee8000c1e9900 */
[----:B----4-:R-:W4:Y:S01]  /*eea0*/  LDL R9, [R8+0x18] ;  /* 0x0000180008097983 */ /* 0x010f220000100800 */
[----:B------:R-:W-:-:S13]  /*eeb0*/  ISETP.NE.AND P0, PT, R10, 0x1, PT ;  /* 0x000000010a00780c */ /* 0x000fda0003f05270 */
[C-C-:B---3--:R-:W-:Y:S01]  /*eec0*/  @P0 FADD R2, -R6.reuse, R11.reuse ;  /* 0x0000000b06020221 */ /* 0x148fe20000000100 */
[----:B------:R-:W-:-:S03]  /*eed0*/  @!P0 FADD R3, R6, -R11 ;  /* 0x8000000b06038221 */ /* 0x000fc60000000000 */
[-C--:B----4-:R-:W-:Y:S01]  /*eee0*/  @P0 FMUL R2, R2, R9.reuse ;  /* 0x0000000902020220 */ /* 0x090fe20000400000 */
[----:B------:R-:W-:-:S06]  /*eef0*/  @!P0 FMUL R2, R3, R9 ;  /* 0x0000000903028220 */ /* 0x000fcc0000400000 */
[----:B------:R-:W0:Y:S02]  /*ef00*/  F2F.F64.F32 R2, R2 ;  /* 0x0000000200027310 */ /* 0x000e240000201800 */
[----:B0-----:R-:W-:-:S11]  /*ef10*/  DADD R4, R2, R4 ;  /* 0x0000000002047229 */ /* 0x001fd60000000004 */
.L_x_240:
[----:B------:R-:W-:Y:S05]  /*ef20*/  BSYNC.RECONVERGENT B0 ;  /* 0x0000000000007941 */ /* 0x000fea0003800200 */
.L_x_239:
[----:B------:R-:W-:Y:S05]  /*ef30*/  @!P1 BRA `(.L_x_228) ;  /* 0x0000000000b09947 */ /* 0x000fea0003800000 */
[----:B------:R-:W3:Y:S01]  /*ef40*/  LDL.64 R10, [R8+0x50] ;  /* 0x00005000080a7983 */ /* 0x000ee20000100a00 */
[----:B------:R-:W-:Y:S01]  /*ef50*/  BSSY.RECONVERGENT B0, `(.L_x_241) ;  /* 0x0000014000007945 */ /* 0x000fe20003800200 */
[----:B------:R-:W-:Y:S02]  /*ef60*/  ISETP.NE.AND P1, PT, R12, 0x2, PT ;  /* 0x000000020c00780c */ /* 0x000fe40003f25270 */
[----:B---3--:R-:W-:-:S13]  /*ef70*/  ISETP.NE.AND P0, PT, R10, RZ, PT ;  /* 0x000000ff0a00720c */ /* 0x008fda0003f05270 */
[----:B------:R-:W-:Y:S05]  /*ef80*/  @!P0 BRA `(.L_x_242) ;  /* 0x0000000000408947 */ /* 0x000fea0003800000 */
[----:B------:R-:W0:Y:S01]  /*ef90*/  LDC.64 R6, c[0x0][0x388] ;  /* 0x0000e200ff067b82 */ /* 0x000e220000000a00 */
[----:B------:R-:W-:-:S05]  /*efa0*/  IMAD R3, R141, R251, R14 ;  /* 0x000000fb8d037224 */ /* 0x000fca00078e020e */
[----:B------:R-:W-:-:S05]  /*efb0*/  IADD3 R3, PT, PT, R0, 0x1, R3 ;  /* 0x0000000100037810 */ /* 0x000fca0007ffe003 */
        /* <DEDUP_REMOVED lines=13> */
.L_x_242:
[----:B------:R-:W-:Y:S05]  /*f090*/  BSYNC.RECONVERGENT B0 ;  /* 0x0000000000007941 */ /* 0x000fea0003800200 */
.L_x_241:
[----:B------:R-:W-:Y:S05]  /*f0a0*/  @!P1 BRA `(.L_x_228) ;  /* 0x0000000000549947 */ /* 0x000fea0003800000 */
[----:B------:R-:W3:Y:S01]  /*f0b0*/  LDL.64 R10, [R8+0x90] ;  /* 0x00009000080a7983 */ /* 0x000ee20000100a00 */
[----:B------:R-:W-:Y:S01]  /*f0c0*/  BSSY.RECONVERGENT B0, `(.L_x_228) ;  /* 0x0000013000007945 */ /* 0x000fe20003800200 */
        /* <DEDUP_REMOVED lines=10> */
[----:B------:R-:W5:Y:S01]  /*f170*/  LDL R8, [R8+0x98] ;  /* 0x0000980008087983 */ /* 0x000f620000100800 */
[----:B------:R-:W-:-:S13]  /*f180*/  ISETP.NE.AND P0, PT, R10, 0x1, PT ;  /* 0x000000010a00780c */ /* 0x000fda0003f05270 */
[C-C-:B---3--:R-:W-:Y:S01]  /*f190*/  @P0 FADD R0, -R6.reuse, R11.reuse ;  /* 0x0000000b06000221 */ /* 0x148fe20000000100 */
[----:B------:R-:W-:-:S03]  /*f1a0*/  @!P0 FADD R3, R6, -R11 ;  /* 0x8000000b06038221 */ /* 0x000fc60000000000 */
[-C--:B-----5:R-:W-:Y:S01]  /*f1b0*/  @P0 FMUL R2, R0, R8.reuse ;  /* 0x0000000800020220 */ /* 0x0a0fe20000400000 */
[----:B------:R-:W-:-:S06]  /*f1c0*/  @!P0 FMUL R2, R3, R8 ;  /* 0x0000000803028220 */ /* 0x000fcc0000400000 */
[----:B------:R-:W0:Y:S02]  /*f1d0*/  F2F.F64.F32 R2, R2 ;  /* 0x0000000200027310 */ /* 0x000e240000201800 */
[----:B0-----:R-:W-:-:S11]  /*f1e0*/  DADD R4, R2, R4 ;  /* 0x0000000002047229 */ /* 0x001fd60000000004 */
.L_x_243:
[----:B------:R-:W-:Y:S05]  /*f1f0*/  BSYNC.RECONVERGENT B0 ;  /* 0x0000000000007941 */ /* 0x000fea0003800200 */
.L_x_228:
[----:B-----5:R-:W2:Y:S01]  /*f200*/  LDL.64 R2, [R1+0xfb0] ;  /* 0x000fb00001027983 */ /* 0x020ea20000100a00 */
[----:B------:R-:W-:Y:S01]  /*f210*/  BSSY.RECONVERGENT B0, `(.L_x_244) ;  /* 0x0000023000007945 */ /* 0x000fe20003800200 */
[----:B--2---:R-:W-:-:S14]  /*f220*/  DSETP.GT.AND P0, PT, R4, R2, PT ;  /* 0x000000020400722a */ /* 0x004fdc0003f04000 */
[----:B------:R-:W-:Y:S01]  /*f230*/  @P0 IMAD.MOV.U32 R2, RZ, RZ, R4 ;  /* 0x000000ffff020224 */ /* 0x000fe200078e0004 */
[----:B------:R-:W-:Y:S01]  /*f240*/  @P0 MOV R3, R5 ;  /* 0x0000000500030202 */ /* 0x000fe20000000f00 */
[----:B------:R0:W-:Y:S05]  /*f250*/  @P0 STL.64 [R1+0xfb0], R4 ;  /* 0x000fb00401000387 */ /* 0x0001ea0000100a00 */
[----:B------:R-:W-:-:S14]  /*f260*/  DSETP.GT.AND P0, PT, R2, RZ, PT ;  /* 0x000000ff0200722a */ /* 0x000fdc0003f04000 */
[----:B0-----:R-:W-:Y:S05]  /*f270*/  @!P0 BRA `(.L_x_245) ;  /* 0x0000000000708947 */ /* 0x001fea0003800000 */
[----:B---3--:R-:W4:Y:S01]  /*f280*/  MUFU.RCP64H R7, R3 ;  /* 0x0000000300077308 */ /* 0x008f220000001800 */
[----:B------:R-:W-:Y:S01]  /*f290*/  IMAD.MOV.U32 R6, RZ, RZ, 0x1 ;  /* 0x00000001ff067424 */ /* 0x000fe200078e00ff */
[C---:B------:R-:W-:Y:S01]  /*f2a0*/  DADD R10, R2.reuse, -R4 ;  /* 0x00000000020a7229 */ /* 0x040fe20000000804 */
[----:B------:R-:W-:Y:S09]  /*f2b0*/  BSSY.RECONVERGENT B1, `(.L_x_246) ;  /* 0x0000015000017945 */ /* 0x000ff20003800200 */
[----:B------:R-:W-:Y:S01]  /*f2c0*/  FSETP.GEU.AND P1, PT, |R11|, 6.5827683646048100446e-37, PT ;  /* 0x036000000b00780b */ /* 0x000fe20003f2e200 */
[----:B----4-:R-:W-:-:S08]  /*f2d0*/  DFMA R8, -R2, R6, 1 ;  /* 0x3ff000000208742b */ /* 0x010fd00000000106 */
[----:B------:R-:W-:-:S08]  /*f2e0*/  DFMA R8, R8, R8, R8 ;  /* 0x000000080808722b */ /* 0x000fd00000000008 */
[----:B------:R-:W-:-:S08]  /*f2f0*/  DFMA R8, R6, R8, R6 ;  /* 0x000000080608722b */ /* 0x000fd00000000006 */
[----:B------:R-:W-:-:S08]  /*f300*/  DFMA R6, -R2, R8, 1 ;  /* 0x3ff000000206742b */ /* 0x000fd00000000108 */
[----:B------:R-:W-:-:S08]  /*f310*/  DFMA R6, R8, R6, R8 ;  /* 0x000000060806722b */ /* 0x000fd00000000008 */
[----:B------:R-:W-:-:S08]  /*f320*/  DMUL R4, R10, R6 ;  /* 0x000000060a047228 */ /* 0x000fd00000000000 */
[----:B------:R-:W-:-:S08]  /*f330*/  DFMA R8, -R2, R4, R10 ;  /* 0x000000040208722b */ /* 0x000fd0000000010a */
[----:B------:R-:W-:-:S10]  /*f340*/  DFMA R4, R6, R8, R4 ;  /* 0x000000080604722b */ /* 0x000fd40000000004 */
[----:B------:R-:W-:-:S05]  /*f350*/  FFMA R0, RZ, R3, R5 ;  /* 0x00000003ff007223 */ /* 0x000fca0000000005 */
[----:B------:R-:W-:-:S13]  /*f360*/  FSETP.GT.AND P0, PT, |R0|, 1.469367938527859385e-39, PT ;  /* 0x001000000000780b */ /* 0x000fda0003f04200 */
[----:B------:R-:W-:Y:S05]  /*f370*/  @P0 BRA P1, `(.L_x_247) ;  /* 0x0000000000200947 */ /* 0x000fea0000800000 */
[----:B------:R-:W-:Y:S01]  /*f380*/  IMAD.MOV.U32 R18, RZ, RZ, R10 ;  /* 0x000000ffff127224 */ /* 0x000fe200078e000a */
[----:B------:R-:W-:Y:S01]  /*f390*/  MOV R19, R11 ;  /* 0x0000000b00137202 */ /* 0x000fe20000000f00 */
[----:B------:R-:W-:Y:S01]  /*f3a0*/  IMAD.MOV.U32 R144, RZ, RZ, R2 ;  /* 0x000000ffff907224 */ /* 0x000fe200078e0002 */
[----:B------:R-:W-:Y:S01]  /*f3b0*/  MOV R12, 0xf3e0 ;  /* 0x0000f3e0000c7802 */ /* 0x000fe20000000f00 */
[----:B------:R-:W-:-:S07]  /*f3c0*/  IMAD.MOV.U32 R145, RZ, RZ, R3 ;  /* 0x000000ffff917224 */ /* 0x000fce00078e0003 */
[----:B-1----:R-:W-:Y:S05]  /*f3d0*/  CALL.REL.NOINC `($__internal_0_$__cuda_sm20_div_rn_f64_full) ;  /* 0x0000014000cc7944 */ /* 0x002fea0003c00000 */
[----:B------:R-:W-:Y:S01]  /*f3e0*/  MOV R4, R8 ;  /* 0x0000000800047202 */ /* 0x000fe20000000f00 */
[----:B------:R-:W-:-:S07]  /*f3f0*/  IMAD.MOV.U32 R5, RZ, RZ, R9 ;  /* 0x000000ffff057224 */ /* 0x000fce00078e0009 */
.L_x_247:
[----:B------:R-:W-:Y:S05]  /*f400*/  BSYNC.RECONVERGENT B1 ;  /* 0x0000000000017941 */ /* 0x000fea0003800200 */
.L_x_246:
[----:B------:R-:W2:Y:S02]  /*f410*/  LDL.64 R6, [R1+0xfa8] ;  /* 0x000fa80001067983 */ /* 0x000ea40000100a00 */
[----:B--2---:R-:W-:-:S14]  /*f420*/  DSETP.GT.AND P0, PT, R4, R6, PT ;  /* 0x000000060400722a */ /* 0x004fdc0003f04000 */
[----:B------:R0:W-:Y:S02]  /*f430*/  @P0 STL.64 [R1+0xfa8], R4 ;  /* 0x000fa80401000387 */ /* 0x0001e40000100a00 */
.L_x_245:
[----:B------:R-:W-:Y:S05]  /*f440*/  BSYNC.RECONVERGENT B0 ;  /* 0x0000000000007941 */ /* 0x000fea0003800200 */
.L_x_244:
[----:B------:R-:W2:Y:S01]  /*f450*/  LDG.E.CONSTANT R252, desc[UR6][R248.64+0x14] ;  /* 0x00001406f8fc7981 */ /* 0x000ea2000c1e9900 */
[----:B------:R-:W-:-:S05]  /*f460*/  VIADD R251, R251, 0x1 ;  /* 0x00000001fbfb7836 */ /* 0x000fca0000000000 */
[----:B--2---:R-:W-:-:S13]  /*f470*/  ISETP.GE.U32.AND P0, PT, R251, R252, PT ;  /* 0x000000fcfb00720c */ /* 0x004fda0003f06070 */
[----:B------:R-:W-:Y:S05]  /*f480*/  @!P0 BRA `(.L_x_248) ;  /* 0xffffff7000608947 */ /* 0x000fea000383ffff */
[----:B------:R-:W-:Y:S05]  /*f490*/  BRA `(.L_x_0) ;  /* 0x000000c800d87947 */ /* 0x000fea0003800000 */
.L_x_1:
[----:B0-----:R-:W0:Y:S01]  /*f4a0*/  LDC.64 R2, c[0x0][0x390] ;  /* 0x0000e400ff027b82 */ /* 0x001e220000000a00 */
[----:B-----5:R-:W-:-:S07]  /*f4b0*/  IADD3 R7, PT, PT, R15, R251, RZ ;  /* 0x000000fb0f077210 */ /* 0x020fce0007ffe0ff */
[----:B-1----:R-:W1:Y:S01]  /*f4c0*/  LDC.64 R4, c[0x0][0x398] ;  /* 0x0000e600ff047b82 */ /* 0x002e620000000a00 */
[----:B0-----:R-:W-:-:S05]  /*f4d0*/  IMAD.WIDE.U32 R2, R7, 0x4, R2 ;  /* 0x0000000407027825 */ /* 0x001fca00078e0002 */
[----:B------:R0:W5:Y:S01]  /*f4e0*/  LDG.E.CONSTANT R135, desc[UR6][R2.64] ;  /* 0x0000000602877981 */ /* 0x000162000c1e9900 */
[----:B-1----:R-:W-:-:S05]  /*f4f0*/  IMAD.WIDE.U32 R4, R7, 0x4, R4 ;  /* 0x0000000407047825 */ /* 0x002fca00078e0004 */
[----:B------:R0:W5:Y:S04]  /*f500*/  LDG.E.CONSTANT R139, desc[UR6][R4.64] ;  /* 0x00000006048b7981 */ /* 0x000168000c1e9900 */
[----:B------:R0:W-:Y:S01]  /*f510*/  STL [R1+0xc], RZ ;  /* 0x00000cff01007387 */ /* 0x0001e20000100800 */
[----:B------:R-:W-:Y:S01]  /*f520*/  ISETP.NE.AND P0, PT, R141, RZ, PT ;  /* 0x000000ff8d00720c */ /* 0x000fe20003f05270 */
[----:B------:R-:W-:-:S12]  /*f530*/  IMAD.MOV.U32 R12, RZ, RZ, RZ ;  /* 0x000000ffff0c7224 */ /* 0x000fd800078e00ff */
[----:B0--3--:R-:W-:Y:S05]  /*f540*/  @!P0 BRA `(.L_x_249) ;  /* 0x0000006800048947 */ /* 0x009fea0003800000 */
[----:B------:R-:W-:-:S07]  /*f550*/  IMAD.MOV.U32 R12, RZ, RZ, RZ ;  /* 0x000000ffff0c7224 */ /* 0x000fce00078e00ff */
.L_x_383:
[----:B01-34-:R-:W-:-:S05]  /*f560*/  IMAD R143, R12, 0x40, R1 ;  /* 0x000000400c8f7824 */ /* 0x01bfca00078e0201 */
[----:B--2---:R-:W2:Y:S01]  /*f570*/  LDL.64 R2, [R143+0x10] ;  /* 0x000010008f027983 */ /* 0x004ea20000100a00 */
[----:B------:R-:W-:Y:S01]  /*f580*/  BSSY.RECONVERGENT B2, `(.L_x_250) ;  /* 0x00005ea000027945 */ /* 0x000fe20003800200 */
[----:B--2---:R-:W-:-:S13]  /*f590*/  ISETP.NE.AND P0, PT, R2, RZ, PT ;  /* 0x000000ff0200720c */ /* 0x004fda0003f05270 */
[----:B------:R-:W-:Y:S05]  /*f5a0*/  @!P0 BRA `(.L_x_251) ;  /* 0x0000005c009c8947 */ /* 0x000fea0003800000 */
[----:B------:R-:W0:Y:S01]  /*f5b0*/  LDC.64 R8, c[0x0][0x388] ;  /* 0x0000e200ff087b82 */ /* 0x000e220000000a00 */
[----:B------:R-:W-:-:S05]  /*f5c0*/  IMAD R5, R141, R251, R14 ;  /* 0x000000fb8d057224 */ /* 0x000fca00078e020e */
[----:B------:R-:W-:-:S05]  /*f5d0*/  IADD3 R144, PT, PT, R5, R12, RZ ;  /* 0x0000000c05907210 */ /* 0x000fca0007ffe0ff */
[----:B0-----:R-:W-:-:S05]  /*f5e0*/  IMAD.WIDE.U32 R8, R144, 0xa0, R8 ;  /* 0x000000a090087825 */ /* 0x001fca00078e0008 */
[----:B------:R-:W2:Y:S02]  /*f5f0*/  LDG.E.CONSTANT R0, desc[UR6][R8.64+0x88] ;  /* 0x0000880608007981 */ /* 0x000ea4000c1e9900 */
[----:B--2---:R-:W-:-:S13]  /*f600*/  ISETP.NE.AND P0, PT, R0, RZ, PT ;  /* 0x000000ff0000720c */ /* 0x004fda0003f05270 */
[----:B------:R-:W-:Y:S05]  /*f610*/  @!P0 BRA `(.L_x_251) ;  /* 0x0000005c00808947 */ /* 0x000fea0003800000 */
[----:B------:R-:W2:Y:S04]  /*f620*/  LDL R5, [R143+0x20] ;  /* 0x000020008f057983 */ /* 0x000ea80000100800 */
        /* <DEDUP_REMOVED lines=9> */
[----:B------:R-:W-:Y:S05]  /*f6c0*/  @P0 BRA `(.L_x_254) ;  /* 0x0000000000400947 */ /* 0x000fea0003800000 */
[----:B------:R-:W0:Y:S01]  /*f6d0*/  MUFU.RCP R0, R7 ;  /* 0x0000000700007308 */ /* 0x000e220000001000 */
[----:B-----5:R-:W-:Y:S01]  /*f6e0*/  FADD R8, R4, -R3 ;  /* 0x8000000304087221 */ /* 0x020fe20000000000 */
        /* <DEDUP_REMOVED lines=8> */
[----:B------:R-:W-:Y:S02]  /*f770*/  MOV R9, R7 ;  /* 0x0000000700097202 */ /* 0x000fe40000000f00 */
[----:B------:R-:W-:-:S07]  /*f780*/  MOV R152, 0xf7a0 ;  /* 0x0000f7a000987802 */ /* 0x000fce0000000f00 */
[----:B------:R-:W-:Y:S05]  /*f790*/  CALL.REL.NOINC `($__internal_2_$__cuda_sm3x_div_rn_noftz_f32_slowpath) ;  /* 0x0000014800247944 */ /* 0x000fea0003c00000 */
[----:B------:R-:W-:-:S07]  /*f7a0*/  IMAD.MOV.U32 R6, RZ, RZ, R153 ;  /* 0x000000ffff067224 */ /* 0x000fce00078e0099 */
.L_x_256:
[----:B------:R-:W-:Y:S05]  /*f7b0*/  BSYNC.RECONVERGENT B4 ;  /* 0x0000000000047941 */ /* 0x000fea0003800200 */
.L_x_255:
[----:B------:R-:W-:Y:S05]  /*f7c0*/  BRA `(.L_x_253) ;  /* 0x0000000000407947 */ /* 0x000fea0003800000 */
.L_x_254:
[----:B------:R-:W2:Y:S01]  /*f7d0*/  LDL R3, [R143+0x14] ;  /* 0x000014008f037983 */ /* 0x000ea20000100800 */
[----:B------:R-:W0:Y:S01]  /*f7e0*/  MUFU.RCP R0, R7 ;  /* 0x0000000700007308 */ /* 0x000e220000001000 */
[----:B------:R-:W-:Y:S01]  /*f7f0*/  BSSY.RECONVERGENT B4, `(.L_x_253) ;  /* 0x000000d000047945 */ /* 0x000fe20003800200 */
[----:B0-----:R-:W-:-:S04]  /*f800*/  FFMA R9, R0, -R7, 1 ;  /* 0x3f80000000097423 */ /* 0x001fc80000000807 */
[----:B------:R-:W-:Y:S01]  /*f810*/  FFMA R0, R0, R9, R0 ;  /* 0x0000000900007223 */ /* 0x000fe20000000000 */
[----:B--2--5:R-:W-:-:S04]  /*f820*/  FADD R8, -R4, R3 ;  /* 0x0000000304087221 */ /* 0x024fc80000000100 */
[----:B------:R-:W0:Y:S01]  /*f830*/  FCHK P0, R8, R7 ;  /* 0x0000000708007302 */ /* 0x000e220000000000 */
[----:B------:R-:W-:-:S04]  /*f840*/  FFMA R3, R0, R8, RZ ;  /* 0x0000000800037223 */ /* 0x000fc800000000ff */
[----:B------:R-:W-:-:S04]  /*f850*/  FFMA R6, R3, -R7, R8 ;  /* 0x8000000703067223 */ /* 0x000fc80000000008 */
[----:B------:R-:W-:Y:S01]  /*f860*/  FFMA R6, R0, R6, R3 ;  /* 0x0000000600067223 */ /* 0x000fe20000000003 */
[----:B0-----:R-:W-:Y:S06]  /*f870*/  @!P0 BRA `(.L_x_257) ;  /* 0x0000000000108947 */ /* 0x001fec0003800000 */
[----:B------:R-:W-:Y:S01]  /*f880*/  IMAD.MOV.U32 R9, RZ, RZ, R7 ;  /* 0x000000ffff097224 */ /* 0x000fe200078e0007 */
[----:B------:R-:W-:-:S07]  /*f890*/  MOV R152, 0xf8b0 ;  /* 0x0000f8b000987802 */ /* 0x000fce0000000f00 */
[----:B------:R-:W-:Y:S05]  /*f8a0*/  CALL.REL.NOINC `($__internal_2_$__cuda_sm3x_div_rn_noftz_f32_slowpath) ;  /* 0x0000014400e07944 */ /* 0x000fea0003c00000 */
[----:B------:R-:W-:-:S07]  /*f8b0*/  MOV R6, R153 ;  /* 0x0000009900067202 */ /* 0x000fce0000000f00 */
.L_x_257:
[----:B------:R-:W-:Y:S05]  /*f8c0*/  BSYNC.RECONVERGENT B4 ;  /* 0x0000000000047941 */ /* 0x000fea0003800200 */
.L_x_253:
[----:B------:R-:W-:Y:S05]  /*f8d0*/  BSYNC.RECONVERGENT B3 ;  /* 0x0000000000037941 */ /* 0x000fea0003800200 */
.L_x_252:
[----:B------:R-:W-:Y:S01]  /*f8e0*/  ISETP.NE.AND P0, PT, R38, RZ, PT ;  /* 0x000000ff2600720c */ /* 0x000fe20003f05270 */
[----:B------:R-:W-:Y:S04]  /*f8f0*/  BSSY.RECONVERGENT B3, `(.L_x_258) ;  /* 0x00002e5000037945 */ /* 0x000fe80003800200 */
[----:B------:R-:W-:Y:S08]  /*f900*/  BSSY.RELIABLE B4, `(.L_x_259) ;  /* 0x0000021000047945 */ /* 0x000ff00003800100 */
        /* <DEDUP_REMOVED lines=19> */
.L_x_262:
[----:B------:R-:W-:Y:S05]  /*fa40*/  BSYNC.RECONVERGENT B5 ;  /* 0x0000000000057941 */ /* 0x000fea0003800200 */
.L_x_261:
[----:B------:R-:W-:Y:S02]  /*fa50*/  FSETP.GT.AND P1, PT, R153, R39, PT ;  /* 0x000000279900720b */ /* 0x000fe40003f24000 */
[----:B------:R-:W-:-:S11]  /*fa60*/  PLOP3.LUT P0, PT, PT, PT, PT, 0x8, 0x80 ;  /* 0x000000000080781c */ /* 0x000fd60003f0e170 */
        /* <DEDUP_REMOVED lines=10> */
.L_x_260:
[----:B------:R-:W-:Y:S05]  /*fb10*/  BSYNC.RELIABLE B4 ;  /* 0x0000000000047941 */ /* 0x000fea0003800100 */
.L_x_259:
[----:B------:R-:W0:Y:S01]  /*fb20*/  LDC.64 R8, c[0x0][0x388] ;  /* 0x0000e200ff087b82 */ /* 0x000e220000000a00 */
[----:B------:R-:W-:Y:S01]  /*fb30*/  IMAD R3, R141, R251, R14 ;  /* 0x000000fb8d037224 */ /* 0x000fe200078e020e */
[----:B------:R-:W2:Y:S03]  /*fb40*/  LDL R18, [R143+0x14] ;  /* 0x000014008f127983 */ /* 0x000ea60000100800 */
[----:B------:R-:W-:-:S04]  /*fb50*/  IMAD.IADD R10, R3, 0x1, R12 ;  /* 0x00000001030a7824 */ /* 0x000fc800078e020c */
[----:B0-----:R-:W-:-:S05]  /*fb60*/  IMAD.WIDE.U32 R8, R10, 0xa0, R8 ;  /* 0x000000a00a087825 */ /* 0x001fca00078e0008 */
[----:B------:R-:W3:Y:S04]  /*fb70*/  LDG.E.CONSTANT R3, desc[UR6][R8.64+0x24] ;  /* 0x0000240608037981 */ /* 0x000ee8000c1e9900 */
[----:B------:R-:W4:Y:S01]  /*fb80*/  LDG.E.CONSTANT R7, desc[UR6][R8.64+0x28] ;  /* 0x0000280608077981 */ /* 0x000f22000c1e9900 */
[----:B------:R-:W-:Y:S02]  /*fb90*/  ISETP.NE.AND P6, PT, R2, 0x1, PT ;  /* 0x000000010200780c */ /* 0x000fe40003fc5270 */
[----:B------:R-:W-:Y:S01]  /*fba0*/  FSETP.GT.AND P0, PT, R5, RZ, PT ;  /* 0x000000ff0500720b */ /* 0x000fe20003f04000 */
[----:B------:R-:W-:Y:S01]  /*fbb0*/  FMUL R16, R41, 0.80000001192092895508 ;  /* 0x3f4ccccd29107820 */ /* 0x000fe20000400000 */
[----:B------:R-:W-:Y:S01]  /*fbc0*/  BSSY.RECONVERGENT B4, `(.L_x_264) ;  /* 0x000003f000047945 */ /* 0x000fe20003800200 */
[----:B--2--5:R-:W-:-:S02]  /*fbd0*/  FSETP.GT.AND P2, PT, R4, R18, PT ;  /* 0x000000120400720b */ /* 0x024fc40003f44000 */
[----:B------:R-:W-:Y:S02]  /*fbe0*/  FSETP.GT.AND P3, PT, R18, R4, PT ;  /* 0x000000041200720b */ /* 0x000fe40003f64000 */
[----:B------:R-:W-:-:S04]  /*fbf0*/  SEL R0, RZ, 0xffffffff, !P2 ;  /* 0xffffffffff007807 */ /* 0x000fc80005000000 */
[----:B------:R-:W-:Y:S02]  /*fc00*/  @!P6 SEL R0, RZ, 0xffffffff, !P3 ;  /* 0xffffffffff00e807 */ /* 0x000fe40005800000 */
[----:B------:R-:W-:Y:S02]  /*fc10*/  @!P0 FMUL R5, R18, 0.0049999998882412910461 ;  /* 0x3ba3d70a12058820 */ /* 0x000fe40000400000 */
[----:B------:R-:W-:-:S04]  /*fc20*/  LOP3.LUT R0, R0, 0x1, RZ, 0xc0, !PT ;  /* 0x0000000100007812 */ /* 0x000fc800078ec0ff */
[----:B------:R-:W-:Y:S02]  /*fc30*/  ISETP.NE.U32.AND P0, PT, R0, 0x1, PT ;  /* 0x000000010000780c */ /* 0x000fe40003f05070 */
[----:B---3--:R-:W-:Y:S02]  /*fc40*/  FSETP.GT.AND P1, PT, R3, 40, PT ;  /* 0x422000000300780b */ /* 0x008fe40003f24000 */
[----:B------:R-:W-:Y:S02]  /*fc50*/  FSEL R0, R16, R41, !P0 ;  /* 0x0000002910007208 */ /* 0x000fe40004000000 */
[----:B----4-:R-:W-:-:S04]  /*fc60*/  FSETP.GEU.AND P0, PT, R7, RZ, PT ;  /* 0x000000ff0700720b */ /* 0x010fc80003f0e000 */
[----:B------:R-:W-:-:S05]  /*fc70*/  FSEL R0, R0, R41, !P0 ;  /* 0x0000002900007208 */ /* 0x000fca0004000000 */
[----:B------:R-:W-:Y:S05]  /*fc80*/  @!P1 BRA `(.L_x_265) ;  /* 0x0000000000c89947 */ /* 0x000fea0003800000 */
[----:B------:R-:W-:Y:S01]  /*fc90*/  FSETP.GTU.AND P0, PT, R5, RZ, PT ;  /* 0x000000ff0500720b */ /* 0x000fe20003f0c000 */
[----:B------:R-:W-:Y:S01]  /*fca0*/  BSSY.RECONVERGENT B5, `(.L_x_266) ;  /* 0x0000025000057945 */ /* 0x000fe20003800200 */
[----:B------:R-:W-:-:S11]  /*fcb0*/  IMAD.MOV.U32 R0, RZ, RZ, RZ ;  /* 0x000000ffff007224 */ /* 0x000fd600078e00ff */
[----:B------:R-:W-:Y:S05]  /*fcc0*/  @!P0 BRA `(.L_x_267) ;  /* 0x0000000000888947 */ /* 0x000fea0003800000 */
[----:B------:R-:W-:-:S13]  /*fcd0*/  ISETP.NE.AND P0, PT, R2, 0x1, PT ;  /* 0x000000010200780c */ /* 0x000fda0003f05270 */
[----:B------:R-:W-:Y:S05]  /*fce0*/  @P0 BRA `(.L_x_268) ;  /* 0x0000000000400947 */ /* 0x000fea0003800000 */
        /* <DEDUP_REMOVED lines=14> */
.L_x_270:
[----:B------:R-:W-:Y:S05]  /*fdd0*/  BSYNC.RECONVERGENT B6 ;  /* 0x0000000000067941 */ /* 0x000fea0003800200 */
.L_x_269:
[----:B------:R-:W-:Y:S05]  /*fde0*/  BRA `(.L_x_267) ;  /* 0x0000000000407947 */ /* 0x000fea0003800000 */
.L_x_268:
        /* <DEDUP_REMOVED lines=15> */
.L_x_271:
[----:B------:R-:W-:Y:S05]  /*fee0*/  BSYNC.RECONVERGENT B6 ;  /* 0x0000000000067941 */ /* 0x000fea0003800200 */
.L_x_267:
[----:B------:R-:W-:Y:S05]  /*fef0*/  BSYNC.RECONVERGENT B5 ;  /* 0x0000000000057941 */ /* 0x000fea0003800200 */
.L_x_266:
[----:B------:R-:W-:Y:S02]  /*ff00*/  ISETP.NE.AND P6, PT, R2, 0x1, PT ;  /* 0x000000010200780c */ /* 0x000fe40003fc5270 */
[----:B------:R-:W-:Y:S02]  /*ff10*/  SEL R8, RZ, 0xffffffff, !P2 ;  /* 0xffffffffff087807 */ /* 0x000fe40005000000 */
[----:B------:R-:W-:Y:S01]  /*ff20*/  FSETP.GT.AND P1, PT, R0, 0.5, PT ;  /* 0x3f0000000000780b */ /* 0x000fe20003f24000 */
[----:B------:R-:W-:Y:S01]  /*ff30*/  FMUL R0, R41, 0.80000001192092895508 ;  /* 0x3f4ccccd29007820 */ /* 0x000fe20000400000 */
[----:B------:R-:W-:-:S07]  /*ff40*/  FSETP.GEU.AND P0, PT, R7, RZ, PT ;  /* 0x000000ff0700720b */ /* 0x000fce0003f0e000 */
[----:B------:R-:W-:-:S04]  /*ff50*/  @!P6 SEL R8, RZ, 0xffffffff, !P3 ;  /* 0xffffffffff08e807 */ /* 0x000fc80005800000 */
[----:B------:R-:W-:-:S04]  /*ff60*/  LOP3.LUT R8, R8, 0x1, RZ, 0xc0, !PT ;  /* 0x0000000108087812 */ /* 0x000fc800078ec0ff */
[----:B------:R-:W-:-:S04]  /*ff70*/  ISETP.NE.U32.AND P2, PT, R8, 0x1, PT ;  /* 0x000000010800780c */ /* 0x000fc80003f45070 */
[----:B------:R-:W-:-:S04]  /*ff80*/  FSEL R0, R0, R41, !P2 ;  /* 0x0000002900007208 */ /* 0x000fc80005000000 */
[----:B------:R-:W-:-:S05]  /*ff90*/  FSEL R0, R0, R41, !P0 ;  /* 0x0000002900007208 */ /* 0x000fca0004000000 */
[----:B------:R-:W-:-:S07]  /*ffa0*/  @P1 FMUL R0, R0, 1.1499999761581420898 ;  /* 0x3f93333300001820 */ /* 0x000fce0000400000 */
.L_x_265:
[----:B------:R-:W-:Y:S05]  /*ffb0*/  BSYNC.RECONVERGENT B4 ;  /* 0x0000000000047941 */ /* 0x000fea0003800200 */
.L_x_264:
[----:B------:R-:W-:Y:S01]  /*ffc0*/  FSETP.GT.AND P1, PT, R3, 45, PT ;  /* 0x423400000300780b */ /* 0x000fe20003f24000 */
[----:B------:R-:W-:Y:S01]  /*ffd0*/  BSSY.RECONVERGENT B0, `(.L_x_272) ;  /* 0x0000014000007945 */ /* 0x000fe20003800200 */
[----:B------:R-:W-:-:S11]  /*ffe0*/  LOP3.LUT P2, RZ, R140, 0x20, RZ, 0xc0, !PT ;  /* 0x000000208cff7812 */ /* 0x000fd6000784c0ff */
[----:B------:R-:W-:-:S05]  /*fff0*/  @P1 FMUL R0, R0, 1.1000000238418579102 ;  /* 0x3f8ccccd00001820 */ /* 0x000fca0000400000 */
[----:B------:R-:W-:-:S05]  /*10000*/  FSEL R0, -R0, R0, !P6 ;  /* 0x0000000000007208 */ /* 0x000fca0007000100 */
[----:B------:R-:W-:Y:S01]  /*10010*/  FFMA R9, R5, R0, R18 ;  /* 0x0000000005097223 */ /* 0x000fe20000000012 */
[----:B------:R-:W-:Y:S06]  /*10020*/  @!P2 BRA `(.L_x_273) ;  /* 0x000000000038a947 */ /* 0x000fec0003800000 */
[----:B------:R-:W-:-:S13]  /*10030*/  ISETP.NE.AND P1, PT, R2, 0x1, PT ;  /* 0x000000010200780c */ /* 0x000fda0003f25270 */
[----:B------:R-:W-:Y:S05]  /*10040*/  @P1 BRA `(.L_x_274) ;  /* 0x00000000001c1947 */ /* 0x000fea0003800000 */
[----:B------:R-:W-:Y:S01]  /*10050*/  FADD R11, R4, -R18 ;  /* 0x80000012040b7221 */ /* 0x000fe20000000000 */
[----:B------:R-:W-:-:S05]  /*10060*/  FMUL R0, R124, R5 ;  /* 0x000000057c007220 */ /* 0x000fca0000400000 */
[----:B------:R-:W-:-:S13]  /*10070*/  FSETP.GE.AND P1, PT, R11, R0, PT ;  /* 0x000000000b00720b */ /* 0x000fda0003f26000 */
[----:B------:R-:W-:Y:S05]  /*10080*/  @!P1 BRA `(.L_x_273) ;  /* 0x0000000000209947 */ /* 0x000fea0003800000 */
[----:B------:R-:W-:-:S05]  /*10090*/  FFMA R0, R125, R5, R18 ;  /* 0x000000057d007223 */ /* 0x000fca0000000012 */
[----:B------:R-:W-:Y:S01]  /*100a0*/  FMNMX R9, R9, R0, !PT ;  /* 0x0000000009097209 */ /* 0x000fe20007800000 */
[----:B------:R-:W-:Y:S06]  /*100b0*/  BRA `(.L_x_273) ;  /* 0x0000000000147947 */ /* 0x000fec0003800000 */
.L_x_274:
[----:B------:R-:W-:Y:S01]  /*100c0*/  FADD R0, -R4, R18 ;  /* 0x0000001204007221 */ /* 0x000fe20000000100 */
[----:B------:R-:W-:-:S05]  /*100d0*/  FMUL R11, R124, R5 ;  /* 0x000000057c0b7220 */ /* 0x000fca0000400000 */
[----:B------:R-:W-:-:S13]  /*100e0*/  FSETP.GE.AND P1, PT, R0, R11, PT ;  /* 0x0000000b0000720b */ /* 0x000fda0003f26000 */
[----:B------:R-:W-:-:S05]  /*100f0*/  @P1 FFMA R0, -R125, R5, R18 ;  /* 0x000000057d001223 */ /* 0x000fca0000000112 */
[----:B------:R-:W-:-:S07]  /*10100*/  @P1 FMNMX R9, R9, R0, PT ;  /* 0x0000000009091209 */ /* 0x000fce0003800000 */
.L_x_273:
[----:B------:R-:W-:Y:S05]  /*10110*/  BSYNC.RECONVERGENT B0 ;  /* 0x0000000000007941 */ /* 0x000fea0003800200 */
.L_x_272:
[CC--:B------:R-:W-:Y:S02]  /*10120*/  FSETP.GE.AND P2, PT, R4.reuse, R9.reuse, PT ;  /* 0x000000090400720b */ /* 0x0c0fe40003f46000 */
[----:B------:R-:W-:Y:S02]  /*10130*/  FSETP.GTU.AND P1, PT, R4, R9, PT ;  /* 0x000000090400720b */ /* 0x000fe40003f2c000 */
[----:B------:R-:W-:Y:S02]  /*10140*/  SEL R0, RZ, 0xffffffff, P2 ;  /* 0xffffffffff007807 */ /* 0x000fe40001000000 */
[----:B------:R-:W-:-:S04]  /*10150*/  @!P6 SEL R0, RZ, 0xffffffff, !P1 ;  /* 0xffffffffff00e807 */ /* 0x000fc80004800000 */
[----:B------:R-:W-:-:S04]  /*10160*/  LOP3.LUT R0, R0, 0x1, RZ, 0xc0, !PT ;  /* 0x0000000100007812 */ /* 0x000fc800078ec0ff */
[----:B------:R-:W-:-:S13]  /*10170*/  ISETP.NE.U32.AND P1, PT, R0, 0x1, PT ;  /* 0x000000010000780c */ /* 0x000fda0003f25070 */
[----:B------:R-:W-:Y:S05]  /*10180*/  @!P1 BRA `(.L_x_275) ;  /* 0x0000000400189947 */ /* 0x000fea0003800000 */
[----:B------:R-:W-:Y:S01]  /*10190*/  HFMA2 R3, -RZ, RZ, 0.60205078125, -0.443115234375 ;  /* 0x38d1b717ff037431 */ /* 0x000fe200000001ff */
[----:B------:R-:W-:Y:S01]  /*101a0*/  FSEL R8, R56, -R56, !P6 ;  /* 0x8000003838087208 */ /* 0x000fe20007000000 */
[----:B------:R-:W-:Y:S01]  /*101b0*/  IMAD.MOV.U32 R0, RZ, RZ, 0x461c4000 ;  /* 0x461c4000ff007424 */ /* 0x000fe200078e00ff */
[----:B------:R-:W-:Y:S01]  /*101c0*/  ISETP.NE.AND P2, PT, R2, 0x1, PT ;  /* 0x000000010200780c */ /* 0x000fe20003f45270 */
[----:B------:R-:W-:Y:S01]  /*101d0*/  BSSY.RECONVERGENT B4, `(.L_x_276) ;  /* 0x000000b000047945 */ /* 0x000fe20003800200 */
        /* <DEDUP_REMOVED lines=10> */
.L_x_277:
[----:B------:R-:W-:Y:S05]  /*10280*/  BSYNC.RECONVERGENT B4 ;  /* 0x0000000000047941 */ /* 0x000fea0003800200 */
.L_x_276:
[----:B------:R-:W2:Y:S01]  /*10290*/  LDL R0, [R143+0x18] ;  /* 0x000018008f007983 */ /* 0x000ea20000100800 */
[----:B------:R-:W-:Y:S01]  /*102a0*/  FADD R153, R153, 1 ;  /* 0x3f80000099997421 */ /* 0x000fe20000000000 */
[----:B------:R-:W0:Y:S03]  /*102b0*/  LDC.64 R146, c[0x0][0x388] ;  /* 0x0000e200ff927b82 */ /* 0x000e260000000a00 */
[----:B------:R-:W-:Y:S02]  /*102c0*/  FMUL R153, R4, R153 ;  /* 0x0000009904997220 */ /* 0x000fe40000400000 */
[----:B------:R-:W3:Y:S02]  /*102d0*/  LDL.128 R4, [R1+0xf80] ;  /* 0x000f800001047983 */ /* 0x000ee40000100c00 */
[--C-:B------:R-:W-:Y:S01]  /*102e0*/  @!P2 IMAD.MOV.U32 R10, RZ, RZ, R153.reuse ;  /* 0x000000ffff0aa224 */ /* 0x100fe200078e0099 */
[----:B------:R-:W-:Y:S01]  /*102f0*/  @P2 MOV R10, R18 ;  /* 0x00000012000a2202 */ /* 0x000fe20000000f00 */
[----:B------:R-:W-:-:S03]  /*10300*/  @P2 IMAD.MOV.U32 R18, RZ, RZ, R153 ;  /* 0x000000ffff122224 */ /* 0x000fc600078e0099 */
[----:B------:R-:W-:Y:S08]  /*10310*/  F2F.F64.F32 R2, R10 ;  /* 0x0000000a00027310 */ /* 0x000ff00000201800 */
[----:B------:R-:W1:Y:S02]  /*10320*/  F2F.F64.F32 R18, R18 ;  /* 0x0000001200127310 */ /* 0x000e640000201800 */
[----:B-1----:R-:W-:-:S06]  /*10330*/  DADD R2, -R18, R2 ;  /* 0x0000000012027229 */ /* 0x002fcc0000000102 */
[----:B--2---:R1:W2:Y:S02]  /*10340*/  F2F.F64.F32 R8, R0 ;  /* 0x0000000000087310 */ /* 0x0042a40000201800 */
[----:B-1----:R-:W4:Y:S01]  /*10350*/  LDL R0, [R1+0xf90] ;  /* 0x000f900001007983 */ /* 0x002f220000100800 */
[----:B--2---:R-:W-:-:S08]  /*10360*/  DMUL R148, R2, R8 ;  /* 0x0000000802947228 */ /* 0x004fd00000000000 */
[----:B------:R-:W-:Y:S01]  /*10370*/  DSETP.GT.AND P0, PT, R148, RZ, PT ;  /* 0x000000ff9400722a */ /* 0x000fe20003f04000 */
[----:B------:R-:W-:-:S04]  /*10380*/  IMAD R3, R141, R251, R14 ;  /* 0x000000fb8d037224 */ /* 0x000fc800078e020e */
[----:B------:R-:W-:-:S04]  /*10390*/  IMAD.IADD R3, R3, 0x1, R12 ;  /* 0x0000000103037824 */ /* 0x000fc800078e020c */
[----:B0-----:R-:W-:-:S05]  /*103a0*/  IMAD.WIDE.U32 R18, R3, 0xa0, R146 ;  /* 0x000000a003127825 */ /* 0x001fca00078e0092 */
[----:B------:R-:W2:Y:S04]  /*103b0*/  @P0 LDL.64 R10, [R1+0xf98] ;  /* 0x000f9800010a0983 */ /* 0x000ea80000100a00 */
[----:B------:R-:W5:Y:S04]  /*103c0*/  @!P0 LDL.64 R16, [R1+0xfa0] ;  /* 0x000fa00001108983 */ /* 0x000f680000100a00 */
[----:B------:R-:W5:Y:S04]  /*103d0*/  @P0 LDL R145, [R1+0xf94] ;  /* 0x000f940001910983 */ /* 0x000f680000100800 */
[----:B------:R-:W5:Y:S01]  /*103e0*/  LDG.E.CONSTANT R18, desc[UR6][R18.64+0x14] ;  /* 0x0000140612127981 */ /* 0x000f62000c1e9900 */
[----:B------:R-:W0:Y:S08]  /*103f0*/  F2F.F64.F32 R2, R153 ;  /* 0x0000009900027310 */ /* 0x000e300000201800 */
[----:B------:R-:W1:Y:S01]  /*10400*/  F2F.F64.F32 R146, R13 ;  /* 0x0000000d00927310 */ /* 0x000e620000201800 */
[----:B0-----:R-:W-:-:S08]  /*10410*/  DMUL R2, R8, R2 ;  /* 0x0000000208027228 */ /* 0x001fd00000000000 */
[CC--:B-1----:R-:W-:Y:S02]  /*10420*/  DFMA R8, R146.reuse, -R2.reuse, R148 ;  /* 0x800000029208722b */ /* 0x0c2fe40000000094 */
[----:B---3--:R-:W-:Y:S01]  /*10430*/  DFMA R6, R146, R2, R6 ;  /* 0x000000029206722b */ /* 0x008fe20000000006 */
[----:B------:R-:W-:Y:S01]  /*10440*/  IMAD R3, R12, 0x40, R1 ;  /* 0x000000400c037824 */ /* 0x000fe200078e0201 */
[----:B------:R-:W-:Y:S01]  /*10450*/  DADD R4, R148, R4 ;  /* 0x0000000094047229 */ /* 0x000fe20000000004 */
[----:B------:R-:W-:-:S03]  /*10460*/  VIADD R244, R244, 0xffffffff ;  /* 0xfffffffff4f47836 */ /* 0x000fc60000000000 */
[----:B------:R-:W-:Y:S01]  /*10470*/  DADD R246, R246, R8 ;  /* 0x00000000f6f67229 */ /* 0x000fe20000000008 */
[----:B------:R-:W-:Y:S01]  /*10480*/  IMAD R8, R12, -0x3c, R3 ;  /* 0xffffffc40c087824 */ /* 0x000fe200078e0203 */
[----:B------:R-:W-:Y:S04]  /*10490*/  STL [R1+0x8], R244 ;  /* 0x000008f401007387 */ /* 0x000fe80000100800 */
[----:B------:R0:W-:Y:S04]  /*104a0*/  STL.128 [R1+0xf80], R4 ;  /* 0x000f800401007387 */ /* 0x0001e80000100c00 */
[----:B------:R1:W-:Y:S01]  /*104b0*/  STL.64 [R1], R246 ;  /* 0x000000f601007387 */ /* 0x0003e20000100a00 */
[----:B----4-:R-:W-:-:S05]  /*104c0*/  VIADD R0, R0, 0x1 ;  /* 0x0000000100007836 */ /* 0x010fca0000000000 */
[----:B------:R1:W-:Y:S01]  /*104d0*/  STL [R1+0xf90], R0 ;  /* 0x000f900001007387 */ /* 0x0003e20000100800 */
[C---:B--2---:R-:W-:Y:S02]  /*104e0*/  @P0 DADD R10, R148.reuse, R10 ;  /* 0x00000000940a0229 */ /* 0x044fe4000000000a */
[----:B-----5:R-:W-:Y:S01]  /*104f0*/  @!P0 DADD R16, |R148|, R16 ;  /* 0x0000000094108229 */ /* 0x020fe20000000210 */
[----:B------:R-:W-:-:S04]  /*10500*/  @P0 IADD3 R2, PT, PT, R145, 0x1, RZ ;  /* 0x0000000191020810 */ /* 0x000fc80007ffe0ff */
[----:B------:R1:W-:Y:S04]  /*10510*/  @P0 STL.64 [R1+0xf98], R10 ;  /* 0x000f980a01000387 */ /* 0x0003e80000100a00 */
[----:B------:R1:W-:Y:S04]  /*10520*/  @!P0 STL.64 [R1+0xfa0], R16 ;  /* 0x000fa01001008387 */ /* 0x0003e80000100a00 */
[----:B------:R1:W-:Y:S04]  /*10530*/  @P0 STL [R1+0xf94], R2 ;  /* 0x000f940201000387 */ /* 0x0003e80000100800 */
[----:B------:R1:W-:Y:S04]  /*10540*/  STL [R8+0xd10], R18 ;  /* 0x000d101208007387 */ /* 0x0003e80000100800 */
[----:B------:R-:W2:Y:S01]  /*10550*/  LDL R3, [R143+0x10] ;  /* 0x000010008f037983 */ /* 0x000ea20000100800 */
[----:B0-----:R-:W-:-:S05]  /*10560*/  MOV R5, 0x2 ;  /* 0x0000000200057802 */ /* 0x001fca0000000f00 */
[----:B------:R1:W-:Y:S01]  /*10570*/  STL [R8+0xeb0], R5 ;  /* 0x000eb00508007387 */ /* 0x0003e20000100800 */
[----:B------:R-:W-:-:S03]  /*10580*/  PLOP3.LUT P0, PT, PT, PT, PT, 0x80, 0x8 ;  /* 0x000000000008781c */ /* 0x000fc60003f0f070 */
[----:B--2---:R1:W-:Y:S04]  /*10590*/  STL [R8+0xde0], R3 ;  /* 0x000de00308007387 */ /* 0x0043e80000100800 */
[----:B------:R1:W-:Y:S04]  /*105a0*/  STL.128 [R143+0x10], RZ ;  /* 0x000010ff8f007387 */ /* 0x0003e80000100c00 */
[----:B------:R1:W-:Y:S04]  /*105b0*/  STL.128 [R143+0x20], RZ ;  /* 0x000020ff8f007387 */ /* 0x0003e80000100c00 */
[----:B------:R1:W-:Y:S04]  /*105c0*/  STL.128 [R143+0x30], RZ ;  /* 0x000030ff8f007387 */ /* 0x0003e80000100c00 */
[----:B------:R1:W-:Y:S01]  /*105d0*/  STL.128 [R143+0x40], RZ ;  /* 0x000040ff8f007387 */ /* 0x0003e20000100c00 */
[----:B------:R-:W-:Y:S05]  /*105e0*/  BRA `(.L_x_263) ;  /* 0x0000002000547947 */ /* 0x000fea0003800000 */
.L_x_275:
[----:B------:R0:W5:Y:S01]  /*105f0*/  LDL R16, [R143+0x1c] ;  /* 0x00001c008f107983 */ /* 0x0001620000100800 */
[----:B------:R-:W-:Y:S01]  /*10600*/  ISETP.NE.AND P2, PT, R2, 0x1, PT ;  /* 0x000000010200780c */ /* 0x000fe20003f45270 */
[----:B------:R-:W-:Y:S01]  /*10610*/  BSSY.RECONVERGENT B0, `(.L_x_278) ;  /* 0x000000c000007945 */ /* 0x000fe20003800200 */
[----:B------:R-:W-:Y:S01]  /*10620*/  FSETP.GT.AND P1, PT, R127, RZ, PT ;  /* 0x000000ff7f00720b */ /* 0x000fe20003f24000 */
[----:B------:R-:W-:-:S03]  /*10630*/  IMAD.MOV.U32 R0, RZ, RZ, R55 ;  /* 0x000000ffff007224 */ /* 0x000fc600078e0037 */
[----:B------:R-:W-:-:S07]  /*10640*/  FSEL R17, R120, R127, !P1 ;  /* 0x0000007f78117208 */ /* 0x000fce0004800000 */
[----:B0-----:R-:W-:Y:S05]  /*10650*/  @P2 BRA `(.L_x_279) ;  /* 0x00000000001c2947 */ /* 0x001fea0003800000 */
[----:B------:R-:W0:Y:S01]  /*10660*/  LDC.64 R8, c[0x0][0x388] ;  /* 0x0000e200ff087b82 */ /* 0x000e220000000a00 */
[----:B------:R-:W-:-:S04]  /*10670*/  IMAD R11, R141, R251, R14 ;  /* 0x000000fb8d0b7224 */ /* 0x000fc800078e020e */
[----:B------:R-:W-:-:S04]  /*10680*/  IMAD.IADD R11, R11, 0x1, R12 ;  /* 0x000000010b0b7824 */ /* 0x000fc800078e020c */
[----:B0-----:R-:W-:-:S06]  /*10690*/  IMAD.WIDE.U32 R8, R11, 0xa0, R8 ;  /* 0x000000a00b087825 */ /* 0x001fcc00078e0008 */
[----:B------:R-:W2:Y:S02]  /*106a0*/  LDG.E.CONSTANT R8, desc[UR6][R8.64+0x50] ;  /* 0x0000500608087981 */ /* 0x000ea4000c1e9900 */
[----:B--2---:R-:W-:-:S13]  /*106b0*/  FSETP.GT.AND P1, PT, R8, 60, PT ;  /* 0x427000000800780b */ /* 0x004fda0003f24000 */
[----:B------:R-:W-:-:S07]  /*106c0*/  @P1 MOV R0, R60 ;  /* 0x0000003c00001202 */ /* 0x000fce0000000f00 */
.L_x_279:
[----:B------:R-:W-:Y:S05]  /*106d0*/  BSYNC.RECONVERGENT B0 ;  /* 0x0000000000007941 */ /* 0x000fea0003800200 */
.L_x_278:
[----:B------:R-:W-:Y:S01]  /*106e0*/  ISETP.NE.AND P1, PT, R2, 0x2, PT ;  /* 0x000000020200780c */ /* 0x000fe20003f25270 */
[----:B------:R-:W-:-:S12]  /*106f0*/  BSSY.RECONVERGENT B0, `(.L_x_280) ;  /* 0x0000009000007945 */ /* 0x000fd80003800200 */
[----:B------:R-:W-:Y:S05]  /*10700*/  @P1 BRA `(.L_x_281) ;  /* 0x00000000001c1947 */ /* 0x000fea0003800000 */
[----:B------:R-:W0:Y:S01]  /*10710*/  LDC.64 R8, c[0x0][0x388] ;  /* 0x0000e200ff087b82 */ /* 0x000e220000000a00 */
[----:B------:R-:W-:-:S04]  /*10720*/  IMAD R11, R141, R251, R14 ;  /* 0x000000fb8d0b7224 */ /* 0x000fc800078e020e */
[----:B------:R-:W-:-:S04]  /*10730*/  IMAD.IADD R11, R11, 0x1, R12 ;  /* 0x000000010b0b7824 */ /* 0x000fc800078e020c */
[----:B0-----:R-:W-:-:S06]  /*10740*/  IMAD.WIDE.U32 R8, R11, 0xa0, R8 ;  /* 0x000000a00b087825 */ /* 0x001fcc00078e0008 */
[----:B------:R-:W2:Y:S02]  /*10750*/  LDG.E.CONSTANT R8, desc[UR6][R8.64+0x50] ;  /* 0x0000500608087981 */ /* 0x000ea4000c1e9900 */
[----:B--2---:R-:W-:-:S13]  /*10760*/  FSETP.GEU.AND P3, PT, R8, 40, PT ;  /* 0x422000000800780b */ /* 0x004fda0003f6e000 */
[----:B------:R-:W-:-:S07]  /*10770*/  @!P3 IMAD.MOV.U32 R0, RZ, RZ, R60 ;  /* 0x000000ffff00b224 */ /* 0x000fce00078e003c */
.L_x_281:
[----:B------:R-:W-:Y:S05]  /*10780*/  BSYNC.RECONVERGENT B0 ;  /* 0x0000000000007941 */ /* 0x000fea0003800200 */
.L_x_280:
[----:B------:R-:W-:Y:S01]  /*10790*/  ISETP.NE.AND P4, PT, R84, RZ, PT ;  /* 0x000000ff5400720c */ /* 0x000fe20003f85270 */
[----:B------:R-:W-:Y:S01]  /*107a0*/  BSSY.RECONVERGENT B0, `(.L_x_282) ;  /* 0x000000c000007945 */ /* 0x000fe20003800200 */
[----:B-----5:R-:W-:Y:S01]  /*107b0*/  ISETP.NE.AND P3, PT, R16, RZ, PT ;  /* 0x000000ff1000720c */ /* 0x020fe20003f65270 */
[----:B------:R-:W-:-:S03]  /*107c0*/  IMAD R19, R12, 0x40, R1 ;  /* 0x000000400c137824 */ /* 0x000fc600078e0201 */
        /* <DEDUP_REMOVED lines=9> */
.L_x_283:
[----:B------:R-:W-:Y:S05]  /*10860*/  BSYNC.RECONVERGENT B0 ;  /* 0x0000000000007941 */ /* 0x000fea0003800200 */
.L_x_282:
[----:B------:R-:W-:Y:S01]  /*10870*/  FSETP.GT.AND P4, PT, R6, R131, PT ;  /* 0x000000830600720b */ /* 0x000fe20003f84000 */
[----:B------:R-:W-:-:S12]  /*10880*/  BSSY.RECONVERGENT B0, `(.L_x_284) ;  /* 0x0000011000007945 */ /* 0x000fd80003800200 */
[----:B------:R-:W-:Y:S05]  /*10890*/  @!P4 BRA `(.L_x_285) ;  /* 0x000000000034c947 */ /* 0x000fea0003800000 */
[----:B------:R-:W-:Y:S01]  /*108a0*/  FSETP.GT.AND P5, PT, R7, RZ, PT ;  /* 0x000000ff0700720b */ /* 0x000fe20003fa4000 */
[----:B------:R-:W-:Y:S01]  /*108b0*/  IMAD.MOV.U32 R11, RZ, RZ, R2 ;  /* 0x000000ffff0b7224 */ /* 0x000fe200078e0002 */
[----:B------:R-:W-:-:S13]  /*108c0*/  FSETP.GT.AND P4, PT, R3, 35, PT ;  /* 0x420c00000300780b */ /* 0x000fda0003f84000 */
[----:B------:R-:W-:Y:S05]  /*108d0*/  @P5 BRA P4, `(.L_x_286) ;  /* 0x00000000002c5947 */ /* 0x000fea0002000000 */
[----:B------:R-:W0:Y:S01]  /*108e0*/  LDC.64 R8, c[0x0][0x388] ;  /* 0x0000e200ff087b82 */ /* 0x000e220000000a00 */
[----:B------:R-:W-:-:S05]  /*108f0*/  IMAD R7, R141, R251, R14 ;  /* 0x000000fb8d077224 */ /* 0x000fca00078e020e */
[----:B------:R-:W-:-:S05]  /*10900*/  IADD3 R7, PT, PT, R7, R12, RZ ;  /* 0x0000000c07077210 */ /* 0x000fca0007ffe0ff */
[----:B0-----:R-:W-:-:S06]  /*10910*/  IMAD.WIDE.U32 R8, R7, 0xa0, R8 ;  /* 0x000000a007087825 */ /* 0x001fcc00078e0008 */
[----:B------:R-:W2:Y:S02]  /*10920*/  LDG.E.CONSTANT R8, desc[UR6][R8.64+0x38] ;  /* 0x0000380608087981 */ /* 0x000ea4000c1e9900 */
[----:B--2---:R-:W-:-:S13]  /*10930*/  FSETP.GT.AND P4, PT, R8, RZ, PT ;  /* 0x000000ff0800720b */ /* 0x004fda0003f84000 */
[-C--:B------:R-:W-:Y:S01]  /*10940*/  @P4 FMUL R11, R87, R2.reuse ;  /* 0x00000002570b4220 */ /* 0x080fe20000400000 */
[----:B------:R-:W-:Y:S01]  /*10950*/  @!P4 FMUL R11, R111, R2 ;  /* 0x000000026f0bc220 */ /* 0x000fe20000400000 */
[----:B------:R-:W-:Y:S06]  /*10960*/  BRA `(.L_x_286) ;  /* 0x0000000000087947 */ /* 0x000fec0003800000 */
.L_x_285:
[----:B------:R-:W-:-:S13]  /*10970*/  FSETP.GEU.AND P4, PT, R3, 25, PT ;  /* 0x41c800000300780b */ /* 0x000fda0003f8e000 */
[----:B------:R-:W-:-:S07]  /*10980*/  @!P4 FMUL R11, R89, R2 ;  /* 0x00000002590bc220 */ /* 0x000fce0000400000 */
.L_x_286:
[----:B------:R-:W-:Y:S05]  /*10990*/  BSYNC.RECONVERGENT B0 ;  /* 0x0000000000007941 */ /* 0x000fea0003800200 */
.L_x_284:
[----:B------:R-:W-:Y:S01]  /*109a0*/  FSEL R7, R115, R126, P3 ;  /* 0x0000007e73077208 */ /* 0x000fe20001800000 */
[----:B------:R-:W-:Y:S01]  /*109b0*/  BSSY.RECONVERGENT B0, `(.L_x_287) ;  /* 0x000000e000007945 */ /* 0x000fe20003800200 */
[----:B------:R-:W-:Y:S02]  /*109c0*/  FMNMX R11, R11, R0, !PT ;  /* 0x000000000b0b7209 */ /* 0x000fe40007800000 */
[----:B------:R-:W-:-:S13]  /*109d0*/  FSETP.GEU.AND P3, PT, R6, R7, PT ;  /* 0x000000070600720b */ /* 0x000fda0003f6e000 */
[----:B------:R-:W-:Y:S05]  /*109e0*/  @P3 BRA `(.L_x_288) ;  /* 0x00000000000c3947 */ /* 0x000fea0003800000 */
[----:B------:R-:W2:Y:S02]  /*109f0*/  LDL R7, [R143+0x28] ;  /* 0x000028008f077983 */ /* 0x000ea40000100800 */
[----:B--2---:R-:W-:Y:S01]  /*10a00*/  IMAD.MOV.U32 R0, RZ, RZ, R7 ;  /* 0x000000ffff007224 */ /* 0x004fe200078e0007 */
[----:B------:R-:W-:Y:S06]  /*10a10*/  BRA `(.L_x_289) ;  /* 0x00000000001c7947 */ /* 0x000fec0003800000 */
.L_x_288:
[----:B------:R-:W2:Y:S01]  /*10a20*/  LDL R7, [R143+0x28] ;  /* 0x000028008f077983 */ /* 0x000ea20000100800 */
[----:B------:R-:W-:-:S05]  /*10a30*/  FSEL R0, -R11, R11, !P6 ;  /* 0x0000000b0b007208 */ /* 0x000fca0007000100 */
[----:B------:R-:W-:Y:S01]  /*10a40*/  FFMA R0, R5, R0, R4 ;  /* 0x0000000005007223 */ /* 0x000fe20000000004 */
[----:B--2---:R-:W-:-:S13]  /*10a50*/  FSETP.GT.AND P3, PT, R7, RZ, PT ;  /* 0x000000ff0700720b */ /* 0x004fda0003f64000 */
[----:B------:R-:W-:Y:S05]  /*10a60*/  @!P3 BRA `(.L_x_289) ;  /* 0x000000000008b947 */ /* 0x000fea0003800000 */
[----:B------:R-:W-:-:S04]  /*10a70*/  @!P2 FMNMX R0, R7, R0, !PT ;  /* 0x000000000700a209 */ /* 0x000fc80007800000 */
[----:B------:R-:W-:-:S07]  /*10a80*/  @P2 FMNMX R0, R7, R0, PT ;  /* 0x0000000007002209 */ /* 0x000fce0003800000 */
.L_x_289:
[----:B------:R-:W-:Y:S05]  /*10a90*/  BSYNC.RECONVERGENT B0 ;  /* 0x0000000000007941 */ /* 0x000fea0003800200 */
.L_x_287:
[----:B------:R-:W-:Y:S01]  /*10aa0*/  FSETP.GT.AND P3, PT, R0, RZ, PT ;  /* 0x000000ff0000720b */ /* 0x000fe20003f64000 */
[----:B------:R-:W-:-:S12]  /*10ab0*/  BSSY.RELIABLE B4, `(.L_x_290) ;  /* 0x0000052000047945 */ /* 0x000fd80003800100 */
[----:B------:R-:W-:Y:S01]  /*10ac0*/  @P3 IMAD.MOV.U32 R7, RZ, RZ, R0 ;  /* 0x000000ffff073224 */ /* 0x000fe200078e0000 */
[----:B------:R0:W-:Y:S04]  /*10ad0*/  @P3 STL [R143+0x28], R0 ;  /* 0x000028008f003387 */ /* 0x0001e80000100800 */
[----:B------:R-:W-:-:S13]  /*10ae0*/  FSETP.GTU.AND P3, PT, R7, RZ, PT ;  /* 0x000000ff0700720b */ /* 0x000fda0003f6c000 */
[----:B0-----:R-:W-:Y:S05]  /*10af0*/  @!P3 BRA `(.L_x_291) ;  /* 0x000000040034b947 */ /* 0x001fea0003800000 */
[----:B------:R-:W-:Y:S05]  /*10b00*/  @P2 BRA `(.L_x_292) ;  /* 0x0000000000142947 */ /* 0x000fea0003800000 */
[----:B------:R-:W-:-:S13]  /*10b10*/  FSETP.GTU.AND P3, PT, R4, R7, PT ;  /* 0x000000070400720b */ /* 0x000fda0003f6c000 */
[----:B------:R-:W-:Y:S05]  /*10b20*/  @!P3 BREAK.RELIABLE B4 ;  /* 0x000000000004b942 */ /* 0x000fea0003800100 */
[----:B------:R-:W-:Y:S05]  /*10b30*/  @P3 BRA `(.L_x_291) ;  /* 0x0000000400243947 */ /* 0x000fea0003800000 */
[----:B------:R-:W-:Y:S01]  /*10b40*/  MOV R8, R56 ;  /* 0x0000003800087202 */ /* 0x000fe20000000f00 */
[----:B------:R-:W-:Y:S06]  /*10b50*/  BRA `(.L_x_293) ;  /* 0x0000000000107947 */ /* 0x000fec0003800000 */
.L_x_292:
[----:B------:R-:W-:-:S13]  /*10b60*/  FSETP.GE.AND P3, PT, R4, R7, PT ;  /* 0x000000070400720b */ /* 0x000fda0003f66000 */
[----:B------:R-:W-:Y:S05]  /*10b70*/  @P3 BREAK.RELIABLE B4 ;  /* 0x0000000000043942 */ /* 0x000fea0003800100 */
[----:B------:R-:W-:Y:S05]  /*10b80*/  @!P3 BRA `(.L_x_291) ;  /* 0x000000040010b947 */ /* 0x000fea0003800000 */
[----:B------:R-:W-:-:S07]  /*10b90*/  FADD R8, -R56, -RZ ;  /* 0x800000ff38087221 */ /* 0x000fce0000000100 */
.L_x_293:
[----:B------:R-:W-:Y:S01]  /*10ba0*/  IMAD.MOV.U32 R0, RZ, RZ, 0x38d1b717 ;  /* 0x38d1b717ff007424 */ /* 0x000fe200078e00ff */
[----:B------:R-:W0:Y:S01]  /*10bb0*/  FCHK P0, R8, 10000 ;  /* 0x461c400008007902 */ /* 0x000e220000000000 */
[----:B------:R-:W-:Y:S01]  /*10bc0*/  IMAD.MOV.U32 R3, RZ, RZ, 0x461c4000 ;  /* 0x461c4000ff037424 */ /* 0x000fe200078e00ff */
[----:B------:R-:W-:Y:S03]  /*10bd0*/  BSSY.RECONVERGENT B5, `(.L_x_294) ;  /* 0x000000a000057945 */ /* 0x000fe60003800200 */
[----:B------:R-:W-:-:S04]  /*10be0*/  FFMA R3, R0, -R3, 1 ;  /* 0x3f80000000037423 */ /* 0x000fc80000000803 */
[----:B------:R-:W-:-:S04]  /*10bf0*/  FFMA R0, R3, R0, 9.9999997473787516356e-05 ;  /* 0x38d1b71703007423 */ /* 0x000fc80000000000 */
[----:B------:R-:W-:-:S04]  /*10c00*/  FFMA R3, R0, R8, RZ ;  /* 0x0000000800037223 */ /* 0x000fc800000000ff */
[----:B------:R-:W-:-:S04]  /*10c10*/  FFMA R2, R3, -10000, R8 ;  /* 0xc61c400003027823 */ /* 0x000fc80000000008 */
[----:B------:R-:W-:Y:S01]  /*10c20*/  FFMA R153, R0, R2, R3 ;  /* 0x0000000200997223 */ /* 0x000fe20000000003 */
[----:B0-----:R-:W-:Y:S06]  /*10c30*/  @!P0 BRA `(.L_x_295) ;  /* 0x00000000000c8947 */ /* 0x001fec0003800000 */
[----:B------:R-:W-:Y:S01]  /*10c40*/  HFMA2 R9, -RZ, RZ, 6.109375, 2 ;  /* 0x461c4000ff097431 */ /* 0x000fe200000001ff */
[----:B------:R-:W-:-:S07]  /*10c50*/  MOV R152, 0x10c70 ;  /* 0x00010c7000987802 */ /* 0x000fce0000000f00 */
[----:B------:R-:W-:Y:S05]  /*10c60*/  CALL.REL.NOINC `($__internal_2_$__cuda_sm3x_div_rn_noftz_f32_slowpath) ;  /* 0x0000013000f07944 */ /* 0x000fea0003c00000 */
.L_x_295:
[----:B------:R-:W-:Y:S05]  /*10c70*/  BSYNC.RECONVERGENT B5 ;  /* 0x0000000000057941 */ /* 0x000fea0003800200 */
.L_x_294:
[----:B------:R-:W2:Y:S01]  /*10c80*/  LDL R0, [R143+0x18] ;  /* 0x000018008f007983 */ /* 0x000ea20000100800 */
[----:B------:R-:W-:Y:S01]  /*10c90*/  FADD R153, R153, 1 ;  /* 0x3f80000099997421 */ /* 0x000fe20000000000 */
[----:B------:R-:W0:Y:S03]  /*10ca0*/  LDC.64 R148, c[0x0][0x388] ;  /* 0x0000e200ff947b82 */ /* 0x000e260000000a00 */
[----:B------:R-:W-:-:S04]  /*10cb0*/  FMUL R153, R4, R153 ;  /* 0x0000009904997220 */ /* 0x000fc80000400000 */
[----:B------:R-:W-:Y:S02]  /*10cc0*/  @!P2 IMAD.MOV.U32 R10, RZ, RZ, R153 ;  /* 0x000000ffff0aa224 */ /* 0x000fe400078e0099 */
[----:B------:R-:W-:Y:S01]  /*10cd0*/  @P2 IMAD.MOV.U32 R10, RZ, RZ, R18 ;  /* 0x000000ffff0a2224 */ /* 0x000fe200078e0012 */
[----:B------:R-:W-:-:S03]  /*10ce0*/  @P2 MOV R18, R153 ;  /* 0x0000009900122202 */ /* 0x000fc60000000f00 */
[----:B------:R-:W-:Y:S08]  /*10cf0*/  F2F.F64.F32 R2, R10 ;  /* 0x0000000a00027310 */ /* 0x000ff00000201800 */
[----:B------:R-:W1:Y:S02]  /*10d00*/  F2F.F64.F32 R4, R18 ;  /* 0x0000001200047310 */ /* 0x000e640000201800 */
[----:B-1----:R-:W-:Y:S01]  /*10d10*/  DADD R2, -R4, R2 ;  /* 0x0000000004027229 */ /* 0x002fe20000000102 */
[----:B------:R-:W3:Y:S05]  /*10d20*/  LDL.128 R4, [R1+0xf80] ;  /* 0x000f800001047983 */ /* 0x000eea0000100c00 */
        /* <DEDUP_REMOVED lines=15> */
[----:B---3--:R-:W-:Y:S02]  /*10e20*/  DFMA R6, R146, R2, R6 ;  /* 0x000000029206722b */ /* 0x008fe40000000006 */
[----:B------:R-:W-:Y:S01]  /*10e30*/  DADD R4, R150, R4 ;  /* 0x0000000096047229 */ /* 0x000fe20000000004 */
[----:B------:R-:W-:-:S03]  /*10e40*/  VIADD R244, R244, 0xffffffff ;  /* 0xfffffffff4f47836 */ /* 0x000fc60000000000 */
[----:B------:R-:W-:Y:S01]  /*10e50*/  DADD R246, R246, R8 ;  /* 0x00000000f6f67229 */ /* 0x000fe20000000008 */
[----:B------:R-:W-:Y:S02]  /*10e60*/  IMAD R8, R12, -0x3c, R19 ;  /* 0xffffffc40c087824 */ /* 0x000fe400078e0213 */
[----:B------:R0:W-:Y:S04]  /*10e70*/  STL.128 [R1+0xf80], R4 ;  /* 0x000f800401007387 */ /* 0x0001e80000100c00 */
[----:B------:R1:W-:Y:S04]  /*10e80*/  STL [R1+0x8], R244 ;  /* 0x000008f401007387 */ /* 0x0003e80000100800 */
[----:B------:R1:W-:Y:S01]  /*10e90*/  STL.64 [R1], R246 ;  /* 0x000000f601007387 */ /* 0x0003e20000100a00 */
[----:B----4-:R-:W-:-:S05]  /*10ea0*/  IADD3 R0, PT, PT, R0, 0x1, RZ ;  /* 0x0000000100007810 */ /* 0x010fca0007ffe0ff */
[----:B------:R1:W-:Y:S01]  /*10eb0*/  STL [R1+0xf90], R0 ;  /* 0x000f900001007387 */ /* 0x0003e20000100800 */
[C---:B--2---:R-:W-:Y:S02]  /*10ec0*/  @P0 DADD R10, R150.reuse, R10 ;  /* 0x00000000960a0229 */ /* 0x044fe4000000000a */
[----:B-----5:R-:W-:Y:S01]  /*10ed0*/  @!P0 DADD R16, |R150|, R16 ;  /* 0x0000000096108229 */ /* 0x020fe20000000210 */
[----:B------:R-:W-:-:S04]  /*10ee0*/  @P0 VIADD R2, R18, 0x1 ;  /* 0x0000000112020836 */ /* 0x000fc80000000000 */
[----:B------:R1:W-:Y:S04]  /*10ef0*/  @P0 STL.64 [R1+0xf98], R10 ;  /* 0x000f980a01000387 */ /* 0x0003e80000100a00 */
[----:B------:R1:W-:Y:S04]  /*10f00*/  @!P0 STL.64 [R1+0xfa0], R16 ;  /* 0x000fa01001008387 */ /* 0x0003e80000100a00 */
[----:B------:R1:W-:Y:S04]  /*10f10*/  @P0 STL [R1+0xf94], R2 ;  /* 0x000f940201000387 */ /* 0x0003e80000100800 */
[----:B------:R1:W-:Y:S04]  /*10f20*/  STL [R8+0xd10], R149 ;  /* 0x000d109508007387 */ /* 0x0003e80000100800 */
[----:B------:R-:W2:Y:S01]  /*10f30*/  LDL R3, [R143+0x10] ;  /* 0x000010008f037983 */ /* 0x000ea20000100800 */
[----:B0-----:R-:W-:-:S05]  /*10f40*/  IMAD.MOV.U32 R5, RZ, RZ, 0x2 ;  /* 0x00000002ff057424 */ /* 0x001fca00078e00ff */
        /* <DEDUP_REMOVED lines=8> */
.L_x_291:
[----:B------:R-:W-:Y:S05]  /*10fd0*/  BSYNC.RELIABLE B4 ;  /* 0x0000000000047941 */ /* 0x000fea0003800100 */
.L_x_290:
[----:B------:R-:W-:Y:S01]  /*10fe0*/  ISETP.NE.AND P3, PT, R112, RZ, PT ;  /* 0x000000ff7000720c */ /* 0x000fe20003f65270 */
[----:B------:R-:W-:Y:S01]  /*10ff0*/  BSSY.RELIABLE B4, `(.L_x_296) ;  /* 0x00000b1000047945 */ /* 0x000fe20003800100 */
[----:B------:R-:W-:-:S05]  /*11000*/  FSEL R0, R42, -R42, !P6 ;  /* 0x8000002a2a007208 */ /* 0x000fca0007000000 */
[----:B------:R-:W-:-:S06]  /*11010*/  FFMA R7, R5, R0, R18 ;  /* 0x0000000005077223 */ /* 0x000fcc0000000012 */
[----:B------:R-:W-:Y:S05]  /*11020*/  @!P3 BRA `(.L_x_297) ;  /* 0x000000040050b947 */ /* 0x000fea0003800000 */
[----:B------:R-:W2:Y:S02]  /*11030*/  LDL R0, [R143+0x38] ;  /* 0x000038008f007983 */ /* 0x000ea40000100800 */
[----:B--2---:R-:W-:-:S13]  /*11040*/  ISETP.NE.AND P3, PT, R0, RZ, PT ;  /* 0x000000ff0000720c */ /* 0x004fda0003f65270 */
[----:B------:R-:W-:Y:S05]  /*11050*/  @P3 BRA `(.L_x_298) ;  /* 0x0000000400683947 */ /* 0x000fea0003800000 */
[----:B------:R-:W-:-:S04]  /*11060*/  LOP3.LUT P4, RZ, R140, 0x4, RZ, 0xc0, !PT ;  /* 0x000000048cff7812 */ /* 0x000fc8000788c0ff */
[----:B------:R-:W-:-:S04]  /*11070*/  FSEL R0, R121, R42, P4 ;  /* 0x0000002a79007208 */ /* 0x000fc80002000000 */
[----:B------:R-:W-:-:S05]  /*11080*/  FSEL R0, R0, -R0, !P6 ;  /* 0x8000000000007208 */ /* 0x000fca0007000000 */
[----:B------:R-:W-:Y:S01]  /*11090*/  FFMA R5, R5, R0, R18 ;  /* 0x0000000005057223 */ /* 0x000fe20000000012 */
[----:B------:R-:W-:Y:S06]  /*110a0*/  @P2 BRA `(.L_x_299) ;  /* 0x00000000000c2947 */ /* 0x000fec0003800000 */
[----:B------:R-:W-:-:S13]  /*110b0*/  FSETP.GE.AND P3, PT, R4, R5, PT ;  /* 0x000000050400720b */ /* 0x000fda0003f66000 */
[----:B------:R-:W-:Y:S05]  /*110c0*/  @!P3 BRA `(.L_x_300) ;  /* 0x000000040020b947 */ /* 0x000fea0003800000 */
[----:B------:R-:W-:Y:S05]  /*110d0*/  BRA `(.L_x_301) ;  /* 0x0000000000087947 */ /* 0x000fea0003800000 */
.L_x_299:
[----:B------:R-:W-:-:S13]  /*110e0*/  FSETP.GTU.AND P3, PT, R4, R5, PT ;  /* 0x000000050400720b */ /* 0x000fda0003f6c000 */
[----:B------:R-:W-:Y:S05]  /*110f0*/  @P3 BRA `(.L_x_300) ;  /* 0x0000000400143947 */ /* 0x000fea0003800000 */
.L_x_301:
[----:B------:R-:W-:-:S13]  /*11100*/  LOP3.LUT P3, RZ, R140, 0x10, RZ, 0xc0, !PT ;  /* 0x000000108cff7812 */ /* 0x000fda000786c0ff */
[----:B------:R-:W-:Y:S05]  /*11110*/  @!P3 BRA `(.L_x_297) ;  /* 0x000000040014b947 */ /* 0x000fea0003800000 */
[----:B------:R-:W2:Y:S02]  /*11120*/  LDL R8, [R143+0x18] ;  /* 0x000018008f087983 */ /* 0x000ea40000100800 */
[----:B--2---:R-:W-:-:S04]  /*11130*/  FMUL R5, R123, R8 ;  /* 0x000000087b057220 */ /* 0x004fc80000400000 */
[----:B------:R-:W-:-:S05]  /*11140*/  FMUL R5, R4, R5 ;  /* 0x0000000504057220 */ /* 0x000fca0000400000 */
[----:B------:R-:W-:-:S13]  /*11150*/  FSETP.GEU.AND P3, PT, R5, R114, PT ;  /* 0x000000720500720b */ /* 0x000fda0003f6e000 */
[----:B------:R-:W-:Y:S05]  /*11160*/  @P3 BREAK.RELIABLE B4 ;  /* 0x0000000000043942 */ /* 0x000fea0003800100 */
[----:B------:R-:W-:Y:S05]  /*11170*/  @!P3 BRA `(.L_x_302) ;  /* 0x000000080060b947 */ /* 0x000fea0003800000 */
[----:B------:R-:W-:Y:S01]  /*11180*/  HFMA2 R0, -RZ, RZ, 0.60205078125, -0.443115234375 ;  /* 0x38d1b717ff007431 */ /* 0x000fe200000001ff */
[----:B------:R-:W-:Y:S01]  /*11190*/  FSEL R6, R56, -R56, !P6 ;  /* 0x8000003838067208 */ /* 0x000fe20007000000 */
[----:B------:R-:W-:Y:S01]  /*111a0*/  IMAD.MOV.U32 R3, RZ, RZ, 0x461c4000 ;  /* 0x461c4000ff037424 */ /* 0x000fe200078e00ff */
[----:B------:R-:W-:Y:S01]  /*111b0*/  BSSY.RECONVERGENT B5, `(.L_x_303) ;  /* 0x000000d000057945 */ /* 0x000fe20003800200 */
[----:B------:R-:W-:Y:S01]  /*111c0*/  FMUL R145, R113, R8 ;  /* 0x0000000871917220 */ /* 0x000fe20000400000 */
[----:B------:R-:W0:Y:S01]  /*111d0*/  FCHK P0, R6, 10000 ;  /* 0x461c400006007902 */ /* 0x000e220000000000 */
[----:B------:R-:W-:-:S04]  /*111e0*/  FFMA R3, R0, -R3, 1 ;  /* 0x3f80000000037423 */ /* 0x000fc80000000803 */
[----:B------:R-:W-:-:S04]  /*111f0*/  FFMA R0, R3, R0, 9.9999997473787516356e-05 ;  /* 0x38d1b71703007423 */ /* 0x000fc80000000000 */
[----:B------:R-:W-:-:S04]  /*11200*/  FFMA R3, R0, R6, RZ ;  /* 0x0000000600037223 */ /* 0x000fc800000000ff */
[----:B------:R-:W-:-:S04]  /*11210*/  FFMA R2, R3, -10000, R6 ;  /* 0xc61c400003027823 */ /* 0x000fc80000000006 */
[----:B------:R-:W-:Y:S01]  /*11220*/  FFMA R153, R0, R2, R3 ;  /* 0x0000000200997223 */ /* 0x000fe20000000003 */
[----:B0-----:R-:W-:Y:S06]  /*11230*/  @!P0 BRA `(.L_x_304) ;  /* 0x0000000000108947 */ /* 0x001fec0003800000 */
[----:B------:R-:W-:Y:S01]  /*11240*/  IMAD.MOV.U32 R8, RZ, RZ, R6 ;  /* 0x000000ffff087224 */ /* 0x000fe200078e0006 */
[----:B------:R-:W-:Y:S02]  /*11250*/  MOV R9, 0x461c4000 ;  /* 0x461c400000097802 */ /* 0x000fe40000000f00 */
[----:B------:R-:W-:-:S07]  /*11260*/  MOV R152, 0x11280 ;  /* 0x0001128000987802 */ /* 0x000fce0000000f00 */
[----:B------:R-:W-:Y:S05]  /*11270*/  CALL.REL.NOINC `($__internal_2_$__cuda_sm3x_div_rn_noftz_f32_slowpath) ;  /* 0x0000012c006c7944 */ /* 0x000fea0003c00000 */
.L_x_304:
[----:B------:R-:W-:Y:S05]  /*11280*/  BSYNC.RECONVERGENT B5 ;  /* 0x0000000000057941 */ /* 0x000fea0003800200 */
.L_x_303:
[----:B------:R-:W-:Y:S01]  /*11290*/  FADD R153, R153, 1 ;  /* 0x3f80000099997421 */ /* 0x000fe20000000000 */
[----:B------:R-:W-:Y:S03]  /*112a0*/  F2F.F64.F32 R8, R145 ;  /* 0x0000009100087310 */ /* 0x000fe60000201800 */
[----:B------:R-:W-:-:S05]  /*112b0*/  FMUL R153, R4, R153 ;  /* 0x0000009904997220 */ /* 0x000fca0000400000 */
[----:B------:R-:W-:Y:S02]  /*112c0*/  FSEL R0, R153, R18, !P6 ;  /* 0x0000001299007208 */ /* 0x000fe40007000000 */
[----:B------:R-:W-:Y:S02]  /*112d0*/  FSEL R19, R18, R153, !P6 ;  /* 0x0000009912137208 */ /* 0x000fe40007000000 */
[----:B------:R0:W-:Y:S08]  /*112e0*/  F2F.F64.F32 R2, R0 ;  /* 0x0000000000027310 */ /* 0x0001f00000201800 */
[----:B------:R-:W1:Y:S01]  /*112f0*/  F2F.F64.F32 R4, R19 ;  /* 0x0000001300047310 */ /* 0x000e620000201800 */
[----:B0-----:R-:W2:Y:S01]  /*11300*/  LDL R0, [R1+0xf90] ;  /* 0x000f900001007983 */ /* 0x001ea20000100800 */
[----:B-1----:R-:W-:-:S03]  /*11310*/  DADD R2, R2, -R4 ;  /* 0x0000000002027229 */ /* 0x002fc60000000804 */
[----:B------:R-:W3:Y:S05]  /*11320*/  LDL.128 R4, [R1+0xf80] ;  /* 0x000f800001047983 */ /* 0x000eea0000100c00 */
[----:B------:R-:W-:-:S08]  /*11330*/  DMUL R148, R2, R8 ;  /* 0x0000000802947228 */ /* 0x000fd00000000000 */
[----:B------:R-:W-:-:S14]  /*11340*/  DSETP.GT.AND P0, PT, R148, RZ, PT ;  /* 0x000000ff9400722a */ /* 0x000fdc0003f04000 */
[----:B------:R-:W4:Y:S04]  /*11350*/  @P0 LDL.64 R10, [R1+0xf98] ;  /* 0x000f9800010a0983 */ /* 0x000f280000100a00 */
[----:B------:R-:W5:Y:S04]  /*11360*/  @!P0 LDL.64 R16, [R1+0xfa0] ;  /* 0x000fa00001108983 */ /* 0x000f680000100a00 */
[----:B------:R-:W5:Y:S01]  /*11370*/  @P0 LDL R18, [R1+0xf94] ;  /* 0x000f940001120983 */ /* 0x000f620000100800 */
[----:B------:R-:W0:Y:S08]  /*11380*/  F2F.F64.F32 R2, R153 ;  /* 0x0000009900027310 */ /* 0x000e300000201800 */
[----:B------:R-:W1:Y:S01]  /*11390*/  F2F.F64.F32 R146, R13 ;  /* 0x0000000d00927310 */ /* 0x000e620000201800 */
[----:B0-----:R-:W-:-:S08]  /*113a0*/  DMUL R2, R8, R2 ;  /* 0x0000000208027228 */ /* 0x001fd00000000000 */
[----:B-1----:R-:W-:-:S08]  /*113b0*/  DFMA R8, R146, -R2, R148 ;  /* 0x800000029208722b */ /* 0x002fd00000000094 */
[----:B------:R-:W-:-:S07]  /*113c0*/  DADD R246, R246, R8 ;  /* 0x00000000f6f67229 */ /* 0x000fce0000000008 */
[----:B------:R0:W-:Y:S01]  /*113d0*/  STL.64 [R1], R246 ;  /* 0x000000f601007387 */ /* 0x0001e20000100a00 */
[----:B--2---:R-:W-:-:S05]  /*113e0*/  VIADD R0, R0, 0x1 ;  /* 0x0000000100007836 */ /* 0x004fca0000000000 */
[----:B------:R0:W-:Y:S01]  /*113f0*/  STL [R1+0xf90], R0 ;  /* 0x000f900001007387 */ /* 0x0001e20000100800 */
[----:B---3--:R-:W-:Y:S02]  /*11400*/  DFMA R6, R146, R2, R6 ;  /* 0x000000029206722b */ /* 0x008fe40000000006 */
[----:B------:R-:W-:-:S07]  /*11410*/  DADD R4, R148, R4 ;  /* 0x0000000094047229 */ /* 0x000fce0000000004 */
[----:B------:R0:W-:Y:S01]  /*11420*/  STL.128 [R1+0xf80], R4 ;  /* 0x000f800401007387 */ /* 0x0001e20000100c00 */
[C---:B----4-:R-:W-:Y:S02]  /*11430*/  @P0 DADD R10, R148.reuse, R10 ;  /* 0x00000000940a0229 */ /* 0x050fe4000000000a */
[----:B-----5:R-:W-:Y:S01]  /*11440*/  @!P0 DADD R16, |R148|, R16 ;  /* 0x0000000094108229 */ /* 0x020fe20000000210 */
[----:B------:R-:W-:-:S04]  /*11450*/  @P0 VIADD R2, R18, 0x1 ;  /* 0x0000000112020836 */ /* 0x000fc80000000000 */
[----:B------:R0:W-:Y:S04]  /*11460*/  @P0 STL.64 [R1+0xf98], R10 ;  /* 0x000f980a01000387 */ /* 0x0001e80000100a00 */
[----:B------:R0:W-:Y:S04]  /*11470*/  @!P0 STL.64 [R1+0xfa0], R16 ;  /* 0x000fa01001008387 */ /* 0x0001e80000100a00 */
[----:B------:R0:W-:Y:S04]  /*11480*/  @P0 STL [R1+0xf94], R2 ;  /* 0x000f940201000387 */ /* 0x0001e80000100800 */
[----:B------:R-:W2:Y:S04]  /*11490*/  LDL R8, [R143+0x18] ;  /* 0x000018008f087983 */ /* 0x000ea80000100800 */
[----:B------:R-:W3:Y:S04]  /*114a0*/  LDL R9, [R143+0x30] ;  /* 0x000030008f097983 */ /* 0x000ee80000100800 */
[----:B------:R-:W4:Y:S01]  /*114b0*/  LDL R3, [R143+0x10] ;  /* 0x000010008f037983 */ /* 0x000f220000100800 */
[----:B------:R-:W-:Y:S01]  /*114c0*/  FADD R18, -R113, 1 ;  /* 0x3f80000071127421 */ /* 0x000fe20000000100 */
[----:B------:R-:W-:-:S05]  /*114d0*/  MOV R146, 0x1 ;  /* 0x0000000100927802 */ /* 0x000fca0000000f00 */
[----:B------:R0:W-:Y:S01]  /*114e0*/  STL [R143+0x38], R146 ;  /* 0x000038928f007387 */ /* 0x0001e20000100800 */
[----:B--2---:R-:W-:Y:S01]  /*114f0*/  FADD R8, -R145, R8 ;  /* 0x0000000891087221 */ /* 0x004fe20000000100 */
[----:B---3--:R-:W-:-:S04]  /*11500*/  FMUL R9, R18, R9 ;  /* 0x0000000912097220 */ /* 0x008fc80000400000 */
[----:B------:R0:W-:Y:S04]  /*11510*/  STL [R143+0x18], R8 ;  /* 0x000018088f007387 */ /* 0x0001e80000100800 */
[----:B------:R0:W-:Y:S01]  /*11520*/  STL [R143+0x30], R9 ;  /* 0x000030098f007387 */ /* 0x0001e20000100800 */
[----:B----4-:R-:W-:Y:S01]  /*11530*/  ISETP.EQ.AND P0, PT, R3, RZ, PT ;  /* 0x000000ff0300720c */ /* 0x010fe20003f02270 */
[----:B------:R-:W-:-:S12]  /*11540*/  BRA `(.L_x_263) ;  /* 0x00000010007c7947 */ /* 0x000fd80003800000 */
.L_x_300:
[----:B------:R-:W-:-:S13]  /*11550*/  FSETP.GTU.AND P3, PT, R121, RZ, PT ;  /* 0x000000ff7900720b */ /* 0x000fda0003f6c000 */
[----:B------:R-:W-:Y:S05]  /*11560*/  @!P3 BRA `(.L_x_302) ;  /* 0x000000040064b947 */ /* 0x000fea0003800000 */
.L_x_297:
[----:B------:R-:W-:Y:S05]  /*11570*/  @!P2 BRA `(.L_x_305) ;  /* 0x000000000010a947 */ /* 0x000fea0003800000 */
[----:B------:R-:W-:-:S13]  /*11580*/  FSETP.GTU.AND P3, PT, R4, R7, PT ;  /* 0x000000070400720b */ /* 0x000fda0003f6c000 */
[----:B------:R-:W-:Y:S05]  /*11590*/  @!P3 BREAK.RELIABLE B4 ;  /* 0x000000000004b942 */ /* 0x000fea0003800100 */
[----:B------:R-:W-:Y:S05]  /*115a0*/  @P3 BRA `(.L_x_302) ;  /* 0x0000000400543947 */ /* 0x000fea0003800000 */
[----:B------:R-:W-:Y:S05]  /*115b0*/  BRA `(.L_x_306) ;  /* 0x0000000000407947 */ /* 0x000fea0003800000 */
.L_x_305:
[----:B------:R-:W-:-:S13]  /*115c0*/  FSETP.GE.AND P3, PT, R4, R7, PT ;  /* 0x000000070400720b */ /* 0x000fda0003f66000 */
[----:B------:R-:W-:Y:S05]  /*115d0*/  @P3 BREAK.RELIABLE B4 ;  /* 0x0000000000043942 */ /* 0x000fea0003800100 */
[----:B------:R-:W-:Y:S05]  /*115e0*/  @!P3 BRA `(.L_x_302) ;  /* 0x000000040044b947 */ /* 0x000fea0003800000 */
[----:B------:R-:W-:Y:S05]  /*115f0*/  BRA `(.L_x_306) ;  /* 0x0000000000307947 */ /* 0x000fea0003800000 */
.L_x_298:
        /* <DEDUP_REMOVED lines=9> */
.L_x_307:
[----:B------:R-:W-:-:S13]  /*11690*/  FSETP.GTU.AND P3, PT, R4, R7, PT ;  /* 0x000000070400720b */ /* 0x000fda0003f6c000 */
[----:B------:R-:W-:Y:S05]  /*116a0*/  @!P3 BREAK.RELIABLE B4 ;  /* 0x000000000004b942 */ /* 0x000fea0003800100 */
[----:B------:R-:W-:Y:S05]  /*116b0*/  @P3 BRA `(.L_x_302) ;  /* 0x0000000400103947 */ /* 0x000fea0003800000 */
.L_x_306:
        /* <DEDUP_REMOVED lines=14> */
.L_x_309:
[----:B------:R-:W-:Y:S05]  /*117a0*/  BSYNC.RECONVERGENT B5 ;  /* 0x0000000000057941 */ /* 0x000fea0003800200 */
.L_x_308:
        /* <DEDUP_REMOVED lines=53> */
.L_x_302:
[----:B------:R-:W-:Y:S05]  /*11b00*/  BSYNC.RELIABLE B4 ;  /* 0x0000000000047941 */ /* 0x000fea0003800100 */
.L_x_296:
[----:B------:R-:W-:Y:S04]  /*11b10*/  BSSY.RELIABLE B0, `(.L_x_310) ;  /* 0x000007e000007945 */ /* 0x000fe80003800100 */
[----:B------:R-:W-:Y:S05]  /*11b20*/  @P2 BRA `(.L_x_311) ;  /* 0x00000000001c2947 */ /* 0x000fea0003800000 */
[----:B------:R-:W0:Y:S01]  /*11b30*/  LDC.64 R8, c[0x0][0x388] ;  /* 0x0000e200ff087b82 */ /* 0x000e220000000a00 */
[----:B------:R-:W-:-:S05]  /*11b40*/  IMAD R5, R141, R251, R14 ;  /* 0x000000fb8d057224 */ /* 0x000fca00078e020e */
[----:B------:R-:W-:-:S05]  /*11b50*/  IADD3 R5, PT, PT, R5, R12, RZ ;  /* 0x0000000c05057210 */ /* 0x000fca0007ffe0ff */
[----:B0-----:R-:W-:-:S06]  /*11b60*/  IMAD.WIDE.U32 R8, R5, 0xa0, R8 ;  /* 0x000000a005087825 */ /* 0x001fcc00078e0008 */
[----:B------:R-:W2:Y:S02]  /*11b70*/  LDG.E.64.CONSTANT R8, desc[UR6][R8.64+0x18] ;  /* 0x0000180608087981 */ /* 0x000ea4000c1e9b00 */
[----:B--2---:R-:W-:-:S13]  /*11b80*/  FSETP.GEU.AND P3, PT, R8, R9, PT ;  /* 0x000000090800720b */ /* 0x004fda0003f6e000 */
[----:B------:R-:W-:Y:S05]  /*11b90*/  @!P3 BRA `(.L_x_312) ;  /* 0x0000000400d4b947 */ /* 0x000fea0003800000 */
.L_x_311:
[----:B------:R-:W-:Y:S05]  /*11ba0*/  @P1 BRA `(.L_x_313) ;  /* 0x00000000001c1947 */ /* 0x000fea0003800000 */
[----:B------:R-:W0:Y:S01]  /*11bb0*/  LDC.64 R8, c[0x0][0x388] ;  /* 0x0000e200ff087b82 */ /* 0x000e220000000a00 */
[----:B------:R-:W-:-:S04]  /*11bc0*/  IMAD R5, R141, R251, R14 ;  /* 0x000000fb8d057224 */ /* 0x000fc800078e020e */
[----:B------:R-:W-:-:S04]  /*11bd0*/  IMAD.IADD R5, R5, 0x1, R12 ;  /* 0x0000000105057824 */ /* 0x000fc800078e020c */
[----:B0-----:R-:W-:-:S06]  /*11be0*/  IMAD.WIDE.U32 R8, R5, 0xa0, R8 ;  /* 0x000000a005087825 */ /* 0x001fcc00078e0008 */
[----:B------:R-:W2:Y:S02]  /*11bf0*/  LDG.E.64.CONSTANT R8, desc[UR6][R8.64+0x18] ;  /* 0x0000180608087981 */ /* 0x000ea4000c1e9b00 */
[----:B--2---:R-:W-:-:S13]  /*11c00*/  FSETP.GT.AND P3, PT, R8, R9, PT ;  /* 0x000000090800720b */ /* 0x004fda0003f64000 */
[----:B------:R-:W-:Y:S05]  /*11c10*/  @P3 BRA `(.L_x_312) ;  /* 0x0000000400b43947 */ /* 0x000fea0003800000 */
.L_x_313:
[----:B------:R-:W-:-:S04]  /*11c20*/  FSETP.GT.AND P3, PT, R73, RZ, PT ;  /* 0x000000ff4900720b */ /* 0x000fc80003f64000 */
[----:B------:R-:W-:Y:S02]  /*11c30*/  FSEL R5, R73, R72, P3 ;  /* 0x0000004849057208 */ /* 0x000fe40001800000 */
[----:B------:R-:W-:-:S04]  /*11c40*/  ISETP.NE.AND P3, PT, R16, RZ, PT ;  /* 0x000000ff1000720c */ /* 0x000fc80003f65270 */
[----:B------:R-:W-:Y:S02]  /*11c50*/  FSEL R0, R5, R72, !P3 ;  /* 0x0000004805007208 */ /* 0x000fe40005800000 */
[----:B------:R-:W2:Y:S02]  /*11c60*/  LDL R5, [R143+0x24] ;  /* 0x000024008f057983 */ /* 0x000ea40000100800 */
[----:B------:R-:W-:Y:S01]  /*11c70*/  FSETP.GEU.AND P3, PT, R3, R0, PT ;  /* 0x000000000300720b */ /* 0x000fe20003f6e000 */
[C---:B--2---:R-:W-:Y:S01]  /*11c80*/  FMUL R2, R5.reuse, 0.5 ;  /* 0x3f00000005027820 */ /* 0x044fe20000400000 */
[----:B------:R-:W-:-:S04]  /*11c90*/  FSETP.GT.AND P4, PT, R5, RZ, PT ;  /* 0x000000ff0500720b */ /* 0x000fc80003f84000 */
[----:B------:R-:W-:-:S13]  /*11ca0*/  FSETP.LT.AND P3, PT, R3, R2, !P3 ;  /* 0x000000020300720b */ /* 0x000fda0005f61000 */
[----:B------:R-:W-:Y:S05]  /*11cb0*/  @P3 BRA P4, `(.L_x_312) ;  /* 0x00000004008c3947 */ /* 0x000fea0002000000 */
[----:B------:R-:W-:Y:S05]  /*11cc0*/  @P2 BRA `(.L_x_314) ;  /* 0x00000000001c2947 */ /* 0x000fea0003800000 */
[----:B------:R-:W0:Y:S01]  /*11cd0*/  LDC.64 R8, c[0x0][0x388] ;  /* 0x0000e200ff087b82 */ /* 0x000e220000000a00 */
[----:B------:R-:W-:-:S04]  /*11ce0*/  IMAD R5, R141, R251, R14 ;  /* 0x000000fb8d057224 */ /* 0x000fc800078e020e */
[----:B------:R-:W-:-:S04]  /*11cf0*/  IMAD.IADD R5, R5, 0x1, R12 ;  /* 0x0000000105057824 */ /* 0x000fc800078e020c */
[----:B0-----:R-:W-:-:S06]  /*11d00*/  IMAD.WIDE.U32 R8, R5, 0xa0, R8 ;  /* 0x000000a005087825 */ /* 0x001fcc00078e0008 */
[----:B------:R-:W2:Y:S02]  /*11d10*/  LDG.E.CONSTANT R9, desc[UR6][R8.64+0x20] ;  /* 0x0000200608097981 */ /* 0x000ea4000c1e9900 */
[----:B--2---:R-:W-:-:S13]  /*11d20*/  FSETP.GEU.AND P3, PT, R4, R9, PT ;  /* 0x000000090400720b */ /* 0x004fda0003f6e000 */
[----:B------:R-:W-:Y:S05]  /*11d30*/  @!P3 BRA `(.L_x_312) ;  /* 0x00000004006cb947 */ /* 0x000fea0003800000 */
.L_x_314:
[----:B------:R-:W-:Y:S05]  /*11d40*/  @P1 BRA `(.L_x_315) ;  /* 0x00000000001c1947 */ /* 0x000fea0003800000 */
[----:B------:R-:W0:Y:S01]  /*11d50*/  LDC.64 R8, c[0x0][0x388] ;  /* 0x0000e200ff087b82 */ /* 0x000e220000000a00 */
[----:B------:R-:W-:-:S05]  /*11d60*/  IMAD R5, R141, R251, R14 ;  /* 0x000000fb8d057224 */ /* 0x000fca00078e020e */
[----:B------:R-:W-:-:S05]  /*11d70*/  IADD3 R5, PT, PT, R5, R12, RZ ;  /* 0x0000000c05057210 */ /* 0x000fca0007ffe0ff */
[----:B0-----:R-:W-:-:S06]  /*11d80*/  IMAD.WIDE.U32 R8, R5, 0xa0, R8 ;  /* 0x000000a005087825 */ /* 0x001fcc00078e0008 */
[----:B------:R-:W2:Y:S02]  /*11d90*/  LDG.E.CONSTANT R9, desc[UR6][R8.64+0x20] ;  /* 0x0000200608097981 */ /* 0x000ea4000c1e9900 */
[----:B--2---:R-:W-:-:S13]  /*11da0*/  FSETP.GT.AND P3, PT, R4, R9, PT ;  /* 0x000000090400720b */ /* 0x004fda0003f64000 */
[----:B------:R-:W-:Y:S05]  /*11db0*/  @P3 BRA `(.L_x_312) ;  /* 0x00000004004c3947 */ /* 0x000fea0003800000 */
.L_x_315:
[----:B------:R-:W-:-:S04]  /*11dc0*/  FSETP.GE.AND P3, PT, R6, R85, PT ;  /* 0x000000550600720b */ /* 0x000fc80003f66000 */
[----:B------:R-:W-:-:S13]  /*11dd0*/  FSETP.LEU.OR P3, PT, R3, 50, !P3 ;  /* 0x424800000300780b */ /* 0x000fda0005f6b400 */
[----:B------:R-:W-:Y:S05]  /*11de0*/  @P3 BRA `(.L_x_316) ;  /* 0x0000000000243947 */ /* 0x000fea0003800000 */
[----:B------:R-:W0:Y:S01]  /*11df0*/  LDC.64 R2, c[0x0][0x388] ;  /* 0x0000e200ff027b82 */ /* 0x000e220000000a00 */
[----:B------:R-:W-:-:S04]  /*11e00*/  IMAD R5, R141, R251, R14 ;  /* 0x000000fb8d057224 */ /* 0x000fc800078e020e */
[----:B------:R-:W-:-:S04]  /*11e10*/  IMAD.IADD R5, R5, 0x1, R12 ;  /* 0x0000000105057824 */ /* 0x000fc800078e020c */
[----:B0-----:R-:W-:-:S05]  /*11e20*/  IMAD.WIDE.U32 R2, R5, 0xa0, R2 ;  /* 0x000000a005027825 */ /* 0x001fca00078e0002 */
[----:B------:R-:W2:Y:S04]  /*11e30*/  LDG.E.CONSTANT R0, desc[UR6][R2.64+0x5c] ;  /* 0x00005c0602007981 */ /* 0x000ea8000c1e9900 */
[----:B------:R-:W2:Y:S01]  /*11e40*/  LDG.E.CONSTANT R5, desc[UR6][R2.64+0x60] ;  /* 0x0000600602057981 */ /* 0x000ea2000c1e9900 */
[----:B------:R-:W-:Y:S02]  /*11e50*/  ISETP.EQ.OR P0, PT, R86, RZ, !P0 ;  /* 0x000000ff5600720c */ /* 0x000fe40004702670 */
[----:B--2---:R-:W-:-:S13]  /*11e60*/  FSETP.LT.AND P3, PT, |R0|, |R5|, PT ;  /* 0x400000050000720b */ /* 0x004fda0003f61200 */
[----:B------:R-:W-:Y:S05]  /*11e70*/  @P0 BRA P3, `(.L_x_312) ;  /* 0x00000004001c0947 */ /* 0x000fea0001800000 */
.L_x_316:
[----:B------:R-:W-:Y:S05]  /*11e80*/  @P2 BRA `(.L_x_317) ;  /* 0x0000000000482947 */ /* 0x000fea0003800000 */
[----:B------:R-:W0:Y:S01]  /*11e90*/  LDC.64 R2, c[0x0][0x388] ;  /* 0x0000e200ff027b82 */ /* 0x000e220000000a00 */
[----:B------:R-:W-:-:S04]  /*11ea0*/  IMAD R5, R141, R251, R14 ;  /* 0x000000fb8d057224 */ /* 0x000fc800078e020e */
[----:B------:R-:W-:-:S04]  /*11eb0*/  IMAD.IADD R5, R5, 0x1, R12 ;  /* 0x0000000105057824 */ /* 0x000fc800078e020c */
        /* <DEDUP_REMOVED lines=12> */
.L_x_319:
[----:B------:R-:W-:Y:S05]  /*11f80*/  BSYNC.RECONVERGENT B1 ;  /* 0x0000000000017941 */ /* 0x000fea0003800200 */
.L_x_318:
[----:B------:R-:W-:-:S13]  /*11f90*/  FSETP.GT.AND P3, PT, R6, 0.5, PT ;  /* 0x3f0000000600780b */ /* 0x000fda0003f64000 */
[----:B------:R-:W-:Y:S05]  /*11fa0*/  @P0 BRA P3, `(.L_x_312) ;  /* 0x0000000000d00947 */ /* 0x000fea0001800000 */
.L_x_317:
[----:B------:R-:W-:Y:S05]  /*11fb0*/  @P1 BRA `(.L_x_320) ;  /* 0x0000000000481947 */ /* 0x000fea0003800000 */
[----:B------:R-:W0:Y:S01]  /*11fc0*/  LDC.64 R2, c[0x0][0x388] ;  /* 0x0000e200ff027b82 */ /* 0x000e220000000a00 */
[----:B------:R-:W-:-:S05]  /*11fd0*/  IMAD R5, R141, R251, R14 ;  /* 0x000000fb8d057224 */ /* 0x000fca00078e020e */
[----:B------:R-:W-:-:S05]  /*11fe0*/  IADD3 R5, PT, PT, R5, R12, RZ ;  /* 0x0000000c05057210 */ /* 0x000fca0007ffe0ff */
        /* <DEDUP_REMOVED lines=12> */
.L_x_322:
[----:B------:R-:W-:Y:S05]  /*120b0*/  BSYNC.RECONVERGENT B1 ;  /* 0x0000000000017941 */ /* 0x000fea0003800200 */
.L_x_321:
[----:B------:R-:W-:-:S13]  /*120c0*/  FSETP.GT.AND P3, PT, R6, 0.5, PT ;  /* 0x3f0000000600780b */ /* 0x000fda0003f64000 */
[----:B------:R-:W-:Y:S05]  /*120d0*/  @P0 BRA P3, `(.L_x_312) ;  /* 0x0000000000840947 */ /* 0x000fea0001800000 */
.L_x_320:
[----:B------:R-:W-:Y:S02]  /*120e0*/  ISETP.NE.AND P3, PT, R74, RZ, PT ;  /* 0x000000ff4a00720c */ /* 0x000fe40003f65270 */
[----:B------:R-:W-:-:S11]  /*120f0*/  PLOP3.LUT P0, PT, PT, PT, PT, 0x8, 0x80 ;  /* 0x000000000080781c */ /* 0x000fd60003f0e170 */
[----:B------:R-:W-:Y:S05]  /*12100*/  @!P3 BREAK.RELIABLE B0 ;  /* 0x000000000000b942 */ /* 0x000fea0003800100 */
[----:B------:R-:W-:Y:S05]  /*12110*/  @!P3 BRA `(.L_x_263) ;  /* 0x000000040088b947 */ /* 0x000fea0003800000 */
[----:B------:R-:W-:Y:S02]  /*12120*/  FSETP.GT.AND P3, PT, R80, RZ, PT ;  /* 0x000000ff5000720b */ /* 0x000fe40003f64000 */
[----:B------:R-:W-:Y:S02]  /*12130*/  FSETP.GE.AND P4, PT, R6, R75, PT ;  /* 0x0000004b0600720b */ /* 0x000fe40003f86000 */
[----:B------:R-:W-:-:S13]  /*12140*/  ISETP.NE.OR P3, PT, R16, RZ, !P3 ;  /* 0x000000ff1000720c */ /* 0x000fda0005f65670 */
        /* <DEDUP_REMOVED lines=9> */
[----:B------:R-:W0:Y:S01]  /*121e0*/  LDC.64 R2, c[0x0][0x388] ;  /* 0x0000e200ff027b82 */ /* 0x000e220000000a00 */
[----:B------:R-:W-:-:S04]  /*121f0*/  IMAD R7, R141, R251, R14 ;  /* 0x000000fb8d077224 */ /* 0x000fc800078e020e */
[----:B------:R-:W-:-:S04]  /*12200*/  IMAD.IADD R7, R7, 0x1, R12 ;  /* 0x0000000107077824 */ /* 0x000fc800078e020c */
[----:B0-----:R-:W-:-:S06]  /*12210*/  IMAD.WIDE.U32 R2, R7, 0xa0, R2 ;  /* 0x000000a007027825 */ /* 0x001fcc00078e0002 */
[----:B------:R-:W2:Y:S02]  /*12220*/  LDG.E.CONSTANT R3, desc[UR6][R2.64+0x50] ;  /* 0x0000500602037981 */ /* 0x000ea4000c1e9900 */
[----:B--2---:R-:W-:-:S13]  /*12230*/  FSETP.GT.AND P3, PT, R3, R0, PT ;  /* 0x000000000300720b */ /* 0x004fda0003f64000 */
[----:B------:R-:W-:Y:S05]  /*12240*/  @P3 BRA `(.L_x_312) ;  /* 0x0000000000283947 */ /* 0x000fea0003800000 */
.L_x_323:
[----:B------:R-:W-:Y:S05]  /*12250*/  @P1 BREAK.RELIABLE B0 ;  /* 0x0000000000001942 */ /* 0x000fea0003800100 */
[----:B------:R-:W-:Y:S05]  /*12260*/  @P1 BRA `(.L_x_263) ;  /* 0x0000000400341947 */ /* 0x000fea0003800000 */
[----:B------:R-:W0:Y:S01]  /*12270*/  LDC.64 R2, c[0x0][0x388] ;  /* 0x0000e200ff027b82 */ /* 0x000e220000000a00 */
[----:B------:R-:W-:-:S04]  /*12280*/  IMAD R7, R141, R251, R14 ;  /* 0x000000fb8d077224 */ /* 0x000fc800078e020e */
[----:B------:R-:W-:-:S04]  /*12290*/  IMAD.IADD R7, R7, 0x1, R12 ;  /* 0x0000000107077824 */ /* 0x000fc800078e020c */
[----:B0-----:R-:W-:-:S06]  /*122a0*/  IMAD.WIDE.U32 R2, R7, 0xa0, R2 ;  /* 0x000000a007027825 */ /* 0x001fcc00078e0002 */
[----:B------:R-:W2:Y:S02]  /*122b0*/  LDG.E.CONSTANT R2, desc[UR6][R2.64+0x50] ;  /* 0x0000500602027981 */ /* 0x000ea4000c1e9900 */
[----:B--2---:R-:W-:-:S13]  /*122c0*/  FSETP.GEU.AND P1, PT, R2, R5, PT ;  /* 0x000000050200720b */ /* 0x004fda0003f2e000 */
[----:B------:R-:W-:Y:S05]  /*122d0*/  @P1 BREAK.RELIABLE B0 ;  /* 0x0000000000001942 */ /* 0x000fea0003800100 */
[----:B------:R-:W-:Y:S05]  /*122e0*/  @P1 BRA `(.L_x_263) ;  /* 0x0000000400141947 */ /* 0x000fea0003800000 */
.L_x_312:
[----:B------:R-:W-:Y:S05]  /*122f0*/  BSYNC.RELIABLE B0 ;  /* 0x0000000000007941 */ /* 0x000fea0003800100 */
.L_x_310:
        /* <DEDUP_REMOVED lines=14> */
.L_x_325:
[----:B------:R-:W-:Y:S05]  /*123e0*/  BSYNC.RECONVERGENT B4 ;  /* 0x0000000000047941 */ /* 0x000fea0003800200 */
.L_x_324:
[----:B------:R-:W2:Y:S01]  /*123f0*/  LDL R0, [R143+0x18] ;  /* 0x000018008f007983 */ /* 0x000ea20000100800 */
[----:B------:R-:W-:Y:S01]  /*12400*/  FADD R153, R153, 1 ;  /* 0x3f80000099997421 */ /* 0x000fe20000000000 */
[----:B------:R-:W0:Y:S03]  /*12410*/  LDC.64 R148, c[0x0][0x388] ;  /* 0x0000e200ff947b82 */ /* 0x000e260000000a00 */
[----:B------:R-:W-:Y:S02]  /*12420*/  FMUL R153, R4, R153 ;  /* 0x0000009904997220 */ /* 0x000fe40000400000 */
[----:B------:R-:W3:Y:S03]  /*12430*/  LDL.128 R4, [R1+0xf80] ;  /* 0x000f800001047983 */ /* 0x000ee60000100c00 */
[----:B------:R-:W-:Y:S01]  /*12440*/  @!P2 MOV R10, R153 ;  /* 0x00000099000aa202 */ /* 0x000fe20000000f00 */
[----:B------:R-:W-:-:S02]  /*12450*/  @P2 IMAD.MOV.U32 R10, RZ, RZ, R18 ;  /* 0x000000ffff0a2224 */ /* 0x000fc400078e0012 */
[----:B------:R-:W-:Y:S02]  /*12460*/  @P2 IMAD.MOV.U32 R18, RZ, RZ, R153 ;  /* 0x000000ffff122224 */ /* 0x000fe400078e0099 */
[----:B------:R-:W-:Y:S08]  /*12470*/  F2F.F64.F32 R2, R10 ;  /* 0x0000000a00027310 */ /* 0x000ff00000201800 */
[----:B------:R-:W1:Y:S02]  /*12480*/  F2F.F64.F32 R18, R18 ;  /* 0x0000001200127310 */ /* 0x000e640000201800 */
[----:B-1----:R-:W-:-:S06]  /*12490*/  DADD R2, -R18, R2 ;  /* 0x0000000012027229 */ /* 0x002fcc0000000102 */
[----:B--2---:R1:W2:Y:S02]  /*124a0*/  F2F.F64.F32 R8, R0 ;  /* 0x0000000000087310 */ /* 0x0042a40000201800 */
[----:B-1----:R-:W4:Y:S01]  /*124b0*/  LDL R0, [R1+0xf90] ;  /* 0x000f900001007983 */ /* 0x002f220000100800 */
[----:B--2---:R-:W-:Y:S01]  /*124c0*/  DMUL R150, R2, R8 ;  /* 0x0000000802967228 */ /* 0x004fe20000000000 */
[----:B------:R-:W-:-:S07]  /*124d0*/  IMAD R3, R141, R251, R14 ;  /* 0x000000fb8d037224 */ /* 0x000fce00078e020e */
[----:B------:R-:W-:Y:S01]  /*124e0*/  DSETP.GT.AND P0, PT, R150, RZ, PT ;  /* 0x000000ff9600722a */ /* 0x000fe20003f04000 */
[----:B------:R-:W-:-:S05]  /*124f0*/  IADD3 R3, PT, PT, R3, R12, RZ ;  /* 0x0000000c03037210 */ /* 0x000fca0007ffe0ff */
[----:B0-----:R-:W-:-:S06]  /*12500*/  IMAD.WIDE.U32 R148, R3, 0xa0, R148 ;  /* 0x000000a003947825 */ /* 0x001fcc00078e0094 */
[----:B------:R-:W2:Y:S04]  /*12510*/  LDG.E.CONSTANT R148, desc[UR6][R148.64+0x14] ;  /* 0x0000140694947981 */ /* 0x000ea8000c1e9900 */
[----:B------:R-:W5:Y:S04]  /*12520*/  @P0 LDL.64 R10, [R1+0xf98] ;  /* 0x000f9800010a0983 */ /* 0x000f680000100a00 */
[----:B------:R-:W2:Y:S04]  /*12530*/  @!P0 LDL.64 R16, [R1+0xfa0] ;  /* 0x000fa00001108983 */ /* 0x000ea80000100a00 */
[----:B------:R-:W2:Y:S01]  /*12540*/  @P0 LDL R18, [R1+0xf94] ;  /* 0x000f940001120983 */ /* 0x000ea20000100800 */
[----:B------:R-:W0:Y:S08]  /*12550*/  F2F.F64.F32 R2, R153 ;  /* 0x0000009900027310 */ /* 0x000e300000201800 */
[----:B------:R-:W1:Y:S01]  /*12560*/  F2F.F64.F32 R146, R13 ;  /* 0x0000000d00927310 */ /* 0x000e620000201800 */
[----:B0-----:R-:W-:-:S08]  /*12570*/  DMUL R2, R8, R2 ;  /* 0x0000000208027228 */ /* 0x001fd00000000000 */
[CC--:B-1----:R-:W-:Y:S02]  /*12580*/  DFMA R8, R146.reuse, -R2.reuse, R150 ;  /* 0x800000029208722b */ /* 0x0c2fe40000000096 */
[----:B---3--:R-:W-:Y:S01]  /*12590*/  DFMA R6, R146, R2, R6 ;  /* 0x000000029206722b */ /* 0x008fe20000000006 */
[----:B------:R-:W-:Y:S01]  /*125a0*/  IMAD R3, R12, 0x40, R1 ;  /* 0x000000400c037824 */ /* 0x000fe200078e0201 */
[----:B------:R-:W-:Y:S01]  /*125b0*/  DADD R4, R150, R4 ;  /* 0x0000000096047229 */ /* 0x000fe20000000004 */
[----:B------:R-:W-:-:S03]  /*125c0*/  IADD3 R244, PT, PT, R244, -0x1, RZ ;  /* 0xfffffffff4f47810 */ /* 0x000fc60007ffe0ff */
[----:B------:R-:W-:Y:S01]  /*125d0*/  DADD R246, R246, R8 ;  /* 0x00000000f6f67229 */ /* 0x000fe20000000008 */
[----:B------:R-:W-:Y:S01]  /*125e0*/  IMAD R8, R12, -0x3c, R3 ;  /* 0xffffffc40c087824 */ /* 0x000fe200078e0203 */
[----:B------:R-:W-:Y:S04]  /*125f0*/  STL [R1+0x8], R244 ;  /* 0x000008f401007387 */ /* 0x000fe80000100800 */
[----:B------:R0:W-:Y:S04]  /*12600*/  STL.128 [R1+0xf80], R4 ;  /* 0x000f800401007387 */ /* 0x0001e80000100c00 */
[----:B------:R1:W-:Y:S01]  /*12610*/  STL.64 [R1], R246 ;  /* 0x000000f601007387 */ /* 0x0003e20000100a00 */
[----:B----4-:R-:W-:-:S05]  /*12620*/  VIADD R0, R0, 0x1 ;  /* 0x0000000100007836 */ /* 0x010fca0000000000 */
[----:B------:R1:W-:Y:S01]  /*12630*/  STL [R1+0xf90], R0 ;  /* 0x000f900001007387 */ /* 0x0003e20000100800 */
[C---:B-----5:R-:W-:Y:S02]  /*12640*/  @P0 DADD R10, R150.reuse, R10 ;  /* 0x00000000960a0229 */ /* 0x060fe4000000000a */
[----:B--2---:R-:W-:Y:S01]  /*12650*/  @!P0 DADD R16, |R150|, R16 ;  /* 0x0000000096108229 */ /* 0x004fe20000000210 */
        /* <DEDUP_REMOVED lines=13> */
[----:B------:R1:W-:Y:S02]  /*12730*/  STL.128 [R143+0x40], RZ ;  /* 0x000040ff8f007387 */ /* 0x0003e40000100c00 */
.L_x_263:
[----:B------:R-:W-:Y:S05]  /*12740*/  BSYNC.RECONVERGENT B3 ;  /* 0x0000000000037941 */ /* 0x000fea0003800200 */
.L_x_258:
[----:B------:R-:W-:Y:S05]  /*12750*/  @P0 BRA `(.L_x_251) ;  /* 0x0000002c00300947 */ /* 0x000fea0003800000 */
[----:B01-3--:R-:W0:Y:S01]  /*12760*/  LDC.64 R2, c[0x0][0x3c0] ;  /* 0x0000f000ff027b82 */ /* 0x00be220000000a00 */
[----:B------:R-:W-:-:S04]  /*12770*/  IMAD R5, R141, R251, R12 ;  /* 0x000000fb8d057224 */ /* 0x000fc800078e020c */
[----:B0-----:R-:W-:-:S05]  /*12780*/  IMAD.WIDE.U32 R2, R5, 0x4, R2 ;  /* 0x0000000405027825 */ /* 0x001fca00078e0002 */
[----:B------:R-:W2:Y:S02]  /*12790*/  LDG.E.CONSTANT R145, desc[UR6][R2.64] ;  /* 0x0000000602917981 */ /* 0x000ea4000c1e9900 */
[----:B--2---:R-:W-:-:S13]  /*127a0*/  ISETP.NE.AND P0, PT, R145, RZ, PT ;  /* 0x000000ff9100720c */ /* 0x004fda0003f05270 */
[----:B------:R-:W-:Y:S05]  /*127b0*/  @!P0 BRA `(.L_x_251) ;  /* 0x0000002c00188947 */ /* 0x000fea0003800000 */
[----:B------:R0:W5:Y:S01]  /*127c0*/  LDL.128 R4, [R1+0xf80] ;  /* 0x000f800001047983 */ /* 0x0001620000100c00 */
[----:B------:R-:W-:-:S07]  /*127d0*/  IMAD.MOV.U32 R0, RZ, RZ, RZ ;  /* 0x000000ffff007224 */ /* 0x000fce00078e00ff */
.L_x_374:
[----:B------:R-:W1:Y:S01]  /*127e0*/  LDC.64 R8, c[0x0][0x3b8] ;  /* 0x0000ee00ff087b82 */ /* 0x000e620000000a00 */
[----:B------:R-:W-:-:S04]  /*127f0*/  IMAD R3, R142, R251, R0 ;  /* 0x000000fb8e037224 */ /* 0x000fc800078e0200 */
[----:B------:R-:W-:-:S04]  /*12800*/  IMAD R3, R141, R3, R12 ;  /* 0x000000038d037224 */ /* 0x000fc800078e020c */
[----:B-1----:R-:W-:-:S05]  /*12810*/  IMAD.WIDE.U32 R8, R3, 0x20, R8 ;  /* 0x0000002003087825 */ /* 0x002fca00078e0008 */
[----:B------:R-:W2:Y:S01]  /*12820*/  LDG.E.CONSTANT R161, desc[UR6][R8.64+0xc] ;  /* 0x00000c0608a17981 */ /* 0x000ea2000c1e9900 */
[----:B------:R-:W-:Y:S01]  /*12830*/  BSSY.RELIABLE B3, `(.L_x_326) ;  /* 0x00001b3000037945 */ /* 0x000fe20003800100 */
[----:B--2---:R-:W-:-:S13]  /*12840*/  FSETP.GTU.AND P0, PT, R161, RZ, PT ;  /* 0x000000ffa100720b */ /* 0x004fda0003f0c000 */
[----:B----4-:R-:W-:Y:S05]  /*12850*/  @!P0 BRA `(.L_x_327) ;  /* 0x0000001800c08947 */ /* 0x010fea0003800000 */
[----:B------:R-:W2:Y:S02]  /*12860*/  LDL.64 R146, [R143+0x10] ;  /* 0x000010008f927983 */ /* 0x000ea40000100a00 */
[----:B--2---:R-:W-:-:S13]  /*12870*/  ISETP.NE.AND P0, PT, R146, RZ, PT ;  /* 0x000000ff9200720c */ /* 0x004fda0003f05270 */
[----:B------:R-:W-:Y:S05]  /*12880*/  @!P0 BREAK.RELIABLE B3 ;  /* 0x0000000000038942 */ /* 0x000fea0003800100 */
[----:B------:R-:W-:Y:S05]  /*12890*/  @!P0 BRA `(.L_x_328) ;  /* 0x0000001800c08947 */ /* 0x000fea0003800000 */
[----:B------:R-:W2:Y:S01]  /*128a0*/  LDL R163, [R143+0x20] ;  /* 0x000020008fa37983 */ /* 0x000ea20000100800 */
[----:B------:R-:W1:Y:S02]  /*128b0*/  LDC.64 R8, c[0x0][0x388] ;  /* 0x0000e200ff087b82 */ /* 0x000e640000000a00 */
[----:B-1----:R-:W-:-:S05]  /*128c0*/  IMAD.WIDE.U32 R8, R144, 0xa0, R8 ;  /* 0x000000a090087825 */ /* 0x002fca00078e0008 */
[----:B------:R1:W5:Y:S04]  /*128d0*/  LDG.E.128.CONSTANT R16, desc[UR6][R8.64+0x60] ;  /* 0x0000600608107981 */ /* 0x000368000c1e9d00 */
[----:B------:R1:W5:Y:S04]  /*128e0*/  LDG.E.128.CONSTANT R148, desc[UR6][R8.64+0x20] ;  /* 0x0000200608947981 */ /* 0x000368000c1e9d00 */
[----:B------:R1:W5:Y:S04]  /*128f0*/  LDG.E.CONSTANT R167, desc[UR6][R8.64+0x74] ;  /* 0x0000740608a77981 */ /* 0x000368000c1e9900 */
[----:B------:R1:W5:Y:S04]  /*12900*/  LDG.E.CONSTANT R162, desc[UR6][R8.64+0x50] ;  /* 0x0000500608a27981 */ /* 0x000368000c1e9900 */
[----:B------:R1:W5:Y:S04]  /*12910*/  LDG.E.CONSTANT R165, desc[UR6][R8.64+0x5c] ;  /* 0x00005c0608a57981 */ /* 0x000368000c1e9900 */
[----:B------:R1:W5:Y:S04]  /*12920*/  LDG.E.CONSTANT R169, desc[UR6][R8.64+0x34] ;  /* 0x0000340608a97981 */ /* 0x000368000c1e9900 */
[----:B------:R1:W5:Y:S04]  /*12930*/  LDG.E.CONSTANT R164, desc[UR6][R8.64+0x38] ;  /* 0x0000380608a47981 */ /* 0x000368000c1e9900 */
[----:B------:R1:W5:Y:S04]  /*12940*/  LDG.E.CONSTANT R166, desc[UR6][R8.64+0x4c] ;  /* 0x00004c0608a67981 */ /* 0x000368000c1e9900 */
[----:B------:R1:W5:Y:S01]  /*12950*/  LDG.E.64.CONSTANT R10, desc[UR6][R8.64+0x18] ;  /* 0x00001806080a7981 */ /* 0x000362000c1e9b00 */
[----:B------:R-:W-:Y:S01]  /*12960*/  BSSY.RECONVERGENT B4, `(.L_x_329) ;  /* 0x000002a000047945 */ /* 0x000fe20003800200 */
[----:B------:R-:W-:Y:S01]  /*12970*/  IMAD.MOV.U32 R168, RZ, RZ, RZ ;  /* 0x000000ffffa87224 */ /* 0x000fe200078e00ff */
[----:B--2---:R-:W-:-:S02]  /*12980*/  FSETP.GT.AND P0, PT, R163, RZ, PT ;  /* 0x000000ffa300720b */ /* 0x004fc40003f04000 */
[----:B------:R-:W-:-:S11]  /*12990*/  MOV R153, R163 ;  /* 0x000000a300997202 */ /* 0x000fd60000000f00 */
[----:B------:R-:W-:-:S05]  /*129a0*/  @!P0 FMUL R153, R147, 0.0049999998882412910461 ;  /* 0x3ba3d70a93998820 */ /* 0x000fca0000400000 */
[----:B------:R-:W-:-:S13]  /*129b0*/  FSETP.GTU.AND P0, PT, R153, RZ, PT ;  /* 0x000000ff9900720b */ /* 0x000fda0003f0c000 */
[----:B-1----:R-:W-:Y:S05]  /*129c0*/  @!P0 BRA `(.L_x_330) ;  /* 0x00000000008c8947 */ /* 0x002fea0003800000 */
[----:B------:R-:W-:-:S13]  /*129d0*/  ISETP.NE.AND P0, PT, R146, 0x1, PT ;  /* 0x000000019200780c */ /* 0x000fda0003f05270 */
[----:B------:R-:W-:Y:S05]  /*129e0*/  @P0 BRA `(.L_x_331) ;  /* 0x0000000000400947 */ /* 0x000fea0003800000 */
[----:B------:R-:W1:Y:S01]  /*129f0*/  MUFU.RCP R2, R153 ;  /* 0x0000009900027308 */ /* 0x000e620000001000 */
[----:B------:R-:W-:Y:S01]  /*12a00*/  FADD R8, R161, -R147 ;  /* 0x80000093a1087221 */ /* 0x000fe20000000000 */
[----:B------:R-:W-:Y:S06]  /*12a10*/  BSSY.RECONVERGENT B5, `(.L_x_332) ;  /* 0x000000c000057945 */ /* 0x000fec0003800200 */
[----:B------:R-:W2:Y:S01]  /*12a20*/  FCHK P0, R8, R153 ;  /* 0x0000009908007302 */ /* 0x000ea20000000000 */
[----:B-1----:R-:W-:-:S04]  /*12a30*/  FFMA R9, R2, -R153, 1 ;  /* 0x3f80000002097423 */ /* 0x002fc80000000899 */
[----:B------:R-:W-:-:S04]  /*12a40*/  FFMA R9, R2, R9, R2 ;  /* 0x0000000902097223 */ /* 0x000fc80000000002 */
[----:B------:R-:W-:-:S04]  /*12a50*/  FFMA R2, R8, R9, RZ ;  /* 0x0000000908027223 */ /* 0x000fc800000000ff */
[----:B-----5:R-:W-:-:S04]  /*12a60*/  FFMA R19, R2, -R153, R8 ;  /* 0x8000009902137223 */ /* 0x020fc80000000008 */
[----:B------:R-:W-:Y:S01]  /*12a70*/  FFMA R168, R9, R19, R2 ;  /* 0x0000001309a87223 */ /* 0x000fe20000000002 */
[----:B--2---:R-:W-:Y:S06]  /*12a80*/  @!P0 BRA `(.L_x_333) ;  /* 0x0000000000108947 */ /* 0x004fec0003800000 */
[----:B------:R-:W-:Y:S01]  /*12a90*/  IMAD.MOV.U32 R9, RZ, RZ, R153 ;  /* 0x000000ffff097224 */ /* 0x000fe200078e0099 */
[----:B------:R-:W-:-:S07]  /*12aa0*/  MOV R152, 0x12ac0 ;  /* 0x00012ac000987802 */ /* 0x000fce0000000f00 */
[----:B0-----:R-:W-:Y:S05]  /*12ab0*/  CALL.REL.NOINC `($__internal_2_$__cuda_sm3x_div_rn_noftz_f32_slowpath) ;  /* 0x00000114005c7944 */ /* 0x001fea0003c00000 */
[----:B------:R-:W-:-:S07]  /*12ac0*/  MOV R168, R153 ;  /* 0x0000009900a87202 */ /* 0x000fce0000000f00 */
.L_x_333:
[----:B------:R-:W-:Y:S05]  /*12ad0*/  BSYNC.RECONVERGENT B5 ;  /* 0x0000000000057941 */ /* 0x000fea0003800200 */
.L_x_332:
[----:B------:R-:W-:Y:S05]  /*12ae0*/  BRA `(.L_x_330) ;  /* 0x0000000000447947 */ /* 0x000fea0003800000 */
.L_x_331:
[----:B------:R-:W2:Y:S01]  /*12af0*/  LDL R2, [R143+0x14] ;  /* 0x000014008f027983 */ /* 0x000ea20000100800 */
[----:B------:R-:W1:Y:S01]  /*12b00*/  MUFU.RCP R8, R153 ;  /* 0x0000009900087308 */ /* 0x000e620000001000 */
[----:B------:R-:W-:Y:S01]  /*12b10*/  BSSY.RECONVERGENT B5, `(.L_x_330) ;  /* 0x000000e000057945 */ /* 0x000fe20003800200 */
[----:B-1----:R-:W-:Y:S01]  /*12b20*/  FFMA R9, R8, -R153, 1 ;  /* 0x3f80000008097423 */ /* 0x002fe20000000899 */
[----:B--2--5:R-:W-:-:S03]  /*12b30*/  FADD R19, -R161, R2 ;  /* 0x00000002a1137221 */ /* 0x024fc60000000100 */
[----:B------:R-:W-:Y:S02]  /*12b40*/  FFMA R2, R8, R9, R8 ;  /* 0x0000000908027223 */ /* 0x000fe40000000008 */
[----:B------:R-:W1:Y:S02]  /*12b50*/  FCHK P0, R19, R153 ;  /* 0x0000009913007302 */ /* 0x000e640000000000 */
[----:B------:R-:W-:-:S04]  /*12b60*/  FFMA R8, R2, R19, RZ ;  /* 0x0000001302087223 */ /* 0x000fc800000000ff */
[----:B------:R-:W-:-:S04]  /*12b70*/  FFMA R9, R8, -R153, R19 ;  /* 0x8000009908097223 */ /* 0x000fc80000000013 */
[----:B------:R-:W-:Y:S01]  /*12b80*/  FFMA R168, R2, R9, R8 ;  /* 0x0000000902a87223 */ /* 0x000fe20000000008 */
[----:B-1----:R-:W-:Y:S06]  /*12b90*/  @!P0 BRA `(.L_x_334) ;  /* 0x0000000000148947 */ /* 0x002fec0003800000 */
[----:B------:R-:W-:Y:S01]  /*12ba0*/  IMAD.MOV.U32 R8, RZ, RZ, R19 ;  /* 0x000000ffff087224 */ /* 0x000fe200078e0013 */
[----:B------:R-:W-:Y:S01]  /*12bb0*/  MOV R152, 0x12be0 ;  /* 0x00012be000987802 */ /* 0x000fe20000000f00 */
[----:B------:R-:W-:-:S07]  /*12bc0*/  IMAD.MOV.U32 R9, RZ, RZ, R153 ;  /* 0x000000ffff097224 */ /* 0x000fce00078e0099 */
[----:B0-----:R-:W-:Y:S05]  /*12bd0*/  CALL.REL.NOINC `($__internal_2_$__cuda_sm3x_div_rn_noftz_f32_slowpath) ;  /* 0x0000011400147944 */ /* 0x001fea0003c00000 */
[----:B------:R-:W-:-:S07]  /*12be0*/  MOV R168, R153 ;  /* 0x0000009900a87202 */ /* 0x000fce0000000f00 */
.L_x_334:
[----:B------:R-:W-:Y:S05]  /*12bf0*/  BSYNC.RECONVERGENT B5 ;  /* 0x0000000000057941 */ /* 0x000fea0003800200 */
.L_x_330:
[----:B------:R-:W-:Y:S05]  /*12c00*/  BSYNC.RECONVERGENT B4 ;  /* 0x0000000000047941 */ /* 0x000fea0003800200 */
.L_x_329:
[----:B-----5:R-:W-:-:S04]  /*12c10*/  FSETP.GT.AND P0, PT, R167, RZ, PT ;  /* 0x000000ffa700720b */ /* 0x020fc80003f04000 */
[----:B------:R-:W-:-:S13]  /*12c20*/  ISETP.EQ.OR P0, PT, R38, RZ, !P0 ;  /* 0x000000ff2600720c */ /* 0x000fda0004702670 */
[----:B------:R-:W-:Y:S05]  /*12c30*/  @P0 BRA `(.L_x_335) ;  /* 0x0000000000500947 */ /* 0x000fea0003800000 */
[----:B------:R-:W1:Y:S01]  /*12c40*/  MUFU.RCP R8, R167 ;  /* 0x000000a700087308 */ /* 0x000e620000001000 */
[----:B------:R-:W-:Y:S01]  /*12c50*/  FADD R2, R161, -R167 ;  /* 0x800000a7a1027221 */ /* 0x000fe20000000000 */
        /* <DEDUP_REMOVED lines=8> */
[----:B------:R-:W-:Y:S02]  /*12ce0*/  IMAD.MOV.U32 R9, RZ, RZ, R167 ;  /* 0x000000ffff097224 */ /* 0x000fe400078e00a7 */
[----:B------:R-:W-:Y:S01]  /*12cf0*/  FADD R8, |R2|, -RZ ;  /* 0x800000ff02087221 */ /* 0x000fe20000000200 */
[----:B------:R-:W-:-:S07]  /*12d00*/  MOV R152, 0x12d20 ;  /* 0x00012d2000987802 */ /* 0x000fce0000000f00 */
[----:B0-----:R-:W-:Y:S05]  /*12d10*/  CALL.REL.NOINC `($__internal_2_$__cuda_sm3x_div_rn_noftz_f32_slowpath) ;  /* 0x0000011000c47944 */ /* 0x001fea0003c00000 */
.L_x_337:
[----:B------:R-:W-:Y:S05]  /*12d20*/  BSYNC.RECONVERGENT B4 ;  /* 0x0000000000047941 */ /* 0x000fea0003800200 */
.L_x_336:
[----:B------:R-:W-:-:S05]  /*12d30*/  FMUL R9, R88, R169 ;  /* 0x000000a958097220 */ /* 0x000fca0000400000 */
[----:B------:R-:W-:-:S04]  /*12d40*/  FSETP.GT.AND P0, PT, |R2|, R9, PT ;  /* 0x000000090200720b */ /* 0x000fc80003f04200 */
[----:B------:R-:W-:-:S04]  /*12d50*/  FSETP.GT.AND P0, PT, R169, RZ, P0 ;  /* 0x000000ffa900720b */ /* 0x000fc80000704000 */
[----:B------:R-:W-:-:S13]  /*12d60*/  FSETP.GT.OR P0, PT, R153, R39, P0 ;  /* 0x000000279900720b */ /* 0x000fda0000704400 */
[----:B------:R-:W-:Y:S05]  /*12d70*/  @P0 BRA `(.L_x_327) ;  /* 0x0000001400780947 */ /* 0x000fea0003800000 */
.L_x_335:
[----:B------:R-:W2:Y:S01]  /*12d80*/  LDL R160, [R143+0x14] ;  /* 0x000014008fa07983 */ /* 0x000ea20000100800 */
[----:B------:R-:W-:Y:S01]  /*12d90*/  ISETP.NE.AND P2, PT, R146, 0x1, PT ;  /* 0x000000019200780c */ /* 0x000fe20003f45270 */
[----:B------:R-:W-:Y:S01]  /*12da0*/  FMUL R8, R41, 0.80000001192092895508 ;  /* 0x3f4ccccd29087820 */ /* 0x000fe20000400000 */
[----:B------:R-:W-:Y:S01]  /*12db0*/  FSETP.GT.AND P0, PT, R163, RZ, PT ;  /* 0x000000ffa300720b */ /* 0x000fe20003f04000 */
[----:B------:R-:W-:Y:S01]  /*12dc0*/  BSSY.RECONVERGENT B4, `(.L_x_338) ;  /* 0x000003f000047945 */ /* 0x000fe20003800200 */
[----:B------:R-:W-:Y:S02]  /*12dd0*/  FSETP.GT.AND P1, PT, R149, 40, PT ;  /* 0x422000009500780b */ /* 0x000fe40003f24000 */
[----:B--2---:R-:W-:-:S09]  /*12de0*/  FSETP.GT.AND P3, PT, R161, R160, PT ;  /* 0x000000a0a100720b */ /* 0x004fd20003f64000 */
[----:B------:R-:W-:Y:S01]  /*12df0*/  @!P0 FMUL R163, R160, 0.0049999998882412910461 ;  /* 0x3ba3d70aa0a38820 */ /* 0x000fe20000400000 */
[----:B------:R-:W-:Y:S02]  /*12e00*/  FSETP.GEU.AND P6, PT, R161, R160, PT ;  /* 0x000000a0a100720b */ /* 0x000fe40003fce000 */
[----:B------:R-:W-:Y:S02]  /*12e10*/  SEL R2, RZ, 0xffffffff, !P3 ;  /* 0xffffffffff027807 */ /* 0x000fe40005800000 */
[----:B------:R-:W-:-:S04]  /*12e20*/  @!P2 SEL R2, RZ, 0xffffffff, P6 ;  /* 0xffffffffff02a807 */ /* 0x000fc80003000000 */
[----:B------:R-:W-:-:S04]  /*12e30*/  LOP3.LUT R2, R2, 0x1, RZ, 0xc0, !PT ;  /* 0x0000000102027812 */ /* 0x000fc800078ec0ff */
[----:B------:R-:W-:-:S04]  /*12e40*/  ISETP.NE.U32.AND P0, PT, R2, 0x1, PT ;  /* 0x000000010200780c */ /* 0x000fc80003f05070 */
[----:B------:R-:W-:Y:S02]  /*12e50*/  FSEL R2, R8, R41, !P0 ;  /* 0x0000002908027208 */ /* 0x000fe40004000000 */
[----:B------:R-:W-:-:S04]  /*12e60*/  FSETP.GEU.AND P0, PT, R150, RZ, PT ;  /* 0x000000ff9600720b */ /* 0x000fc80003f0e000 */
[----:B------:R-:W-:Y:S01]  /*12e70*/  FSEL R2, R2, R41, !P0 ;  /* 0x0000002902027208 */ /* 0x000fe20004000000 */
[----:B------:R-:W-:Y:S08]  /*12e80*/  @!P1 BRA `(.L_x_339) ;  /* 0x0000000000c89947 */ /* 0x000ff00003800000 */
[----:B------:R-:W-:Y:S01]  /*12e90*/  FSETP.GTU.AND P0, PT, R163, RZ, PT ;  /* 0x000000ffa300720b */ /* 0x000fe20003f0c000 */
[----:B------:R-:W-:Y:S01]  /*12ea0*/  BSSY.RECONVERGENT B5, `(.L_x_340) ;  /* 0x0000025000057945 */ /* 0x000fe20003800200 */
[----:B------:R-:W-:-:S11]  /*12eb0*/  IMAD.MOV.U32 R2, RZ, RZ, RZ ;  /* 0x000000ffff027224 */ /* 0x000fd600078e00ff */
[----:B------:R-:W-:Y:S05]  /*12ec0*/  @!P0 BRA `(.L_x_341) ;  /* 0x0000000000888947 */ /* 0x000fea0003800000 */
[----:B------:R-:W-:-:S13]  /*12ed0*/  ISETP.NE.AND P0, PT, R146, 0x1, PT ;  /* 0x000000019200780c */ /* 0x000fda0003f05270 */
[----:B------:R-:W-:Y:S05]  /*12ee0*/  @P0 BRA `(.L_x_342) ;  /* 0x0000000000400947 */ /* 0x000fea0003800000 */
[----:B------:R-:W1:Y:S01]  /*12ef0*/  MUFU.RCP R2, R163 ;  /* 0x000000a300027308 */ /* 0x000e620000001000 */
[----:B------:R-:W-:Y:S01]  /*12f00*/  FADD R8, R161, -R160 ;  /* 0x800000a0a1087221 */ /* 0x000fe20000000000 */
        /* <DEDUP_REMOVED lines=8> */
[----:B------:R-:W-:Y:S02]  /*12f90*/  MOV R9, R163 ;  /* 0x000000a300097202 */ /* 0x000fe40000000f00 */
[----:B------:R-:W-:-:S07]  /*12fa0*/  MOV R152, 0x12fc0 ;  /* 0x00012fc000987802 */ /* 0x000fce0000000f00 */
[----:B0-----:R-:W-:Y:S05]  /*12fb0*/  CALL.REL.NOINC `($__internal_2_$__cuda_sm3x_div_rn_noftz_f32_slowpath) ;  /* 0x00000110001c7944 */ /* 0x001fea0003c00000 */
[----:B------:R-:W-:-:S07]  /*12fc0*/  IMAD.MOV.U32 R2, RZ, RZ, R153 ;  /* 0x000000ffff027224 */ /* 0x000fce00078e0099 */
.L_x_344:
[----:B------:R-:W-:Y:S05]  /*12fd0*/  BSYNC.RECONVERGENT B6 ;  /* 0x0000000000067941 */ /* 0x000fea0003800200 */
.L_x_343:
[----:B------:R-:W-:Y:S05]  /*12fe0*/  BRA `(.L_x_341) ;  /* 0x0000000000407947 */ /* 0x000fea0003800000 */
.L_x_342:
        /* <DEDUP_REMOVED lines=13> */
[----:B0-----:R-:W-:Y:S05]  /*130c0*/  CALL.REL.NOINC `($__internal_2_$__cuda_sm3x_div_rn_noftz_f32_slowpath) ;  /* 0x0000010c00d87944 */ /* 0x001fea0003c00000 */
[----:B------:R-:W-:-:S07]  /*130d0*/  IMAD.MOV.U32 R2, RZ, RZ, R153 ;  /* 0x000000ffff027224 */ /* 0x000fce00078e0099 */
.L_x_345:
[----:B------:R-:W-:Y:S05]  /*130e0*/  BSYNC.RECONVERGENT B6 ;  /* 0x0000000000067941 */ /* 0x000fea0003800200 */
.L_x_341:
[----:B------:R-:W-:Y:S05]  /*130f0*/  BSYNC.RECONVERGENT B5 ;  /* 0x0000000000057941 */ /* 0x000fea0003800200 */
.L_x_340:
[----:B------:R-:W-:Y:S02]  /*13100*/  ISETP.NE.AND P2, PT, R146, 0x1, PT ;  /* 0x000000019200780c */ /* 0x000fe40003f45270 */
[----:B------:R-:W-:Y:S02]  /*13110*/  SEL R8, RZ, 0xffffffff, !P3 ;  /* 0xffffffffff087807 */ /* 0x000fe40005800000 */
[----:B------:R-:W-:Y:S01]  /*13120*/  FSETP.GT.AND P1, PT, R2, 0.5, PT ;  /* 0x3f0000000200780b */ /* 0x000fe20003f24000 */
[----:B------:R-:W-:Y:S01]  /*13130*/  FMUL R2, R41, 0.80000001192092895508 ;  /* 0x3f4ccccd29027820 */ /* 0x000fe20000400000 */
[----:B------:R-:W-:-:S07]  /*13140*/  FSETP.GEU.AND P0, PT, R150, RZ, PT ;  /* 0x000000ff9600720b */ /* 0x000fce0003f0e000 */
[----:B------:R-:W-:-:S04]  /*13150*/  @!P2 SEL R8, RZ, 0xffffffff, P6 ;  /* 0xffffffffff08a807 */ /* 0x000fc80003000000 */
[----:B------:R-:W-:-:S04]  /*13160*/  LOP3.LUT R8, R8, 0x1, RZ, 0xc0, !PT ;  /* 0x0000000108087812 */ /* 0x000fc800078ec0ff */
[----:B------:R-:W-:-:S04]  /*13170*/  ISETP.NE.U32.AND P3, PT, R8, 0x1, PT ;  /* 0x000000010800780c */ /* 0x000fc80003f65070 */
[----:B------:R-:W-:-:S04]  /*13180*/  FSEL R2, R2, R41, !P3 ;  /* 0x0000002902027208 */ /* 0x000fc80005800000 */
[----:B------:R-:W-:-:S05]  /*13190*/  FSEL R2, R2, R41, !P0 ;  /* 0x0000002902027208 */ /* 0x000fca0004000000 */
[----:B------:R-:W-:-:S07]  /*131a0*/  @P1 FMUL R2, R2, 1.1499999761581420898 ;  /* 0x3f93333302021820 */ /* 0x000fce0000400000 */
.L_x_339:
[----:B------:R-:W-:Y:S05]  /*131b0*/  BSYNC.RECONVERGENT B4 ;  /* 0x0000000000047941 */ /* 0x000fea0003800200 */
.L_x_338:
        /* <DEDUP_REMOVED lines=16> */
.L_x_348:
[----:B------:R-:W-:Y:S01]  /*132c0*/  FADD R8, -R161, R160 ;  /* 0x000000a0a1087221 */ /* 0x000fe20000000100 */
[----:B------:R-:W-:-:S05]  /*132d0*/  FMUL R9, R124, R163 ;  /* 0x000000a37c097220 */ /* 0x000fca0000400000 */
[----:B------:R-:W-:-:S13]  /*132e0*/  FSETP.GE.AND P1, PT, R8, R9, PT ;  /* 0x000000090800720b */ /* 0x000fda0003f26000 */
[----:B------:R-:W-:-:S05]  /*132f0*/  @P1 FFMA R9, -R125, R163, R160 ;  /* 0x000000a37d091223 */ /* 0x000fca00000001a0 */
[----:B------:R-:W-:-:S07]  /*13300*/  @P1 FMNMX R2, R2, R9, PT ;  /* 0x0000000902021209 */ /* 0x000fce0003800000 */
.L_x_347:
[----:B------:R-:W-:Y:S05]  /*13310*/  BSYNC.RECONVERGENT B0 ;  /* 0x0000000000007941 */ /* 0x000fea0003800200 */
.L_x_346:
[CC--:B------:R-:W-:Y:S02]  /*13320*/  FSETP.GE.AND P3, PT, R161.reuse, R2.reuse, PT ;  /* 0x00000002a100720b */ /* 0x0c0fe40003f66000 */
[----:B------:R-:W-:Y:S02]  /*13330*/  FSETP.GTU.AND P1, PT, R161, R2, PT ;  /* 0x00000002a100720b */ /* 0x000fe40003f2c000 */
[----:B------:R-:W-:Y:S02]  /*13340*/  SEL R2, RZ, 0xffffffff, P3 ;  /* 0xffffffffff027807 */ /* 0x000fe40001800000 */
[----:B------:R-:W-:-:S04]  /*13350*/  @!P2 SEL R2, RZ, 0xffffffff, !P1 ;  /* 0xffffffffff02a807 */ /* 0x000fc80004800000 */
[----:B------:R-:W-:-:S04]  /*13360*/  LOP3.LUT R2, R2, 0x1, RZ, 0xc0, !PT ;  /* 0x0000000102027812 */ /* 0x000fc800078ec0ff */
[----:B------:R-:W-:-:S13]  /*13370*/  ISETP.NE.U32.AND P1, PT, R2, 0x1, PT ;  /* 0x000000010200780c */ /* 0x000fda0003f25070 */
[----:B------:R-:W-:Y:S05]  /*13380*/  @P1 BREAK.RELIABLE B3 ;  /* 0x0000000000031942 */ /* 0x000fea0003800100 */
[----:B------:R-:W-:Y:S05]  /*13390*/  @P1 BRA `(.L_x_349) ;  /* 0x0000001c00281947 */ /* 0x000fea0003800000 */
[----:B------:R-:W2:Y:S01]  /*133a0*/  LDL R19, [R143+0x1c] ;  /* 0x00001c008f137983 */ /* 0x000ea20000100800 */
[----:B------:R-:W-:Y:S01]  /*133b0*/  FSETP.GT.AND P1, PT, R127, RZ, PT ;  /* 0x000000ff7f00720b */ /* 0x000fe20003f24000 */
[----:B------:R-:W-:Y:S01]  /*133c0*/  BSSY.RECONVERGENT B0, `(.L_x_350) ;  /* 0x0000015000007945 */ /* 0x000fe20003800200 */
[----:B------:R-:W-:Y:S02]  /*133d0*/  FSETP.GT.AND P3, PT, R166, R61, PT ;  /* 0x0000003da600720b */ /* 0x000fe40003f64000 */
[----:B------:R-:W-:Y:S02]  /*133e0*/  FSEL R3, R120, R127, !P1 ;  /* 0x0000007f78037208 */ /* 0x000fe40004800000 */
[----:B--2---:R-:W-:-:S04]  /*133f0*/  ISETP.NE.AND P1, PT, R19, RZ, PT ;  /* 0x000000ff1300720c */ /* 0x004fc80003f25270 */
[----:B------:R-:W-:-:S05]  /*13400*/  FSEL R2, R120, R3, P1 ;  /* 0x0000000378027208 */ /* 0x000fca0000800000 */
[----:B------:R-:W-:-:S05]  /*13410*/  FMUL R3, R71, R2 ;  /* 0x0000000247037220 */ /* 0x000fca0000400000 */
[----:B------:R-:W-:Y:S02]  /*13420*/  FSEL R3, R3, R2, P3 ;  /* 0x0000000203037208 */ /* 0x000fe40001800000 */
[----:B------:R-:W-:-:S04]  /*13430*/  ISETP.NE.AND P3, PT, R84, RZ, PT ;  /* 0x000000ff5400720c */ /* 0x000fc80003f65270 */
[----:B------:R-:W-:Y:S02]  /*13440*/  FSEL R3, R3, R2, P3 ;  /* 0x0000000203037208 */ /* 0x000fe40001800000 */
[----:B------:R-:W-:-:S13]  /*13450*/  FSETP.GT.AND P3, PT, R168, R131, PT ;  /* 0x00000083a800720b */ /* 0x000fda0003f64000 */
[----:B------:R-:W-:Y:S05]  /*13460*/  @!P3 BRA `(.L_x_351) ;  /* 0x000000000020b947 */ /* 0x000fea0003800000 */
[----:B------:R-:W-:Y:S01]  /*13470*/  FSETP.GT.AND P3, PT, R150, RZ, PT ;  /* 0x000000ff9600720b */ /* 0x000fe20003f64000 */
[----:B------:R-:W-:Y:S01]  /*13480*/  IMAD.MOV.U32 R3, RZ, RZ, R2 ;  /* 0x000000ffff037224 */ /* 0x000fe200078e0002 */
[----:B------:R-:W-:-:S13]  /*13490*/  FSETP.GT.AND P4, PT, R149, 35, PT ;  /* 0x420c00009500780b */ /* 0x000fda0003f84000 */
[----:B------:R-:W-:Y:S05]  /*134a0*/  @P3 BRA P4, `(.L_x_352) ;  /* 0x0000000000183947 */ /* 0x000fea0002000000 */
[----:B------:R-:W-:-:S13]  /*134b0*/  FSETP.GT.AND P3, PT, R164, RZ, PT ;  /* 0x000000ffa400720b */ /* 0x000fda0003f64000 */
[-C--:B------:R-:W-:Y:S01]  /*134c0*/  @P3 FMUL R3, R87, R2.reuse ;  /* 0x0000000257033220 */ /* 0x080fe20000400000 */
[----:B------:R-:W-:Y:S01]  /*134d0*/  @!P3 FMUL R3, R111, R2 ;  /* 0x000000026f03b220 */ /* 0x000fe20000400000 */
[----:B------:R-:W-:Y:S06]  /*134e0*/  BRA `(.L_x_352) ;  /* 0x0000000000087947 */ /* 0x000fec0003800000 */
.L_x_351:
[----:B------:R-:W-:-:S13]  /*134f0*/  FSETP.GEU.AND P3, PT, R149, 25, PT ;  /* 0x41c800009500780b */ /* 0x000fda0003f6e000 */
[----:B------:R-:W-:-:S07]  /*13500*/  @!P3 FMUL R3, R89, R2 ;  /* 0x000000025903b220 */ /* 0x000fce0000400000 */
.L_x_352:
[----:B------:R-:W-:Y:S05]  /*13510*/  BSYNC.RECONVERGENT B0 ;  /* 0x0000000000007941 */ /* 0x000fea0003800200 */
.L_x_350:
[----:B------:R-:W-:Y:S02]  /*13520*/  FSETP.GT.AND P3, PT, R162, 60, PT ;  /* 0x42700000a200780b */ /* 0x000fe40003f64000 */
[----:B------:R-:W-:Y:S02]  /*13530*/  FSEL R9, R115, R126, P1 ;  /* 0x0000007e73097208 */ /* 0x000fe40000800000 */
[-C--:B------:R-:W-:Y:S02]  /*13540*/  FSEL R2, R60, R55.reuse, P3 ;  /* 0x000000373c027208 */ /* 0x080fe40001800000 */
[----:B------:R-:W-:Y:S02]  /*13550*/  ISETP.NE.AND P3, PT, R146, 0x2, PT ;  /* 0x000000029200780c */ /* 0x000fe40003f65270 */
[----:B------:R-:W-:Y:S02]  /*13560*/  FSETP.GEU.AND P1, PT, R162, 40, PT ;  /* 0x42200000a200780b */ /* 0x000fe40003f2e000 */
[----:B------:R-:W-:-:S09]  /*13570*/  FSEL R2, R2, R55, !P2 ;  /* 0x0000003702027208 */ /* 0x000fd20005000000 */
[----:B------:R-:W-:Y:S02]  /*13580*/  @!P3 FSEL R2, R60, R2, !P1 ;  /* 0x000000023c02b208 */ /* 0x000fe40004800000 */
[----:B------:R-:W-:-:S13]  /*13590*/  FSETP.GEU.AND P1, PT, R168, R9, PT ;  /* 0x00000009a800720b */ /* 0x000fda0003f2e000 */
[----:B------:R-:W2:Y:S01]  /*135a0*/  @!P1 LDL R8, [R143+0x28] ;  /* 0x000028008f089983 */ /* 0x000ea20000100800 */
[----:B------:R-:W-:Y:S01]  /*135b0*/  BSSY.RECONVERGENT B0, `(.L_x_353) ;  /* 0x000000c000007945 */ /* 0x000fe20003800200 */
[----:B------:R-:W-:Y:S02]  /*135c0*/  FMNMX R2, R2, R3, !PT ;  /* 0x0000000302027209 */ /* 0x000fe40007800000 */
[----:B--2---:R-:W-:Y:S01]  /*135d0*/  @!P1 MOV R9, R8 ;  /* 0x0000000800099202 */ /* 0x004fe20000000f00 */
[----:B------:R-:W-:Y:S06]  /*135e0*/  @!P1 BRA `(.L_x_354) ;  /* 0x0000000000209947 */ /* 0x000fec0003800000 */
[----:B------:R-:W2:Y:S01]  /*135f0*/  LDL R8, [R143+0x28] ;  /* 0x000028008f087983 */ /* 0x000ea20000100800 */
[----:B------:R-:W-:-:S05]  /*13600*/  FSEL R2, -R2, R2, !P2 ;  /* 0x0000000202027208 */ /* 0x000fca0005000100 */
[----:B------:R-:W-:Y:S01]  /*13610*/  FFMA R9, R163, R2, R161 ;  /* 0x00000002a3097223 */ /* 0x000fe200000000a1 */
[----:B--2---:R-:W-:-:S13]  /*13620*/  FSETP.GT.AND P1, PT, R8, RZ, PT ;  /* 0x000000ff0800720b */ /* 0x004fda0003f24000 */
[----:B------:R-:W-:Y:S05]  /*13630*/  @!P1 BRA `(.L_x_354) ;  /* 0x00000000000c9947 */ /* 0x000fea0003800000 */
[----:B------:R-:W-:-:S13]  /*13640*/  ISETP.NE.AND P1, PT, R146, 0x1, PT ;  /* 0x000000019200780c */ /* 0x000fda0003f25270 */
[----:B------:R-:W-:-:S04]  /*13650*/  @!P1 FMNMX R9, R8, R9, !PT ;  /* 0x0000000908099209 */ /* 0x000fc80007800000 */
[----:B------:R-:W-:-:S07]  /*13660*/  @P1 FMNMX R9, R8, R9, PT ;  /* 0x0000000908091209 */ /* 0x000fce0003800000 */
.L_x_354:
[----:B------:R-:W-:Y:S05]  /*13670*/  BSYNC.RECONVERGENT B0 ;  /* 0x0000000000007941 */ /* 0x000fea0003800200 */
.L_x_353:
[----:B------:R-:W-:Y:S01]  /*13680*/  FSETP.GT.AND P1, PT, R9, RZ, PT ;  /* 0x000000ff0900720b */ /* 0x000fe20003f24000 */
[----:B------:R-:W-:-:S12]  /*13690*/  BSSY.RELIABLE B4, `(.L_x_355) ;  /* 0x0000012000047945 */ /* 0x000fd80003800100 */
[----:B------:R-:W-:Y:S01]  /*136a0*/  @P1 IMAD.MOV.U32 R8, RZ, RZ, R9 ;  /* 0x000000ffff081224 */ /* 0x000fe200078e0009 */
[----:B------:R1:W-:Y:S04]  /*136b0*/  @P1 STL [R143+0x28], R9 ;  /* 0x000028098f001387 */ /* 0x0003e80000100800 */
[----:B------:R-:W-:-:S13]  /*136c0*/  FSETP.GTU.AND P1, PT, R8, RZ, PT ;  /* 0x000000ff0800720b */ /* 0x000fda0003f2c000 */
[----:B-1----:R-:W-:Y:S05]  /*136d0*/  @!P1 BRA `(.L_x_356) ;  /* 0x0000000000349947 */ /* 0x002fea0003800000 */
[----:B------:R-:W-:-:S13]  /*136e0*/  ISETP.NE.AND P1, PT, R146, 0x1, PT ;  /* 0x000000019200780c */ /* 0x000fda0003f25270 */
[----:B------:R-:W-:Y:S05]  /*136f0*/  @P1 BRA `(.L_x_357) ;  /* 0x0000000000181947 */ /* 0x000fea0003800000 */
[----:B------:R-:W-:-:S13]  /*13700*/  FSETP.GTU.AND P1, PT, R161, R8, PT ;  /* 0x00000008a100720b */ /* 0x000fda0003f2c000 */
[----:B------:R-:W-:Y:S05]  /*13710*/  @!P1 BREAK.RELIABLE B4 ;  /* 0x0000000000049942 */ /* 0x000fea0003800100 */
[----:B------:R-:W-:Y:S05]  /*13720*/  @!P1 BREAK.RELIABLE B3 ;  /* 0x0000000000039942 */ /* 0x000fea0003800100 */
[----:B------:R-:W-:Y:S05]  /*13730*/  @P1 BRA `(.L_x_356) ;  /* 0x00000000001c1947 */ /* 0x000fea0003800000 */
[----:B------:R-:W-:Y:S01]  /*13740*/  IMAD.MOV.U32 R8, RZ, RZ, R56 ;  /* 0x000000ffff087224 */ /* 0x000fe200078e0038 */
[----:B------:R-:W-:Y:S06]  /*13750*/  BRA `(.L_x_358) ;  /* 0x0000001400347947 */ /* 0x000fec0003800000 */
.L_x_357:
[----:B------:R-:W-:Y:S01]  /*13760*/  FSETP.GE.AND P1, PT, R161, R8, PT ;  /* 0x00000008a100720b */ /* 0x000fe20003f26000 */
[----:B------:R-:W-:-:S12]  /*13770*/  FADD R8, -R56, -RZ ;  /* 0x800000ff38087221 */ /* 0x000fd80000000100 */
[----:B------:R-:W-:Y:S05]  /*13780*/  @P1 BREAK.RELIABLE B4 ;  /* 0x0000000000041942 */ /* 0x000fea0003800100 */
[----:B------:R-:W-:Y:S05]  /*13790*/  @P1 BREAK.RELIABLE B3 ;  /* 0x0000000000031942 */ /* 0x000fea0003800100 */
[----:B------:R-:W-:Y:S05]  /*137a0*/  @P1 BRA `(.L_x_358) ;  /* 0x0000001400201947 */ /* 0x000fea0003800000 */
.L_x_356:
[----:B------:R-:W-:Y:S05]  /*137b0*/  BSYNC.RELIABLE B4 ;  /* 0x0000000000047941 */ /* 0x000fea0003800100 */
.L_x_355:
[----:B------:R-:W-:Y:S02]  /*137c0*/  ISETP.NE.AND P1, PT, R112, RZ, PT ;  /* 0x000000ff7000720c */ /* 0x000fe40003f25270 */
        /* <DEDUP_REMOVED lines=9> */
[----:B------:R-:W-:-:S05]  /*13860*/  FFMA R2, R163, R2, R160 ;  /* 0x00000002a3027223 */ /* 0x000fca00000000a0 */
[CC--:B------:R-:W-:Y:S02]  /*13870*/  FSETP.GTU.AND P3, PT, R161.reuse, R2.reuse, PT ;  /* 0x00000002a100720b */ /* 0x0c0fe40003f6c000 */
[----:B------:R-:W-:Y:S02]  /*13880*/  FSETP.GE.AND P1, PT, R161, R2, PT ;  /* 0x00000002a100720b */ /* 0x000fe40003f26000 */
[----:B------:R-:W-:Y:S02]  /*13890*/  SEL R2, RZ, 0xffffffff, P3 ;  /* 0xffffffffff027807 */ /* 0x000fe40001800000 */
[----:B------:R-:W-:-:S04]  /*138a0*/  @!P2 SEL R2, RZ, 0xffffffff, !P1 ;  /* 0xffffffffff02a807 */ /* 0x000fc80004800000 */
[----:B------:R-:W-:-:S04]  /*138b0*/  LOP3.LUT R2, R2, 0x1, RZ, 0xc0, !PT ;  /* 0x0000000102027812 */ /* 0x000fc800078ec0ff */
[----:B------:R-:W-:-:S13]  /*138c0*/  ISETP.NE.U32.AND P1, PT, R2, 0x1, PT ;  /* 0x000000010200780c */ /* 0x000fda0003f25070 */
[----:B------:R-:W-:Y:S05]  /*138d0*/  @P1 BRA `(.L_x_361) ;  /* 0x0000000000fc1947 */ /* 0x000fea0003800000 */
[----:B------:R-:W-:-:S13]  /*138e0*/  LOP3.LUT P4, RZ, R140, 0x10, RZ, 0xc0, !PT ;  /* 0x000000108cff7812 */ /* 0x000fda000788c0ff */
[----:B------:R-:W-:Y:S05]  /*138f0*/  @!P4 BRA `(.L_x_359) ;  /* 0x0000000000fcc947 */ /* 0x000fea0003800000 */
[----:B------:R-:W2:Y:S02]  /*13900*/  LDL R2, [R143+0x18] ;  /* 0x000018008f027983 */ /* 0x000ea40000100800 */
[----:B--2---:R-:W-:-:S04]  /*13910*/  FMUL R8, R123, R2 ;  /* 0x000000027b087220 */ /* 0x004fc80000400000 */
[----:B------:R-:W-:-:S05]  /*13920*/  FMUL R3, R161, R8 ;  /* 0x00000008a1037220 */ /* 0x000fca0000400000 */
[----:B------:R-:W-:-:S13]  /*13930*/  FSETP.GEU.AND P1, PT, R3, R114, PT ;  /* 0x000000720300720b */ /* 0x000fda0003f2e000 */
[----:B------:R-:W-:Y:S05]  /*13940*/  @!P1 BRA `(.L_x_362) ;  /* 0x00000004003c9947 */ /* 0x000fea0003800000 */
[----:B------:R-:W-:Y:S01]  /*13950*/  HFMA2 R3, -RZ, RZ, 0.60205078125, -0.443115234375 ;  /* 0x38d1b717ff037431 */ /* 0x000fe200000001ff */
[----:B------:R-:W-:Y:S01]  /*13960*/  FSEL R11, R56, -R56, !P2 ;  /* 0x80000038380b7208 */ /* 0x000fe20005000000 */
[----:B------:R-:W-:Y:S01]  /*13970*/  IMAD.MOV.U32 R8, RZ, RZ, 0x461c4000 ;  /* 0x461c4000ff087424 */ /* 0x000fe200078e00ff */
[----:B------:R-:W-:Y:S01]  /*13980*/  BSSY.RECONVERGENT B4, `(.L_x_363) ;  /* 0x000000d000047945 */ /* 0x000fe20003800200 */
[----:B------:R-:W-:Y:S01]  /*13990*/  FMUL R151, R113, R2 ;  /* 0x0000000271977220 */ /* 0x000fe20000400000 */
[----:B------:R-:W1:Y:S01]  /*139a0*/  FCHK P0, R11, 10000 ;  /* 0x461c40000b007902 */ /* 0x000e620000000000 */
[----:B------:R-:W-:-:S04]  /*139b0*/  FFMA R8, R3, -R8, 1 ;  /* 0x3f80000003087423 */ /* 0x000fc80000000808 */
[----:B------:R-:W-:-:S04]  /*139c0*/  FFMA R3, R8, R3, 9.9999997473787516356e-05 ;  /* 0x38d1b71708037423 */ /* 0x000fc80000000003 */
[----:B------:R-:W-:-:S04]  /*139d0*/  FFMA R8, R3, R11, RZ ;  /* 0x0000000b03087223 */ /* 0x000fc800000000ff */
[----:B------:R-:W-:-:S04]  /*139e0*/  FFMA R9, R8, -10000, R11 ;  /* 0xc61c400008097823 */ /* 0x000fc8000000000b */
[----:B------:R-:W-:Y:S01]  /*139f0*/  FFMA R153, R3, R9, R8 ;  /* 0x0000000903997223 */ /* 0x000fe20000000008 */
[----:B-1----:R-:W-:Y:S06]  /*13a00*/  @!P0 BRA `(.L_x_364) ;  /* 0x0000000000108947 */ /* 0x002fec0003800000 */
[----:B------:R-:W-:Y:S01]  /*13a10*/  IMAD.MOV.U32 R8, RZ, RZ, R11 ;  /* 0x000000ffff087224 */ /* 0x000fe200078e000b */
[----:B------:R-:W-:Y:S02]  /*13a20*/  MOV R9, 0x461c4000 ;  /* 0x461c400000097802 */ /* 0x000fe40000000f00 */
[----:B------:R-:W-:-:S07]  /*13a30*/  MOV R152, 0x13a50 ;  /* 0x00013a5000987802 */ /* 0x000fce0000000f00 */
[----:B0-----:R-:W-:Y:S05]  /*13a40*/  CALL.REL.NOINC `($__internal_2_$__cuda_sm3x_div_rn_noftz_f32_slowpath) ;  /* 0x0000010400787944 */ /* 0x001fea0003c00000 */
.L_x_364:
[----:B------:R-:W-:Y:S05]  /*13a50*/  BSYNC.RECONVERGENT B4 ;  /* 0x0000000000047941 */ /* 0x000fea0003800200 */
.L_x_363:
[----:B------:R-:W-:Y:S01]  /*13a60*/  FADD R8, R153, 1 ;  /* 0x3f80000099087421 */ /* 0x000fe20000000000 */
[----:B------:R-:W2:Y:S01]  /*13a70*/  LDL R3, [R1+0xf90] ;  /* 0x000f900001037983 */ /* 0x000ea20000100800 */
[----:B------:R-:W-:Y:S02]  /*13a80*/  F2F.F64.F32 R152, R151 ;  /* 0x0000009700987310 */ /* 0x000fe40000201800 */
[----:B------:R-:W-:-:S05]  /*13a90*/  FMUL R161, R161, R8 ;  /* 0x00000008a1a17220 */ /* 0x000fca0000400000 */
[----:B------:R-:W-:Y:S02]  /*13aa0*/  FSEL R11, R160, R161, !P2 ;  /* 0x000000a1a00b7208 */ /* 0x000fe40005000000 */
[----:B------:R-:W-:-:S04]  /*13ab0*/  FSEL R17, R161, R160, !P2 ;  /* 0x000000a0a1117208 */ /* 0x000fc80005000000 */
[----:B------:R-:W-:Y:S08]  /*13ac0*/  F2F.F64.F32 R8, R17 ;  /* 0x0000001100087310 */ /* 0x000ff00000201800 */
[----:B------:R-:W1:Y:S02]  /*13ad0*/  F2F.F64.F32 R10, R11 ;  /* 0x0000000b000a7310 */ /* 0x000e640000201800 */
[----:B-1----:R-:W-:-:S08]  /*13ae0*/  DADD R8, R8, -R10 ;  /* 0x0000000008087229 */ /* 0x002fd0000000080a */
[----:B------:R-:W-:-:S08]  /*13af0*/  DMUL R154, R8, R152 ;  /* 0x00000098089a7228 */ /* 0x000fd00000000000 */
[----:B------:R-:W-:-:S14]  /*13b00*/  DSETP.GT.AND P0, PT, R154, RZ, PT ;  /* 0x000000ff9a00722a */ /* 0x000fdc0003f04000 */
[----:B------:R-:W3:Y:S04]  /*13b10*/  @P0 LDL.64 R18, [R1+0xf98] ;  /* 0x000f980001120983 */ /* 0x000ee80000100a00 */
[----:B------:R-:W4:Y:S04]  /*13b20*/  @!P0 LDL.64 R8, [R1+0xfa0] ;  /* 0x000fa00001088983 */ /* 0x000f280000100a00 */
[----:B------:R-:W5:Y:S01]  /*13b30*/  @P0 LDL R16, [R1+0xf94] ;  /* 0x000f940001100983 */ /* 0x000f620000100800 */
[----:B--2---:R-:W-:-:S05]  /*13b40*/  VIADD R10, R3, 0x1 ;  /* 0x00000001030a7836 */ /* 0x004fca0000000000 */
[----:B------:R-:W-:Y:S01]  /*13b50*/  STL [R1+0xf90], R10 ;  /* 0x000f900a01007387 */ /* 0x000fe20000100800 */
[C---:B---3--:R-:W-:Y:S02]  /*13b60*/  @P0 DADD R18, R154.reuse, R18 ;  /* 0x000000009a120229 */ /* 0x048fe40000000012 */
[----:B----4-:R-:W-:Y:S01]  /*13b70*/  @!P0 DADD R146, |R154|, R8 ;  /* 0x000000009a928229 */ /* 0x010fe20000000208 */
[----:B-----5:R-:W-:-:S04]  /*13b80*/  @P0 VIADD R16, R16, 0x1 ;  /* 0x0000000110100836 */ /* 0x020fc80000000000 */
[----:B------:R1:W-:Y:S04]  /*13b90*/  @P0 STL.64 [R1+0xf98], R18 ;  /* 0x000f981201000387 */ /* 0x0003e80000100a00 */
[----:B------:R2:W-:Y:S04]  /*13ba0*/  @P0 STL [R1+0xf94], R16 ;  /* 0x000f941001000387 */ /* 0x0005e80000100800 */
[----:B------:R-:W3:Y:S04]  /*13bb0*/  @P0 LDL R2, [R143+0x18] ;  /* 0x000018008f020983 */ /* 0x000ee80000100800 */
[----:B------:R4:W-:Y:S04]  /*13bc0*/  @!P0 STL.64 [R1+0xfa0], R146 ;  /* 0x000fa09201008387 */ /* 0x0009e80000100a00 */
[----:B------:R-:W5:Y:S01]  /*13bd0*/  LDL R3, [R143+0x30] ;  /* 0x000030008f037983 */ /* 0x000f620000100800 */
[----:B------:R-:W0:Y:S01]  /*13be0*/  F2F.F64.F32 R8, R161 ;  /* 0x000000a100087310 */ /* 0x000e220000201800 */
[----:B------:R-:W-:Y:S01]  /*13bf0*/  FADD R150, -R113, 1 ;  /* 0x3f80000071967421 */ /* 0x000fe20000000100 */
[----:B-1----:R-:W-:-:S06]  /*13c00*/  MOV R18, 0x1 ;  /* 0x0000000100127802 */ /* 0x002fcc0000000f00 */
[----:B------:R-:W2:Y:S01]  /*13c10*/  F2F.F64.F32 R148, R13 ;  /* 0x0000000d00947310 */ /* 0x000ea20000201800 */
[----:B------:R4:W-:Y:S01]  /*13c20*/  STL [R143+0x38], R18 ;  /* 0x000038128f007387 */ /* 0x0009e20000100800 */
[----:B0-----:R-:W-:-:S08]  /*13c30*/  DMUL R8, R152, R8 ;  /* 0x0000000898087228 */ /* 0x001fd00000000000 */
[CC--:B--2---:R-:W-:Y:S02]  /*13c40*/  DFMA R16, R148.reuse, -R8.reuse, R154 ;  /* 0x800000089410722b */ /* 0x0c4fe4000000009a */
[----:B------:R-:W-:Y:S02]  /*13c50*/  DFMA R6, R148, R8, R6 ;  /* 0x000000089406722b */ /* 0x000fe40000000006 */
[----:B------:R-:W-:-:S04]  /*13c60*/  DADD R4, R4, R154 ;  /* 0x0000000004047229 */ /* 0x000fc8000000009a */
[----:B------:R-:W-:Y:S01]  /*13c70*/  DADD R246, R246, R16 ;  /* 0x00000000f6f67229 */ /* 0x000fe20000000010 */
[----:B---3--:R-:W-:Y:S01]  /*13c80*/  FADD R2, -R151, R2 ;  /* 0x0000000297027221 */ /* 0x008fe20000000100 */
[----:B-----5:R-:W-:-:S04]  /*13c90*/  FMUL R10, R150, R3 ;  /* 0x00000003960a7220 */ /* 0x020fc80000400000 */
[----:B------:R4:W-:Y:S04]  /*13ca0*/  STL [R143+0x18], R2 ;  /* 0x000018028f007387 */ /* 0x0009e80000100800 */
[----:B------:R4:W-:Y:S01]  /*13cb0*/  STL [R143+0x30], R10 ;  /* 0x0000300a8f007387 */ /* 0x0009e20000100800 */
[----:B------:R-:W-:Y:S05]  /*13cc0*/  BRA `(.L_x_327) ;  /* 0x0000000400a47947 */ /* 0x000fea0003800000 */
.L_x_361:
[----:B------:R-:W-:-:S13]  /*13cd0*/  FSETP.GTU.AND P1, PT, R121, RZ, PT ;  /* 0x000000ff7900720b */ /* 0x000fda0003f2c000 */
[----:B------:R-:W-:Y:S05]  /*13ce0*/  @!P1 BRA `(.L_x_362) ;  /* 0x0000000000549947 */ /* 0x000fea0003800000 */
.L_x_359:
[CC--:B------:R-:W-:Y:S02]  /*13cf0*/  FSETP.GTU.AND P3, PT, R161.reuse, R8.reuse, PT ;  /* 0x00000008a100720b */ /* 0x0c0fe40003f6c000 */
[----:B------:R-:W-:Y:S02]  /*13d00*/  FSETP.GE.AND P1, PT, R161, R8, PT ;  /* 0x00000008a100720b */ /* 0x000fe40003f26000 */
[----:B------:R-:W-:Y:S02]  /*13d10*/  SEL R2, RZ, 0xffffffff, P3 ;  /* 0xffffffffff027807 */ /* 0x000fe40001800000 */
[----:B------:R-:W-:-:S04]  /*13d20*/  @!P2 SEL R2, RZ, 0xffffffff, !P1 ;  /* 0xffffffffff02a807 */ /* 0x000fc80004800000 */
[----:B------:R-:W-:-:S04]  /*13d30*/  LOP3.LUT R2, R2, 0x1, RZ, 0xc0, !PT ;  /* 0x0000000102027812 */ /* 0x000fc800078ec0ff */
[----:B------:R-:W-:-:S13]  /*13d40*/  ISETP.NE.U32.AND P1, PT, R2, 0x1, PT ;  /* 0x000000010200780c */ /* 0x000fda0003f25070 */
[----:B------:R-:W-:Y:S05]  /*13d50*/  @!P1 BREAK.RELIABLE B3 ;  /* 0x0000000000039942 */ /* 0x000fea0003800100 */
[----:B------:R-:W-:Y:S05]  /*13d60*/  @!P1 BRA `(.L_x_365) ;  /* 0x0000000800a49947 */ /* 0x000fea0003800000 */
[----:B------:R-:W-:Y:S05]  /*13d70*/  BRA `(.L_x_362) ;  /* 0x0000000000307947 */ /* 0x000fea0003800000 */
.L_x_360:
[----:B------:R-:W-:Y:S02]  /*13d80*/  FSETP.GT.AND P1, PT, R121, RZ, PT ;  /* 0x000000ff7900720b */ /* 0x000fe40003f24000 */
[----:B------:R-:W-:-:S11]  /*13d90*/  LOP3.LUT R140, R140, 0xfffffffb, RZ, 0xc0, !PT ;  /* 0xfffffffb8c8c7812 */ /* 0x000fd600078ec0ff */
[----:B------:R-:W-:Y:S01]  /*13da0*/  @P1 LOP3.LUT R140, R140, 0x4, RZ, 0xfc, !PT ;  /* 0x000000048c8c1812 */ /* 0x000fe200078efcff */
[----:B------:R-:W-:Y:S06]  /*13db0*/  @!P1 BRA `(.L_x_362) ;  /* 0x0000000000209947 */ /* 0x000fec0003800000 */
        /* <DEDUP_REMOVED lines=8> */
.L_x_362:
[CC--:B------:R-:W-:Y:S02]  /*13e40*/  FSETP.GEU.AND P1, PT, R10.reuse, R11.reuse, PT ;  /* 0x0000000b0a00720b */ /* 0x0c0fe40003f2e000 */
[----:B------:R-:W-:Y:S02]  /*13e50*/  FSETP.GT.AND P3, PT, R10, R11, PT ;  /* 0x0000000b0a00720b */ /* 0x000fe40003f64000 */
[C---:B------:R-:W-:Y:S02]  /*13e60*/  ISETP.EQ.AND P1, PT, R146.reuse, 0x1, !P1 ;  /* 0x000000019200780c */ /* 0x040fe40004f22270 */
[----:B------:R-:W-:-:S04]  /*13e70*/  ISETP.EQ.AND P3, PT, R146, 0x2, P3 ;  /* 0x000000029200780c */ /* 0x000fc80001f62270 */
[----:B------:R-:W-:-:S13]  /*13e80*/  PLOP3.LUT P1, PT, P1, P3, PT, 0xf8, 0x8f ;  /* 0x00000000008f781c */ /* 0x000fda0000f27f70 */
[----:B------:R-:W-:Y:S05]  /*13e90*/  @P1 BREAK.RELIABLE B3 ;  /* 0x0000000000031942 */ /* 0x000fea0003800100 */
[----:B------:R-:W-:Y:S05]  /*13ea0*/  @P1 BRA `(.L_x_366) ;  /* 0x0000000400481947 */ /* 0x000fea0003800000 */
[----:B------:R-:W2:Y:S01]  /*13eb0*/  LDL R2, [R143+0x24] ;  /* 0x000024008f027983 */ /* 0x000ea20000100800 */
[----:B------:R-:W-:Y:S01]  /*13ec0*/  BSSY.RELIABLE B4, `(.L_x_367) ;  /* 0x0000016000047945 */ /* 0x000fe20003800100 */
[----:B--2---:R-:W-:-:S13]  /*13ed0*/  FSETP.GT.AND P1, PT, R2, RZ, PT ;  /* 0x000000ff0200720b */ /* 0x004fda0003f24000 */
[----:B------:R-:W-:Y:S05]  /*13ee0*/  @!P1 BRA `(.L_x_368) ;  /* 0x0000000000389947 */ /* 0x000fea0003800000 */
[----:B------:R-:W-:Y:S01]  /*13ef0*/  FSETP.GT.AND P3, PT, R73, RZ, PT ;  /* 0x000000ff4900720b */ /* 0x000fe20003f64000 */
[----:B------:R-:W-:Y:S01]  /*13f00*/  FMUL R2, R2, 0.5 ;  /* 0x3f00000002027820 */ /* 0x000fe20000400000 */
[----:B------:R-:W-:Y:S02]  /*13f10*/  ISETP.NE.AND P1, PT, R19, RZ, PT ;  /* 0x000000ff1300720c */ /* 0x000fe40003f25270 */
[----:B------:R-:W-:-:S04]  /*13f20*/  FSEL R3, R73, R72, P3 ;  /* 0x0000004849037208 */ /* 0x000fc80001800000 */
[----:B------:R-:W-:Y:S02]  /*13f30*/  FSEL R8, R3, R72, !P1 ;  /* 0x0000004803087208 */ /* 0x000fe40004800000 */
[----:B------:R-:W-:Y:S02]  /*13f40*/  FSETP.GEU.AND P1, PT, R161, R148, PT ;  /* 0x00000094a100720b */ /* 0x000fe40003f2e000 */
[C---:B------:R-:W-:Y:S02]  /*13f50*/  FSETP.GEU.AND P3, PT, R149.reuse, R8, PT ;  /* 0x000000089500720b */ /* 0x040fe40003f6e000 */
[----:B------:R-:W-:Y:S02]  /*13f60*/  ISETP.EQ.AND P1, PT, R146, 0x1, !P1 ;  /* 0x000000019200780c */ /* 0x000fe40004f22270 */
[----:B------:R-:W-:-:S04]  /*13f70*/  FSETP.LT.AND P3, PT, R149, R2, !P3 ;  /* 0x000000029500720b */ /* 0x000fc80005f61000 */
[----:B------:R-:W-:-:S13]  /*13f80*/  PLOP3.LUT P1, PT, P3, P1, PT, 0xf8, 0x8f ;  /* 0x00000000008f781c */ /* 0x000fda0001f23f70 */
[----:B------:R-:W-:Y:S05]  /*13f90*/  @P1 BREAK.RELIABLE B4 ;  /* 0x0000000000041942 */ /* 0x000fea0003800100 */
[----:B------:R-:W-:Y:S05]  /*13fa0*/  @P1 BREAK.RELIABLE B3 ;  /* 0x0000000000031942 */ /* 0x000fea0003800100 */
[----:B------:R-:W-:Y:S05]  /*13fb0*/  @P1 BRA `(.L_x_366) ;  /* 0x0000000400041947 */ /* 0x000fea0003800000 */
[----:B------:R-:W-:Y:S05]  /*13fc0*/  BRA `(.L_x_369) ;  /* 0x0000000000147947 */ /* 0x000fea0003800000 */
.L_x_368:
[----:B------:R-:W-:Y:S02]  /*13fd0*/  FSETP.GEU.AND P1, PT, R161, R148, PT ;  /* 0x00000094a100720b */ /* 0x000fe40003f2e000 */
[----:B------:R-:W-:-:S13]  /*13fe0*/  ISETP.EQ.AND P3, PT, R146, 0x1, PT ;  /* 0x000000019200780c */ /* 0x000fda0003f62270 */
[----:B------:R-:W-:Y:S05]  /*13ff0*/  @!P1 BREAK.RELIABLE P3, B4 ;  /* 0x0000000000049942 */ /* 0x000fea0001800100 */
[----:B------:R-:W-:Y:S05]  /*14000*/  @!P1 BREAK.RELIABLE P3, B3 ;  /* 0x0000000000039942 */ /* 0x000fea0001800100 */
[----:B------:R-:W-:Y:S05]  /*14010*/  @!P1 BRA P3, `(.L_x_366) ;  /* 0x0000000000ec9947 */ /* 0x000fea0001800000 */
.L_x_369:
[----:B------:R-:W-:Y:S05]  /*14020*/  BSYNC.RELIABLE B4 ;  /* 0x0000000000047941 */ /* 0x000fea0003800100 */
.L_x_367:
[----:B------:R-:W-:Y:S02]  /*14030*/  FSETP.GT.AND P1, PT, R161, R148, PT ;  /* 0x00000094a100720b */ /* 0x000fe40003f24000 */
[----:B------:R-:W-:-:S13]  /*14040*/  ISETP.EQ.AND P3, PT, R146, 0x2, PT ;  /* 0x000000029200780c */ /* 0x000fda0003f62270 */
[----:B------:R-:W-:Y:S05]  /*14050*/  @P1 BREAK.RELIABLE P3, B3 ;  /* 0x0000000000031942 */ /* 0x000fea0001800100 */
[----:B------:R-:W-:Y:S05]  /*14060*/  @P1 BRA P3, `(.L_x_366) ;  /* 0x0000000000d81947 */ /* 0x000fea0001800000 */
[----:B------:R-:W-:Y:S02]  /*14070*/  FSETP.GE.AND P1, PT, R168, R85, PT ;  /* 0x00000055a800720b */ /* 0x000fe40003f26000 */
[----:B------:R-:W-:Y:S02]  /*14080*/  ISETP.EQ.OR P0, PT, R86, RZ, !P0 ;  /* 0x000000ff5600720c */ /* 0x000fe40004702670 */
[----:B------:R-:W-:Y:S02]  /*14090*/  FSETP.LEU.OR P1, PT, R149, 50, !P1 ;  /* 0x424800009500780b */ /* 0x000fe40004f2b400 */
[----:B------:R-:W-:-:S13]  /*140a0*/  FSETP.LT.AND P0, PT, |R165|, |R16|, P0 ;  /* 0x40000010a500720b */ /* 0x000fda0000701200 */
[----:B------:R-:W-:Y:S05]  /*140b0*/  @P0 BREAK.RELIABLE !P1, B3 ;  /* 0x0000000000030942 */ /* 0x000fea0004800100 */
[----:B------:R-:W-:Y:S05]  /*140c0*/  @P0 BRA !P1, `(.L_x_366) ;  /* 0x0000000000c00947 */ /* 0x000fea0004800000 */
[----:B------:R-:W-:Y:S01]  /*140d0*/  ISETP.NE.AND P0, PT, R146, 0x1, PT ;  /* 0x000000019200780c */ /* 0x000fe20003f05270 */
[----:B------:R-:W-:-:S12]  /*140e0*/  BSSY.RELIABLE B5, `(.L_x_370) ;  /* 0x0000009000057945 */ /* 0x000fd80003800100 */
[----:B------:R-:W-:Y:S05]  /*140f0*/  @P0 BRA `(.L_x_371) ;  /* 0x00000000001c0947 */ /* 0x000fea0003800000 */
[----:B------:R-:W-:Y:S02]  /*14100*/  FSETP.GEU.AND P0, PT, R16, R17, PT ;  /* 0x000000111000720b */ /* 0x000fe40003f0e000 */
[----:B------:R-:W-:Y:S02]  /*14110*/  FSETP.GT.AND P1, PT, R168, 0.5, PT ;  /* 0x3f000000a800780b */ /* 0x000fe40003f24000 */
[----:B------:R-:W-:-:S04]  /*14120*/  FSETP.LT.AND P0, PT, R165, R16, !P0 ;  /* 0x00000010a500720b */ /* 0x000fc80004701000 */
[----:B------:R-:W-:-:S13]  /*14130*/  FSETP.LT.AND P0, PT, R17, R18, P0 ;  /* 0x000000121100720b */ /* 0x000fda0000701000 */
[----:B------:R-:W-:Y:S05]  /*14140*/  @P0 BREAK.RELIABLE P1, B5 ;  /* 0x0000000000050942 */ /* 0x000fea0000800100 */
[----:B------:R-:W-:Y:S05]  /*14150*/  @P0 BREAK.RELIABLE P1, B3 ;  /* 0x0000000000030942 */ /* 0x000fea0000800100 */
[----:B------:R-:W-:Y:S05]  /*14160*/  @P0 BRA P1, `(.L_x_366) ;  /* 0x0000000000980947 */ /* 0x000fea0000800000 */
.L_x_371:
[----:B------:R-:W-:Y:S05]  /*14170*/  BSYNC.RELIABLE B5 ;  /* 0x0000000000057941 */ /* 0x000fea0003800100 */
.L_x_370:
[----:B------:R-:W-:Y:S01]  /*14180*/  ISETP.NE.AND P0, PT, R146, 0x2, PT ;  /* 0x000000029200780c */ /* 0x000fe20003f05270 */
[----:B------:R-:W-:-:S12]  /*14190*/  BSSY.RELIABLE B6, `(.L_x_372) ;  /* 0x0000009000067945 */ /* 0x000fd80003800100 */
[----:B------:R-:W-:Y:S05]  /*141a0*/  @P0 BRA `(.L_x_373) ;  /* 0x00000000001c0947 */ /* 0x000fea0003800000 */
[----:B------:R-:W-:Y:S02]  /*141b0*/  FSETP.GT.AND P0, PT, R16, R17, PT ;  /* 0x000000111000720b */ /* 0x000fe40003f04000 */
[----:B------:R-:W-:Y:S02]  /*141c0*/  FSETP.GT.AND P1, PT, R168, 0.5, PT ;  /* 0x3f000000a800780b */ /* 0x000fe40003f24000 */
[----:B------:R-:W-:-:S04]  /*141d0*/  FSETP.GT.AND P0, PT, R165, R16, P0 ;  /* 0x00000010a500720b */ /* 0x000fc80000704000 */
[----:B------:R-:W-:-:S13]  /*141e0*/  FSETP.GT.AND P0, PT, R17, R18, P0 ;  /* 0x000000121100720b */ /* 0x000fda0000704000 */
[----:B------:R-:W-:Y:S05]  /*141f0*/  @P0 BREAK.RELIABLE P1, B6 ;  /* 0x0000000000060942 */ /* 0x000fea0000800100 */
[----:B------:R-:W-:Y:S05]  /*14200*/  @P0 BREAK.RELIABLE P1, B3 ;  /* 0x0000000000030942 */ /* 0x000fea0000800100 */
[----:B------:R-:W-:Y:S05]  /*14210*/  @P0 BRA P1, `(.L_x_366) ;  /* 0x00000000006c0947 */ /* 0x000fea0000800000 */
.L_x_373:
[----:B------:R-:W-:Y:S05]  /*14220*/  BSYNC.RELIABLE B6 ;  /* 0x0000000000067941 */ /* 0x000fea0003800100 */
.L_x_372:
[----:B------:R-:W-:-:S13]  /*14230*/  ISETP.NE.AND P0, PT, R74, RZ, PT ;  /* 0x000000ff4a00720c */ /* 0x000fda0003f05270 */
        /* <DEDUP_REMOVED lines=10> */
[----:B------:R-:W-:Y:S05]  /*142e0*/  @P0 BRA `(.L_x_327) ;  /* 0x00000000001c0947 */ /* 0x000fea0003800000 */
[C---:B------:R-:W-:Y:S02]  /*142f0*/  FSETP.GT.AND P0, PT, R162.reuse, R3, PT ;  /* 0x00000003a200720b */ /* 0x040fe40003f04000 */
[----:B------:R-:W-:Y:S02]  /*14300*/  FSETP.GEU.AND P1, PT, R162, R9, PT ;  /* 0x00000009a200720b */ /* 0x000fe40003f2e000 */
[C---:B------:R-:W-:Y:S02]  /*14310*/  ISETP.EQ.AND P0, PT, R146.reuse, 0x1, P0 ;  /* 0x000000019200780c */ /* 0x040fe40000702270 */
[----:B------:R-:W-:-:S04]  /*14320*/  ISETP.EQ.AND P1, PT, R146, 0x2, !P1 ;  /* 0x000000029200780c */ /* 0x000fc80004f22270 */
[----:B------:R-:W-:-:S13]  /*14330*/  PLOP3.LUT P0, PT, P0, P1, PT, 0xf8, 0x8f ;  /* 0x00000000008f781c */ /* 0x000fda0000703f70 */
[----:B------:R-:W-:Y:S05]  /*14340*/  @P0 BREAK.RELIABLE B3 ;  /* 0x0000000000030942 */ /* 0x000fea0003800100 */
[----:B------:R-:W-:Y:S05]  /*14350*/  @P0 BRA `(.L_x_366) ;  /* 0x00000000001c0947 */ /* 0x000fea0003800000 */
.L_x_327:
[----:B------:R-:W-:Y:S05]  /*14360*/  BSYNC.RELIABLE B3 ;  /* 0x0000000000037941 */ /* 0x000fea0003800100 */
.L_x_326:
[----:B------:R-:W-:-:S05]  /*14370*/  VIADD R0, R0, 0x1 ;  /* 0x0000000100007836 */ /* 0x000fca0000000000 */
[----:B------:R-:W-:-:S13]  /*14380*/  ISETP.NE.AND P0, PT, R0, R145, PT ;  /* 0x000000910000720c */ /* 0x000fda0003f05270 */
[----:B------:R-:W-:Y:S05]  /*14390*/  @P0 BRA `(.L_x_374) ;  /* 0xffffffe400100947 */ /* 0x000fea000383ffff */
.L_x_328:
[----:B-----5:R2:W-:Y:S04]  /*143a0*/  STL.128 [R1+0xf80], R4 ;  /* 0x000f800401007387 */ /* 0x0205e80000100c00 */
[----:B------:R2:W-:Y:S01]  /*143b0*/  STL.64 [R1], R246 ;  /* 0x000000f601007387 */ /* 0x0005e20000100a00 */
[----:B------:R-:W-:Y:S05]  /*143c0*/  BRA `(.L_x_251) ;  /* 0x0000001000147947 */ /* 0x000fea0003800000 */
.L_x_366:
[----:B------:R-:W1:Y:S01]  /*143d0*/  LDC.64 R2, c[0x0][0x3b8] ;  /* 0x0000ee00ff027b82 */ /* 0x000e620000000a00 */
[----:B------:R-:W-:-:S04]  /*143e0*/  IMAD R0, R142, R251, R0 ;  /* 0x000000fb8e007224 */ /* 0x000fc800078e0200 */
[----:B------:R-:W-:-:S04]  /*143f0*/  IMAD R9, R141, R0, R12 ;  /* 0x000000008d097224 */ /* 0x000fc800078e020c */
[----:B-1----:R-:W-:-:S05]  /*14400*/  IMAD.WIDE.U32 R2, R9, 0x20, R2 ;  /* 0x0000002009027825 */ /* 0x002fca00078e0002 */
[----:B------:R1:W5:Y:S01]  /*14410*/  LDG.E.CONSTANT R19, desc[UR6][R2.64+0x14] ;  /* 0x0000140602137981 */ /* 0x000362000c1e9900 */
[----:B------:R-:W-:Y:S01]  /*14420*/  MOV R9, 0x461c4000 ;  /* 0x461c400000097802 */ /* 0x000fe20000000f00 */
[----:B------:R-:W-:Y:S01]  /*14430*/  IMAD.MOV.U32 R0, RZ, RZ, 0x38d1b717 ;  /* 0x38d1b717ff007424 */ /* 0x000fe200078e00ff */
[----:B------:R-:W-:Y:S01]  /*14440*/  FSEL R10, R56, -R56, !P2 ;  /* 0x80000038380a7208 */ /* 0x000fe20005000000 */
[----:B------:R-:W-:Y:S02]  /*14450*/  BSSY.RECONVERGENT B7, `(.L_x_375) ;  /* 0x000000c000077945 */ /* 0x000fe40003800200 */
[----:B------:R-:W-:Y:S01]  /*14460*/  FFMA R9, R0, -R9, 1 ;  /* 0x3f80000000097423 */ /* 0x000fe20000000809 */
[----:B------:R-:W2:Y:S03]  /*14470*/  FCHK P0, R10, 10000 ;  /* 0x461c40000a007902 */ /* 0x000ea60000000000 */
[----:B------:R-:W-:-:S04]  /*14480*/  FFMA R0, R9, R0, 9.9999997473787516356e-05 ;  /* 0x38d1b71709007423 */ /* 0x000fc80000000000 */
[----:B------:R-:W-:-:S04]  /*14490*/  FFMA R9, R0, R10, RZ ;  /* 0x0000000a00097223 */ /* 0x000fc800000000ff */
[----:B------:R-:W-:-:S04]  /*144a0*/  FFMA R8, R9, -10000, R10 ;  /* 0xc61c400009087823 */ /* 0x000fc8000000000a */
[----:B------:R-:W-:Y:S01]  /*144b0*/  FFMA R153, R0, R8, R9 ;  /* 0x0000000800997223 */ /* 0x000fe20000000009 */
[----:B-12---:R-:W-:Y:S06]  /*144c0*/  @!P0 BRA `(.L_x_376) ;  /* 0x0000000000108947 */ /* 0x006fec0003800000 */
[----:B------:R-:W-:Y:S01]  /*144d0*/  IMAD.MOV.U32 R8, RZ, RZ, R10 ;  /* 0x000000ffff087224 */ /* 0x000fe200078e000a */
[----:B------:R-:W-:Y:S01]  /*144e0*/  MOV R152, 0x14510 ;  /* 0x0001451000987802 */ /* 0x000fe20000000f00 */
[----:B------:R-:W-:-:S07]  /*144f0*/  IMAD.MOV.U32 R9, RZ, RZ, 0x461c4000 ;  /* 0x461c4000ff097424 */ /* 0x000fce00078e00ff */
[----:B0----5:R-:W-:Y:S05]  /*14500*/  CALL.REL.NOINC `($__internal_2_$__cuda_sm3x_div_rn_noftz_f32_slowpath) ;  /* 0x000000f800c87944 */ /* 0x021fea0003c00000 */
.L_x_376:
[----:B------:R-:W-:Y:S05]  /*14510*/  BSYNC.RECONVERGENT B7 ;  /* 0x0000000000077941 */ /* 0x000fea0003800200 */
.L_x_375:
[----:B------:R-:W2:Y:S01]  /*14520*/  LDL R144, [R143+0x18] ;  /* 0x000018008f907983 */ /* 0x000ea20000100800 */
[----:B------:R-:W-:-:S04]  /*14530*/  FADD R0, R153, 1 ;  /* 0x3f80000099007421 */ /* 0x000fc80000000000 */
[----:B------:R-:W-:Y:S02]  /*14540*/  FMUL R161, R161, R0 ;  /* 0x00000000a1a17220 */ /* 0x000fe40000400000 */
[----:B------:R-:W3:Y:S03]  /*14550*/  LDL R0, [R1+0xf90] ;  /* 0x000f900001007983 */ /* 0x000ee60000100800 */
[----:B------:R-:W-:Y:S02]  /*14560*/  FSEL R8, R161, R160, !P2 ;  /* 0x000000a0a1087208 */ /* 0x000fe40005000000 */
[----:B------:R-:W-:-:S04]  /*14570*/  FSEL R10, R160, R161, !P2 ;  /* 0x000000a1a00a7208 */ /* 0x000fc80005000000 */
[----:B------:R-:W-:Y:S08]  /*14580*/  F2F.F64.F32 R2, R10 ;  /* 0x0000000a00027310 */ /* 0x000ff00000201800 */
[----:B------:R-:W1:Y:S02]  /*14590*/  F2F.F64.F32 R8, R8 ;  /* 0x0000000800087310 */ /* 0x000e640000201800 */
[----:B-1----:R-:W-:-:S06]  /*145a0*/  DADD R2, -R2, R8 ;  /* 0x0000000002027229 */ /* 0x002fcc0000000108 */
[----:B--2---:R-:W1:Y:S02]  /*145b0*/  F2F.F64.F32 R144, R144 ;  /* 0x0000009000907310 */ /* 0x004e640000201800 */
[----:B-1----:R-:W-:-:S08]  /*145c0*/  DMUL R148, R2, R144 ;  /* 0x0000009002947228 */ /* 0x002fd00000000000 */
[----:B------:R-:W-:-:S14]  /*145d0*/  DSETP.GT.AND P0, PT, R148, RZ, PT ;  /* 0x000000ff9400722a */ /* 0x000fdc0003f04000 */
[----:B------:R-:W2:Y:S04]  /*145e0*/  @P0 LDL.64 R146, [R1+0xf98] ;  /* 0x000f980001920983 */ /* 0x000ea80000100a00 */
[----:B------:R-:W4:Y:S04]  /*145f0*/  @!P0 LDL.64 R16, [R1+0xfa0] ;  /* 0x000fa00001108983 */ /* 0x000f280000100a00 */
[----:B------:R-:W4:Y:S01]  /*14600*/  @P0 LDL R18, [R1+0xf94] ;  /* 0x000f940001120983 */ /* 0x000f220000100800 */
[----:B------:R-:W1:Y:S08]  /*14610*/  F2F.F64.F32 R2, R161 ;  /* 0x000000a100027310 */ /* 0x000e700000201800 */
[----:B------:R-:W0:Y:S01]  /*14620*/  F2F.F64.F32 R10, R13 ;  /* 0x0000000d000a7310 */ /* 0x000e220000201800 */
[----:B-1----:R-:W-:-:S08]  /*14630*/  DMUL R2, R144, R2 ;  /* 0x0000000290027228 */ /* 0x002fd00000000000 */
[CC--:B0-----:R-:W-:Y:S02]  /*14640*/  DFMA R8, R10.reuse, -R2.reuse, R148 ;  /* 0x800000020a08722b */ /* 0x0c1fe40000000094 */
[----:B------:R-:W-:Y:S01]  /*14650*/  DFMA R6, R10, R2, R6 ;  /* 0x000000020a06722b */ /* 0x000fe20000000006 */
[----:B------:R-:W-:Y:S01]  /*14660*/  IMAD R3, R12, 0x40, R1 ;  /* 0x000000400c037824 */ /* 0x000fe200078e0201 */
[----:B------:R-:W-:Y:S01]  /*14670*/  DADD R4, R4, R148 ;  /* 0x0000000004047229 */ /* 0x000fe20000000094 */
[----:B---3--:R-:W-:-:S03]  /*14680*/  VIADD R0, R0, 0x1 ;  /* 0x0000000100007836 */ /* 0x008fc60000000000 */
[----:B------:R-:W-:Y:S01]  /*14690*/  DADD R246, R246, R8 ;  /* 0x00000000f6f67229 */ /* 0x000fe20000000008 */
[----:B------:R-:W-:Y:S02]  /*146a0*/  VIADD R244, R244, 0xffffffff ;  /* 0xfffffffff4f47836 */ /* 0x000fe40000000000 */
[----:B------:R-:W-:Y:S01]  /*146b0*/  IMAD R8, R12, -0x3c, R3 ;  /* 0xffffffc40c087824 */ /* 0x000fe200078e0203 */
[----:B------:R0:W-:Y:S04]  /*146c0*/  STL.128 [R1+0xf80], R4 ;  /* 0x000f800401007387 */ /* 0x0001e80000100c00 */
[----:B------:R1:W-:Y:S04]  /*146d0*/  STL [R1+0xf90], R0 ;  /* 0x000f900001007387 */ /* 0x0003e80000100800 */
[----:B------:R1:W-:Y:S04]  /*146e0*/  STL [R1+0x8], R244 ;  /* 0x000008f401007387 */ /* 0x0003e80000100800 */
[----:B------:R1:W-:Y:S01]  /*146f0*/  STL.64 [R1], R246 ;  /* 0x000000f601007387 */ /* 0x0003e20000100a00 */
[----:B--2---:R-:W-:-:S02]  /*14700*/  @P0 DADD R10, R148, R146 ;  /* 0x00000000940a0229 */ /* 0x004fc40000000092 */
[----:B----4-:R-:W-:Y:S01]  /*14710*/  @!P0 DADD R16, |R148|, R16 ;  /* 0x0000000094108229 */ /* 0x010fe20000000210 */
[----:B------:R-:W-:-:S04]  /*14720*/  @P0 IADD3 R2, PT, PT, R18, 0x1, RZ ;  /* 0x0000000112020810 */ /* 0x000fc80007ffe0ff */
[----:B------:R1:W-:Y:S04]  /*14730*/  @P0 STL.64 [R1+0xf98], R10 ;  /* 0x000f980a01000387 */ /* 0x0003e80000100a00 */
[----:B------:R1:W-:Y:S04]  /*14740*/  @!P0 STL.64 [R1+0xfa0], R16 ;  /* 0x000fa01001008387 */ /* 0x0003e80000100a00 */
[----:B------:R1:W-:Y:S04]  /*14750*/  @P0 STL [R1+0xf94], R2 ;  /* 0x000f940201000387 */ /* 0x0003e80000100800 */
[----:B-----5:R1:W-:Y:S04]  /*14760*/  STL [R8+0xd10], R19 ;  /* 0x000d101308007387 */ /* 0x0203e80000100800 */
[----:B------:R-:W2:Y:S01]  /*14770*/  LDL R3, [R143+0x10] ;  /* 0x000010008f037983 */ /* 0x000ea20000100800 */
[----:B0-----:R-:W-:-:S05]  /*14780*/  MOV R5, 0x2 ;  /* 0x0000000200057802 */ /* 0x001fca0000000f00 */
[----:B------:R1:W-:Y:S04]  /*14790*/  STL [R8+0xeb0], R5 ;  /* 0x000eb00508007387 */ /* 0x0003e80000100800 */
[----:B--2---:R1:W-:Y:S04]  /*147a0*/  STL [R8+0xde0], R3 ;  /* 0x000de00308007387 */ /* 0x0043e80000100800 */
[----:B------:R1:W-:Y:S04]  /*147b0*/  STL.128 [R143+0x10], RZ ;  /* 0x000010ff8f007387 */ /* 0x0003e80000100c00 */
[----:B------:R1:W-:Y:S04]  /*147c0*/  STL.128 [R143+0x20], RZ ;  /* 0x000020ff8f007387 */ /* 0x0003e80000100c00 */
[----:B------:R1:W-:Y:S04]  /*147d0*/  STL.128 [R143+0x30], RZ ;  /* 0x000030ff8f007387 */ /* 0x0003e80000100c00 */
[----:B------:R1:W-:Y:S01]  /*147e0*/  STL.128 [R143+0x40], RZ ;  /* 0x000040ff8f007387 */ /* 0x0003e20000100c00 */
[----:B------:R-:W-:Y:S05]  /*147f0*/  BRA `(.L_x_251) ;  /* 0x0000000c00087947 */ /* 0x000fea0003800000 */
.L_x_365:
[----:B------:R-:W1:Y:S01]  /*14800*/  LDC.64 R2, c[0x0][0x3b8] ;  /* 0x0000ee00ff027b82 */ /* 0x000e620000000a00 */
[----:B------:R-:W-:-:S04]  /*14810*/  IMAD R0, R142, R251, R0 ;  /* 0x000000fb8e007224 */ /* 0x000fc800078e0200 */
[----:B------:R-:W-:-:S04]  /*14820*/  IMAD R9, R141, R0, R12 ;  /* 0x000000008d097224 */ /* 0x000fc800078e020c */
[----:B-1----:R-:W-:-:S05]  /*14830*/  IMAD.WIDE.U32 R2, R9, 0x20, R2 ;  /* 0x0000002009027825 */ /* 0x002fca00078e0002 */
[----:B------:R1:W5:Y:S01]  /*14840*/  LDG.E.CONSTANT R19, desc[UR6][R2.64+0x14] ;  /* 0x0000140602137981 */ /* 0x000362000c1e9900 */
[----:B------:R-:W-:Y:S01]  /*14850*/  FSEL R10, R56, -R56, !P2 ;  /* 0x80000038380a7208 */ /* 0x000fe20005000000 */
[----:B------:R-:W-:Y:S01]  /*14860*/  IMAD.MOV.U32 R0, RZ, RZ, 0x38d1b717 ;  /* 0x38d1b717ff007424 */ /* 0x000fe200078e00ff */
[----:B------:R-:W-:Y:S01]  /*14870*/  BSSY.RECONVERGENT B4, `(.L_x_377) ;  /* 0x000000d000047945 */ /* 0x000fe20003800200 */
[----:B------:R-:W-:Y:S01]  /*14880*/  IMAD.MOV.U32 R9, RZ, RZ, 0x461c4000 ;  /* 0x461c4000ff097424 */ /* 0x000fe200078e00ff */
[----:B------:R-:W2:Y:S03]  /*14890*/  FCHK P0, R10, 10000 ;  /* 0x461c40000a007902 */ /* 0x000ea60000000000 */
[----:B------:R-:W-:-:S04]  /*148a0*/  FFMA R9, R0, -R9, 1 ;  /* 0x3f80000000097423 */ /* 0x000fc80000000809 */
[----:B------:R-:W-:-:S04]  /*148b0*/  FFMA R0, R9, R0, 9.9999997473787516356e-05 ;  /* 0x38d1b71709007423 */ /* 0x000fc80000000000 */
[----:B------:R-:W-:-:S04]  /*148c0*/  FFMA R9, R0, R10, RZ ;  /* 0x0000000a00097223 */ /* 0x000fc800000000ff */
[----:B------:R-:W-:-:S04]  /*148d0*/  FFMA R8, R9, -10000, R10 ;  /* 0xc61c400009087823 */ /* 0x000fc8000000000a */
[----:B------:R-:W-:Y:S01]  /*148e0*/  FFMA R153, R0, R8, R9 ;  /* 0x0000000800997223 */ /* 0x000fe20000000009 */
[----:B-12---:R-:W-:Y:S06]  /*148f0*/  @!P0 BRA `(.L_x_378) ;  /* 0x0000000000108947 */ /* 0x006fec0003800000 */
[----:B------:R-:W-:Y:S01]  /*14900*/  MOV R8, R10 ;  /* 0x0000000a00087202 */ /* 0x000fe20000000f00 */
[----:B------:R-:W-:Y:S01]  /*14910*/  IMAD.MOV.U32 R9, RZ, RZ, 0x461c4000 ;  /* 0x461c4000ff097424 */ /* 0x000fe200078e00ff */
[----:B------:R-:W-:-:S07]  /*14920*/  MOV R152, 0x14940 ;  /* 0x0001494000987802 */ /* 0x000fce0000000f00 */
[----:B0----5:R-:W-:Y:S05]  /*14930*/  CALL.REL.NOINC `($__internal_2_$__cuda_sm3x_div_rn_noftz_f32_slowpath) ;  /* 0x000000f400bc7944 */ /* 0x021fea0003c00000 */
.L_x_378:
[----:B------:R-:W-:Y:S05]  /*14940*/  BSYNC.RECONVERGENT B4 ;  /* 0x0000000000047941 */ /* 0x000fea0003800200 */
.L_x_377:
        /* <DEDUP_REMOVED lines=22> */
[----:B---3--:R-:W-:-:S03]  /*14ab0*/  IADD3 R0, PT, PT, R0, 0x1, RZ ;  /* 0x0000000100007810 */ /* 0x008fc60007ffe0ff */
        /* <DEDUP_REMOVED lines=9> */
[----:B------:R-:W-:-:S04]  /*14b50*/  @P0 VIADD R2, R18, 0x1 ;  /* 0x0000000112020836 */ /* 0x000fc80000000000 */
[----:B------:R1:W-:Y:S04]  /*14b60*/  @P0 STL.64 [R1+0xf98], R10 ;  /* 0x000f980a01000387 */ /* 0x0003e80000100a00 */
[----:B------:R1:W-:Y:S04]  /*14b70*/  @!P0 STL.64 [R1+0xfa0], R16 ;  /* 0x000fa01001008387 */ /* 0x0003e80000100a00 */
[----:B------:R1:W-:Y:S04]  /*14b80*/  @P0 STL [R1+0xf94], R2 ;  /* 0x000f940201000387 */ /* 0x0003e80000100800 */
[----:B-----5:R1:W-:Y:S04]  /*14b90*/  STL [R8+0xd10], R19 ;  /* 0x000d101308007387 */ /* 0x0203e80000100800 */
[----:B------:R-:W2:Y:S01]  /*14ba0*/  LDL R3, [R143+0x10] ;  /* 0x000010008f037983 */ /* 0x000ea20000100800 */
[----:B0-----:R-:W-:-:S05]  /*14bb0*/  IMAD.MOV.U32 R5, RZ, RZ, 0x2 ;  /* 0x00000002ff057424 */ /* 0x001fca00078e00ff */
[----:B------:R1:W-:Y:S04]  /*14bc0*/  STL [R8+0xeb0], R5 ;  /* 0x000eb00508007387 */ /* 0x0003e80000100800 */
[----:B--2---:R1:W-:Y:S04]  /*14bd0*/  STL [R8+0xde0], R3 ;  /* 0x000de00308007387 */ /* 0x0043e80000100800 */
[----:B------:R1:W-:Y:S04]  /*14be0*/  STL.128 [R143+0x10], RZ ;  /* 0x000010ff8f007387 */ /* 0x0003e80000100c00 */
[----:B------:R1:W-:Y:S04]  /*14bf0*/  STL.128 [R143+0x20], RZ ;  /* 0x000020ff8f007387 */ /* 0x0003e80000100c00 */
[----:B------:R1:W-:Y:S04]  /*14c00*/  STL.128 [R143+0x30], RZ ;  /* 0x000030ff8f007387 */ /* 0x0003e80000100c00 */
[----:B------:R1:W-:Y:S01]  /*14c10*/  STL.128 [R143+0x40], RZ ;  /* 0x000040ff8f007387 */ /* 0x0003e20000100c00 */
[----:B------:R-:W-:Y:S05]  /*14c20*/  BRA `(.L_x_251) ;  /* 0x0000000400fc7947 */ /* 0x000fea0003800000 */
.L_x_358:
[----:B------:R-:W1:Y:S01]  /*14c30*/  LDC.64 R2, c[0x0][0x3b8] ;  /* 0x0000ee00ff027b82 */ /* 0x000e620000000a00 */
[----:B------:R-:W-:-:S04]  /*14c40*/  IMAD R0, R142, R251, R0 ;  /* 0x000000fb8e007224 */ /* 0x000fc800078e0200 */
[----:B------:R-:W-:-:S04]  /*14c50*/  IMAD R9, R141, R0, R12 ;  /* 0x000000008d097224 */ /* 0x000fc800078e020c */
[----:B-1----:R-:W-:-:S05]  /*14c60*/  IMAD.WIDE.U32 R2, R9, 0x20, R2 ;  /* 0x0000002009027825 */ /* 0x002fca00078e0002 */
[----:B------:R1:W5:Y:S01]  /*14c70*/  LDG.E.CONSTANT R19, desc[UR6][R2.64+0x14] ;  /* 0x0000140602137981 */ /* 0x000362000c1e9900 */
[----:B------:R-:W-:Y:S01]  /*14c80*/  MOV R0, 0x38d1b717 ;  /* 0x38d1b71700007802 */ /* 0x000fe20000000f00 */
[----:B------:R-:W-:Y:S01]  /*14c90*/  IMAD.MOV.U32 R9, RZ, RZ, 0x461c4000 ;  /* 0x461c4000ff097424 */ /* 0x000fe200078e00ff */
[----:B------:R-:W2:Y:S01]  /*14ca0*/  FCHK P0, R8, 10000 ;  /* 0x461c400008007902 */ /* 0x000ea20000000000 */
[----:B------:R-:W-:Y:S02]  /*14cb0*/  BSSY.RECONVERGENT B5, `(.L_x_379) ;  /* 0x000000a000057945 */ /* 0x000fe40003800200 */
[----:B------:R-:W-:-:S04]  /*14cc0*/  FFMA R9, R0, -R9, 1 ;  /* 0x3f80000000097423 */ /* 0x000fc80000000809 */
[----:B------:R-:W-:-:S04]  /*14cd0*/  FFMA R0, R9, R0, 9.9999997473787516356e-05 ;  /* 0x38d1b71709007423 */ /* 0x000fc80000000000 */
[----:B------:R-:W-:-:S04]  /*14ce0*/  FFMA R9, R0, R8, RZ ;  /* 0x0000000800097223 */ /* 0x000fc800000000ff */
[----:B------:R-:W-:-:S04]  /*14cf0*/  FFMA R10, R9, -10000, R8 ;  /* 0xc61c4000090a7823 */ /* 0x000fc80000000008 */
[----:B------:R-:W-:Y:S01]  /*14d00*/  FFMA R153, R0, R10, R9 ;  /* 0x0000000a00997223 */ /* 0x000fe20000000009 */
[----:B-12---:R-:W-:Y:S06]  /*14d10*/  @!P0 BRA `(.L_x_380) ;  /* 0x00000000000c8947 */ /* 0x006fec0003800000 */
[----:B------:R-:W-:Y:S01]  /*14d20*/  IMAD.MOV.U32 R9, RZ, RZ, 0x461c4000 ;  /* 0x461c4000ff097424 */ /* 0x000fe200078e00ff */
[----:B------:R-:W-:-:S07]  /*14d30*/  MOV R152, 0x14d50 ;  /* 0x00014d5000987802 */ /* 0x000fce0000000f00 */
[----:B0----5:R-:W-:Y:S05]  /*14d40*/  CALL.REL.NOINC `($__internal_2_$__cuda_sm3x_div_rn_noftz_f32_slowpath) ;  /* 0x000000f000b87944 */ /* 0x021fea0003c00000 */
.L_x_380:
[----:B------:R-:W-:Y:S05]  /*14d50*/  BSYNC.RECONVERGENT B5 ;  /* 0x0000000000057941 */ /* 0x000fea0003800200 */
.L_x_379:
        /* <DEDUP_REMOVED lines=46> */
.L_x_349:
[----:B------:R-:W1:Y:S01]  /*15040*/  LDC.64 R8, c[0x0][0x3b8] ;  /* 0x0000ee00ff087b82 */ /* 0x000e620000000a00 */
[----:B------:R-:W-:Y:S02]  /*15050*/  IMAD.MOV.U32 R0, RZ, RZ, 0x38d1b717 ;  /* 0x38d1b717ff007424 */ /* 0x000fe400078e00ff */
[----:B-1----:R-:W-:-:S05]  /*15060*/  IMAD.WIDE.U32 R8, R3, 0x20, R8 ;  /* 0x0000002003087825 */ /* 0x002fca00078e0008 */
[----:B------:R1:W5:Y:S01]  /*15070*/  LDG.E.CONSTANT R19, desc[UR6][R8.64+0x14] ;  /* 0x0000140608137981 */ /* 0x000362000c1e9900 */
[----:B------:R-:W-:Y:S01]  /*15080*/  IMAD.MOV.U32 R3, RZ, RZ, 0x461c4000 ;  /* 0x461c4000ff037424 */ /* 0x000fe200078e00ff */
[----:B------:R-:W-:Y:S03]  /*15090*/  BSSY.RECONVERGENT B4, `(.L_x_381) ;  /* 0x000000c000047945 */ /* 0x000fe60003800200 */
[----:B------:R-:W-:-:S04]  /*150a0*/  FFMA R3, R0, -R3, 1 ;  /* 0x3f80000000037423 */ /* 0x000fc80000000803 */
[----:B------:R-:W-:Y:S01]  /*150b0*/  FFMA R0, R3, R0, 9.9999997473787516356e-05 ;  /* 0x38d1b71703007423 */ /* 0x000fe20000000000 */
[----:B-1----:R-:W-:-:S04]  /*150c0*/  FSEL R8, R56, -R56, !P2 ;  /* 0x8000003838087208 */ /* 0x002fc80005000000 */
[----:B------:R-:W1:Y:S01]  /*150d0*/  FCHK P0, R8, 10000 ;  /* 0x461c400008007902 */ /* 0x000e620000000000 */
[----:B------:R-:W-:-:S04]  /*150e0*/  FFMA R3, R0, R8, RZ ;  /* 0x0000000800037223 */ /* 0x000fc800000000ff */
[----:B------:R-:W-:-:S04]  /*150f0*/  FFMA R2, R3, -10000, R8 ;  /* 0xc61c400003027823 */ /* 0x000fc80000000008 */
[----:B------:R-:W-:Y:S01]  /*15100*/  FFMA R153, R0, R2, R3 ;  /* 0x0000000200997223 */ /* 0x000fe20000000003 */
[----:B-1----:R-:W-:Y:S06]  /*15110*/  @!P0 BRA `(.L_x_382) ;  /* 0x00000000000c8947 */ /* 0x002fec0003800000 */
[----:B------:R-:W-:Y:S01]  /*15120*/  HFMA2 R9, -RZ, RZ, 6.109375, 2 ;  /* 0x461c4000ff097431 */ /* 0x000fe200000001ff */
[----:B------:R-:W-:-:S07]  /*15130*/  MOV R152, 0x15150 ;  /* 0x0001515000987802 */ /* 0x000fce0000000f00 */
[----:B0----5:R-:W-:Y:S05]  /*15140*/  CALL.REL.NOINC `($__internal_2_$__cuda_sm3x_div_rn_noftz_f32_slowpath) ;  /* 0x000000ec00b87944 */ /* 0x021fea0003c00000 */
.L_x_382:
[----:B------:R-:W-:Y:S05]  /*15150*/  BSYNC.RECONVERGENT B4 ;  /* 0x0000000000047941 */ /* 0x000fea0003800200 */
.L_x_381:
        /* <DEDUP_REMOVED lines=19> */
[----:B------:R-:W-:Y:S02]  /*15290*/  DFMA R6, R10, R2, R6 ;  /* 0x000000020a06722b */ /* 0x000fe40000000006 */
[----:B------:R-:W-:Y:S01]  /*152a0*/  DADD R4, R4, R148 ;  /* 0x0000000004047229 */ /* 0x000fe20000000094 */
[----:B---3--:R-:W-:Y:S01]  /*152b0*/  VIADD R0, R0, 0x1 ;  /* 0x0000000100007836 */ /* 0x008fe20000000000 */
[----:B------:R-:W-:Y:S02]  /*152c0*/  IADD3 R244, PT, PT, R244, -0x1, RZ ;  /* 0xfffffffff4f47810 */ /* 0x000fe40007ffe0ff */
[----:B------:R-:W-:Y:S01]  /*152d0*/  DADD R246, R246, R8 ;  /* 0x00000000f6f67229 */ /* 0x000fe20000000008 */
[----:B------:R-:W-:Y:S02]  /*152e0*/  IMAD R8, R12, -0x3c, R143 ;  /* 0xffffffc40c087824 */ /* 0x000fe400078e028f */
        /* <DEDUP_REMOVED lines=18> */
[----:B------:R1:W-:Y:S02]  /*15410*/  STL.128 [R143+0x40], RZ ;  /* 0x000040ff8f007387 */ /* 0x0003e40000100c00 */
.L_x_251:
[----:B------:R-:W-:Y:S05]  /*15420*/  BSYNC.RECONVERGENT B2 ;  /* 0x0000000000027941 */ /* 0x000fea0003800200 */
.L_x_250:
[----:B------:R-:W-:Y:S05]  /*15430*/  WARPSYNC.ALL ;  /* 0x0000000000007948 */ /* 0x000fea0003800000 */
[----:B------:R-:W-:-:S05]  /*15440*/  VIADD R12, R12, 0x1 ;  /* 0x000000010c0c7836 */ /* 0x000fca0000000000 */
[----:B------:R-:W-:-:S13]  /*15450*/  ISETP.NE.AND P0, PT, R12, R141, PT ;  /* 0x0000008d0c00720c */ /* 0x000fda0003f05270 */
[----:B------:R-:W-:Y:S05]  /*15460*/  @P0 BRA `(.L_x_383) ;  /* 0xffffffa0003c0947 */ /* 0x000fea000383ffff */
[----:B01-3--:R-:W-:Y:S01]  /*15470*/  IADD3 R0, PT, PT, R141, -0x1, RZ ;  /* 0xffffffff8d007810 */ /* 0x00bfe20007ffe0ff */
[----:B------:R-:W-:-:S03]  /*15480*/  IMAD.MOV.U32 R12, RZ, RZ, RZ ;  /* 0x000000ffff0c7224 */ /* 0x000fc600078e00ff */
[----:B------:R-:W-:Y:S01]  /*15490*/  ISETP.GE.U32.AND P0, PT, R0, 0xf, PT ;  /* 0x0000000f0000780c */ /* 0x000fe20003f06070 */
[----:B------:R-:W-:-:S12]  /*154a0*/  IMAD.MOV.U32 R0, RZ, RZ, RZ ;  /* 0x000000ffff007224 */ /* 0x000fd800078e00ff */
[----:B------:R-:W-:Y:S05]  /*154b0*/  @!P0 BRA `(.L_x_384) ;  /* 0x0000000400008947 */ /* 0x000fea0003800000 */
[----:B------:R-:W-:Y:S01]  /*154c0*/  MOV R12, RZ ;  /* 0x000000ff000c7202 */ /* 0x000fe20000000f00 */
[----:B------:R-:W-:-:S07]  /*154d0*/  IMAD.MOV.U32 R0, RZ, RZ, RZ ;  /* 0x000000ffff007224 */ /* 0x000fce00078e00ff */
.L_x_385:
[----:B----4-:R-:W0:Y:S01]  /*154e0*/  LDC.64 R2, c[0x0][0x3c0] ;  /* 0x0000f000ff027b82 */ /* 0x010e220000000a00 */
[----:B------:R-:W-:-:S04]  /*154f0*/  IMAD R143, R141, R251, R0 ;  /* 0x000000fb8d8f7224 */ /* 0x000fc800078e0200 */
[C---:B--2---:R-:W-:Y:S01]  /*15500*/  VIADD R7, R143.reuse, 0x1 ;  /* 0x000000018f077836 */ /* 0x044fe20000000000 */
[C---:B------:R-:W-:Y:S01]  /*15510*/  IADD3 R9, PT, PT, R143.reuse, 0x2, RZ ;  /* 0x000000028f097810 */ /* 0x040fe20007ffe0ff */
[C---:B------:R-:W-:Y:S01]  /*15520*/  VIADD R11, R143.reuse, 0x3 ;  /* 0x000000038f0b7836 */ /* 0x040fe20000000000 */
[C---:B------:R-:W-:Y:S01]  /*15530*/  IADD3 R19, PT, PT, R143.reuse, 0x5, RZ ;  /* 0x000000058f137810 */ /* 0x040fe20007ffe0ff */
[C---:B------:R-:W-:Y:S02]  /*15540*/  VIADD R17, R143.reuse, 0x4 ;  /* 0x000000048f117836 */ /* 0x040fe40000000000 */
[C---:B------:R-:W-:Y:S01]  /*15550*/  VIADD R151, R143.reuse, 0x7 ;  /* 0x000000078f977836 */ /* 0x040fe20000000000 */
[C---:B------:R-:W-:Y:S01]  /*15560*/  IADD3 R153, PT, PT, R143.reuse, 0x8, RZ ;  /* 0x000000088f997810 */ /* 0x040fe20007ffe0ff */
[C---:B------:R-:W-:Y:S02]  /*15570*/  VIADD R155, R143.reuse, 0x9 ;  /* 0x000000098f9b7836 */ /* 0x040fe40000000000 */
[----:B0-----:R-:W-:-:S04]  /*15580*/  IMAD.WIDE.U32 R4, R143, 0x4, R2 ;  /* 0x000000048f047825 */ /* 0x001fc800078e0002 */
[--C-:B------:R-:W-:Y:S01]  /*15590*/  IMAD.WIDE.U32 R6, R7, 0x4, R2.reuse ;  /* 0x0000000407067825 */ /* 0x100fe200078e0002 */
[----:B------:R0:W2:Y:S03]  /*155a0*/  LDG.E.CONSTANT R145, desc[UR6][R4.64] ;  /* 0x0000000604917981 */ /* 0x0000a6000c1e9900 */
[--C-:B------:R-:W-:Y:S01]  /*155b0*/  IMAD.WIDE.U32 R8, R9, 0x4, R2.reuse ;  /* 0x0000000409087825 */ /* 0x100fe200078e0002 */
[----:B------:R1:W2:Y:S03]  /*155c0*/  LDG.E.CONSTANT R144, desc[UR6][R6.64] ;  /* 0x0000000606907981 */ /* 0x0002a6000c1e9900 */
[--C-:B------:R-:W-:Y:S01]  /*155d0*/  IMAD.WIDE.U32 R10, R11, 0x4, R2.reuse ;  /* 0x000000040b0a7825 */ /* 0x100fe200078e0002 */
[----:B------:R-:W3:Y:S03]  /*155e0*/  LDG.E.CONSTANT R147, desc[UR6][R8.64] ;  /* 0x0000000608937981 */ /* 0x000ee6000c1e9900 */
[--C-:B------:R-:W-:Y:S01]  /*155f0*/  IMAD.WIDE.U32 R16, R17, 0x4, R2.reuse ;  /* 0x0000000411107825 */ /* 0x100fe200078e0002 */
[----:B------:R-:W3:Y:S03]  /*15600*/  LDG.E.CONSTANT R146, desc[UR6][R10.64] ;  /* 0x000000060a927981 */ /* 0x000ee6000c1e9900 */
[--C-:B------:R-:W-:Y:S01]  /*15610*/  IMAD.WIDE.U32 R18, R19, 0x4, R2.reuse ;  /* 0x0000000413127825 */ /* 0x100fe200078e0002 */
[----:B------:R-:W4:Y:S03]  /*15620*/  LDG.E.CONSTANT R149, desc[UR6][R16.64] ;  /* 0x0000000610957981 */ /* 0x000f26000c1e9900 */
[----:B0-----:R-:W-:Y:S01]  /*15630*/  VIADD R5, R143, 0x6 ;  /* 0x000000068f057836 */ /* 0x001fe20000000000 */
[----:B------:R0:W4:Y:S01]  /*15640*/  LDG.E.CONSTANT R148, desc[UR6][R18.64] ;  /* 0x0000000612947981 */ /* 0x000122000c1e9900 */
[----:B-1----:R-:W-:-:S04]  /*15650*/  IMAD.WIDE.U32 R6, R151, 0x4, R2 ;  /* 0x0000000497067825 */ /* 0x002fc800078e0002 */
[--C-:B------:R-:W-:Y:S01]  /*15660*/  IMAD.WIDE.U32 R4, R5, 0x4, R2.reuse ;  /* 0x0000000405047825 */ /* 0x100fe200078e0002 */
[----:B------:R-:W4:Y:S03]  /*15670*/  LDG.E.CONSTANT R150, desc[UR6][R6.64] ;  /* 0x0000000606967981 */ /* 0x000f26000c1e9900 */
[C---:B------:R-:W-:Y:S01]  /*15680*/  VIADD R157, R143.reuse, 0xa ;  /* 0x0000000a8f9d7836 */ /* 0x040fe20000000000 */
[----:B0-----:R-:W-:Y:S01]  /*15690*/  IADD3 R19, PT, PT, R143, 0xb, RZ ;  /* 0x0000000b8f137810 */ /* 0x001fe20007ffe0ff */
[--C-:B------:R-:W-:Y:S01]  /*156a0*/  IMAD.WIDE.U32 R10, R155, 0x4, R2.reuse ;  /* 0x000000049b0a7825 */ /* 0x100fe200078e0002 */
[----:B------:R0:W4:Y:S03]  /*156b0*/  LDG.E.CONSTANT R151, desc[UR6][R4.64] ;  /* 0x0000000604977981 */ /* 0x000126000c1e9900 */
[--C-:B------:R-:W-:Y:S01]  /*156c0*/  IMAD.WIDE.U32 R8, R153, 0x4, R2.reuse ;  /* 0x0000000499087825 */ /* 0x100fe200078e0002 */
[----:B------:R-:W-:Y:S01]  /*156d0*/  IADD3 R159, PT, PT, R143, 0xe, RZ ;  /* 0x0000000e8f9f7810 */ /* 0x000fe20007ffe0ff */
[----:B------:R-:W4:Y:S02]  /*156e0*/  LDG.E.CONSTANT R10, desc[UR6][R10.64] ;  /* 0x000000060a0a7981 */ /* 0x000f24000c1e9900 */
[----:B------:R-:W-:-:S02]  /*156f0*/  IMAD.WIDE.U32 R16, R157, 0x4, R2 ;  /* 0x000000049d107825 */ /* 0x000fc400078e0002 */
[----:B------:R1:W4:Y:S02]  /*15700*/  LDG.E.CONSTANT R153, desc[UR6][R8.64] ;  /* 0x0000000608997981 */ /* 0x000324000c1e9900 */
[C---:B------:R-:W-:Y:S02]  /*15710*/  VIADD R155, R143.reuse, 0xc ;  /* 0x0000000c8f9b7836 */ /* 0x040fe40000000000 */
[----:B------:R-:W-:Y:S01]  /*15720*/  VIADD R157, R143, 0xd ;  /* 0x0000000d8f9d7836 */ /* 0x000fe20000000000 */
[----:B------:R-:W4:Y:S01]  /*15730*/  LDG.E.CONSTANT R17, desc[UR6][R16.64] ;  /* 0x0000000610117981 */ /* 0x000f22000c1e9900 */
[----:B------:R-:W-:-:S04]  /*15740*/  IMAD.WIDE.U32 R18, R19, 0x4, R2 ;  /* 0x0000000413127825 */ /* 0x000fc800078e0002 */
[----:B------:R-:W-:Y:S02]  /*15750*/  VIADD R143, R143, 0xf ;  /* 0x0000000f8f8f7836 */ /* 0x000fe40000000000 */
[--C-:B0-----:R-:W-:Y:S01]  /*15760*/  IMAD.WIDE.U32 R4, R155, 0x4, R2.reuse ;  /* 0x000000049b047825 */ /* 0x101fe200078e0002 */
[----:B------:R-:W4:Y:S03]  /*15770*/  LDG.E.CONSTANT R18, desc[UR6][R18.64] ;  /* 0x0000000612127981 */ /* 0x000f26000c1e9900 */
[--C-:B------:R-:W-:Y:S02]  /*15780*/  IMAD.WIDE.U32 R6, R157, 0x4, R2.reuse ;  /* 0x000000049d067825 */ /* 0x100fe400078e0002 */
[----:B------:R-:W4:Y:S02]  /*15790*/  LDG.E.CONSTANT R5, desc[UR6][R4.64] ;  /* 0x0000000604057981 */ /* 0x000f24000c1e9900 */
[----:B-1----:R-:W-:-:S02]  /*157a0*/  IMAD.WIDE.U32 R8, R159, 0x4, R2 ;  /* 0x000000049f087825 */ /* 0x002fc400078e0002 */
[----:B------:R-:W4:Y:S02]  /*157b0*/  LDG.E.CONSTANT R6, desc[UR6][R6.64] ;  /* 0x0000000606067981 */ /* 0x000f24000c1e9900 */
[----:B------:R-:W-:Y:S02]  /*157c0*/  IMAD.WIDE.U32 R2, R143, 0x4, R2 ;  /* 0x000000048f027825 */ /* 0x000fe400078e0002 */
[----:B------:R-:W4:Y:S04]  /*157d0*/  LDG.E.CONSTANT R8, desc[UR6][R8.64] ;  /* 0x0000000608087981 */ /* 0x000f28000c1e9900 */
[----:B------:R-:W4:Y:S01]  /*157e0*/  LDG.E.CONSTANT R2, desc[UR6][R2.64] ;  /* 0x0000000602027981 */ /* 0x000f22000c1e9900 */
[----:B------:R-:W-:Y:S01]  /*157f0*/  VIADD R0, R0, 0x10 ;  /* 0x0000001000007836 */ /* 0x000fe20000000000 */
[----:B------:R-:W-:-:S04]  /*15800*/  LOP3.LUT R11, R141, 0xfffffff0, RZ, 0xc0, !PT ;  /* 0xfffffff08d0b7812 */ /* 0x000fc800078ec0ff */
[----:B------:R-:W-:Y:S02]  /*15810*/  ISETP.NE.AND P0, PT, R0, R11, PT ;  /* 0x0000000b0000720c */ /* 0x000fe40003f05270 */
[----:B--2---:R-:W-:-:S04]  /*15820*/  VIMNMX3.U32 R144, R145, R12, R144, !PT ;  /* 0x0000000c9190720f */ /* 0x004fc80007800090 */
[----:B---3--:R-:W-:-:S04]  /*15830*/  VIMNMX3.U32 R144, R147, R144, R146, !PT ;  /* 0x000000909390720f */ /* 0x008fc80007800092 */
[----:B----4-:R-:W-:-:S04]  /*15840*/  VIMNMX3.U32 R144, R149, R144, R148, !PT ;  /* 0x000000909590720f */ /* 0x010fc80007800094 */
[----:B------:R-:W-:-:S04]  /*15850*/  VIMNMX3.U32 R144, R151, R144, R150, !PT ;  /* 0x000000909790720f */ /* 0x000fc80007800096 */
[----:B------:R-:W-:-:S04]  /*15860*/  VIMNMX3.U32 R10, R153, R144, R10, !PT ;  /* 0x00000090990a720f */ /* 0x000fc8000780000a */
[----:B------:R-:W-:-:S04]  /*15870*/  VIMNMX3.U32 R10, R17, R10, R18, !PT ;  /* 0x0000000a110a720f */ /* 0x000fc80007800012 */
[----:B------:R-:W-:-:S04]  /*15880*/  VIMNMX3.U32 R5, R5, R10, R6, !PT ;  /* 0x0000000a0505720f */ /* 0x000fc80007800006 */
[----:B------:R-:W-:Y:S01]  /*15890*/  VIMNMX3.U32 R12, R8, R5, R2, !PT ;  /* 0x00000005080c720f */ /* 0x000fe20007800002 */
[----:B------:R-:W-:Y:S06]  /*158a0*/  @P0 BRA `(.L_x_385) ;  /* 0xfffffffc000c0947 */ /* 0x000fec000383ffff */
[----:B------:R-:W-:-:S07]  /*158b0*/  MOV R0, R11 ;  /* 0x0000000b00007202 */ /* 0x000fce0000000f00 */
.L_x_384:
[----:B----4-:R-:W-:-:S13]  /*158c0*/  LOP3.LUT P0, R2, R141, 0xf, RZ, 0xc0, !PT ;  /* 0x0000000f8d027812 */ /* 0x010fda000780c0ff */
[----:B------:R-:W-:Y:S05]  /*158d0*/  @!P0 BRA `(.L_x_249) ;  /* 0x0000000400208947 */ /* 0x000fea0003800000 */
[----:B------:R-:W-:Y:S01]  /*158e0*/  VIADD R2, R2, 0xffffffff ;  /* 0xffffffff02027836 */ /* 0x000fe20000000000 */
[----:B------:R-:W-:-:S04]  /*158f0*/  LOP3.LUT P1, R146, R141, 0x7, RZ, 0xc0, !PT ;  /* 0x000000078d927812 */ /* 0x000fc8000782c0ff */
[----:B------:R-:W-:-:S13]  /*15900*/  ISETP.GE.U32.AND P0, PT, R2, 0x7, PT ;  /* 0x000000070200780c */ /* 0x000fda0003f06070 */
[----:B------:R-:W-:Y:S05]  /*15910*/  @!P0 BRA `(.L_x_386) ;  /* 0x0000000000788947 */ /* 0x000fea0003800000 */
[----:B------:R-:W0:Y:S01]  /*15920*/  LDC.64 R18, c[0x0][0x3c0] ;  /* 0x0000f000ff127b82 */ /* 0x000e220000000a00 */
[----:B------:R-:W-:-:S04]  /*15930*/  IMAD R11, R141, R251, R0 ;  /* 0x000000fb8d0b7224 */ /* 0x000fc800078e0200 */
[C---:B--2---:R-:W-:Y:S01]  /*15940*/  VIADD R5, R11.reuse, 0x1 ;  /* 0x000000010b057836 */ /* 0x044fe20000000000 */
[C---:B------:R-:W-:Y:S01]  /*15950*/  IADD3 R7, PT, PT, R11.reuse, 0x2, RZ ;  /* 0x000000020b077810 */ /* 0x040fe20007ffe0ff */
[C---:B------:R-:W-:Y:S01]  /*15960*/  VIADD R9, R11.reuse, 0x3 ;  /* 0x000000030b097836 */ /* 0x040fe20000000000 */
[C---:B------:R-:W-:Y:S01]  /*15970*/  IADD3 R145, PT, PT, R11.reuse, 0x5, RZ ;  /* 0x000000050b917810 */ /* 0x040fe20007ffe0ff */
[C---:B------:R-:W-:Y:S02]  /*15980*/  VIADD R17, R11.reuse, 0x4 ;  /* 0x000000040b117836 */ /* 0x040fe40000000000 */
[C---:B------:R-:W-:Y:S02]  /*15990*/  VIADD R147, R11.reuse, 0x6 ;  /* 0x000000060b937836 */ /* 0x040fe40000000000 */
[C---:B------:R-:W-:Y:S02]  /*159a0*/  VIADD R149, R11.reuse, 0x7 ;  /* 0x000000070b957836 */ /* 0x040fe40000000000 */
[----:B0-----:R-:W-:-:S04]  /*159b0*/  IMAD.WIDE.U32 R2, R11, 0x4, R18 ;  /* 0x000000040b027825 */ /* 0x001fc800078e0012 */
[--C-:B------:R-:W-:Y:S01]  /*159c0*/  IMAD.WIDE.U32 R4, R5, 0x4, R18.reuse ;  /* 0x0000000405047825 */ /* 0x100fe200078e0012 */
[----:B------:R0:W2:Y:S03]  /*159d0*/  LDG.E.CONSTANT R143, desc[UR6][R2.64] ;  /* 0x00000006028f7981 */ /* 0x0000a6000c1e9900 */
[--C-:B------:R-:W-:Y:S01]  /*159e0*/  IMAD.WIDE.U32 R6, R7, 0x4, R18.reuse ;  /* 0x0000000407067825 */ /* 0x100fe200078e0012 */
[----:B------:R1:W2:Y:S03]  /*159f0*/  LDG.E.CONSTANT R144, desc[UR6][R4.64] ;  /* 0x0000000604907981 */ /* 0x0002a6000c1e9900 */
[--C-:B------:R-:W-:Y:S02]  /*15a00*/  IMAD.WIDE.U32 R8, R9, 0x4, R18.reuse ;  /* 0x0000000409087825 */ /* 0x100fe400078e0012 */
[----:B------:R-:W3:Y:S02]  /*15a10*/  LDG.E.CONSTANT R6, desc[UR6][R6.64] ;  /* 0x0000000606067981 */ /* 0x000ee4000c1e9900 */
[----:B------:R-:W-:-:S02]  /*15a20*/  IMAD.WIDE.U32 R10, R17, 0x4, R18 ;  /* 0x00000004110a7825 */ /* 0x000fc400078e0012 */
[----:B------:R-:W3:Y:S02]  /*15a30*/  LDG.E.CONSTANT R8, desc[UR6][R8.64] ;  /* 0x0000000608087981 */ /* 0x000ee4000c1e9900 */
[--C-:B------:R-:W-:Y:S02]  /*15a40*/  IMAD.WIDE.U32 R16, R145, 0x4, R18.reuse ;  /* 0x0000000491107825 */ /* 0x100fe400078e0012 */
[----:B------:R-:W4:Y:S02]  /*15a50*/  LDG.E.CONSTANT R11, desc[UR6][R10.64] ;  /* 0x000000060a0b7981 */ /* 0x000f24000c1e9900 */
[--C-:B0-----:R-:W-:Y:S02]  /*15a60*/  IMAD.WIDE.U32 R2, R147, 0x4, R18.reuse ;  /* 0x0000000493027825 */ /* 0x101fe400078e0012 */
[----:B------:R-:W4:Y:S02]  /*15a70*/  LDG.E.CONSTANT R16, desc[UR6][R16.64] ;  /* 0x0000000610107981 */ /* 0x000f24000c1e9900 */
[----:B-1----:R-:W-:-:S02]  /*15a80*/  IMAD.WIDE.U32 R4, R149, 0x4, R18 ;  /* 0x0000000495047825 */ /* 0x002fc400078e0012 */
[----:B------:R-:W4:Y:S04]  /*15a90*/  LDG.E.CONSTANT R3, desc[UR6][R2.64] ;  /* 0x0000000602037981 */ /* 0x000f28000c1e9900 */
[----:B------:R-:W4:Y:S01]  /*15aa0*/  LDG.E.CONSTANT R4, desc[UR6][R4.64] ;  /* 0x0000000604047981 */ /* 0x000f22000c1e9900 */
[----:B------:R-:W-:Y:S02]  /*15ab0*/  IADD3 R0, PT, PT, R0, 0x8, RZ ;  /* 0x0000000800007810 */ /* 0x000fe40007ffe0ff */
[----:B--2---:R-:W-:-:S04]  /*15ac0*/  VIMNMX3.U32 R143, R143, R12, R144, !PT ;  /* 0x0000000c8f8f720f */ /* 0x004fc80007800090 */
[----:B---3--:R-:W-:-:S04]  /*15ad0*/  VIMNMX3.U32 R6, R6, R143, R8, !PT ;  /* 0x0000008f0606720f */ /* 0x008fc80007800008 */
[----:B----4-:R-:W-:-:S04]  /*15ae0*/  VIMNMX3.U32 R6, R11, R6, R16, !PT ;  /* 0x000000060b06720f */ /* 0x010fc80007800010 */
[----:B------:R-:W-:-:S07]  /*15af0*/  VIMNMX3.U32 R12, R3, R6, R4, !PT ;  /* 0x00000006030c720f */ /* 0x000fce0007800004 */
.L_x_386:
[----:B------:R-:W-:Y:S05]  /*15b00*/  @!P1 BRA `(.L_x_249) ;  /* 0x0000000000949947 */ /* 0x000fea0003800000 */
[----:B------:R-:W-:Y:S01]  /*15b10*/  VIADD R146, R146, 0xffffffff ;  /* 0xffffffff92927836 */ /* 0x000fe20000000000 */
[----:B------:R-:W-:-:S04]  /*15b20*/  LOP3.LUT P1, R10, R141, 0x3, RZ, 0xc0, !PT ;  /* 0x000000038d0a7812 */ /* 0x000fc8000782c0ff */
[----:B------:R-:W-:-:S13]  /*15b30*/  ISETP.GE.U32.AND P0, PT, R146, 0x3, PT ;  /* 0x000000039200780c */ /* 0x000fda0003f06070 */
[----:B------:R-:W-:Y:S05]  /*15b40*/  @!P0 BRA `(.L_x_387) ;  /* 0x0000000000408947 */ /* 0x000fea0003800000 */
[----:B------:R-:W0:Y:S01]  /*15b50*/  LDC.64 R2, c[0x0][0x3c0] ;  /* 0x0000f000ff027b82 */ /* 0x000e220000000a00 */
[----:B--2---:R-:W-:-:S04]  /*15b60*/  IMAD R7, R141, R251, R0 ;  /* 0x000000fb8d077224 */ /* 0x004fc800078e0200 */
[C---:B------:R-:W-:Y:S01]  /*15b70*/  VIADD R9, R7.reuse, 0x1 ;  /* 0x0000000107097836 */ /* 0x040fe20000000000 */
[C---:B------:R-:W-:Y:S01]  /*15b80*/  IADD3 R11, PT, PT, R7.reuse, 0x2, RZ ;  /* 0x00000002070b7810 */ /* 0x040fe20007ffe0ff */
[C---:B------:R-:W-:Y:S02]  /*15b90*/  VIADD R17, R7.reuse, 0x3 ;  /* 0x0000000307117836 */ /* 0x040fe40000000000 */
[----:B0-----:R-:W-:-:S04]  /*15ba0*/  IMAD.WIDE.U32 R4, R7, 0x4, R2 ;  /* 0x0000000407047825 */ /* 0x001fc800078e0002 */
[--C-:B------:R-:W-:Y:S02]  /*15bb0*/  IMAD.WIDE.U32 R6, R9, 0x4, R2.reuse ;  /* 0x0000000409067825 */ /* 0x100fe400078e0002 */
[----:B------:R-:W2:Y:S02]  /*15bc0*/  LDG.E.CONSTANT R5, desc[UR6][R4.64] ;  /* 0x0000000604057981 */ /* 0x000ea4000c1e9900 */
[--C-:B------:R-:W-:Y:S02]  /*15bd0*/  IMAD.WIDE.U32 R8, R11, 0x4, R2.reuse ;  /* 0x000000040b087825 */ /* 0x100fe400078e0002 */
[----:B------:R-:W2:Y:S02]  /*15be0*/  LDG.E.CONSTANT R6, desc[UR6][R6.64] ;  /* 0x0000000606067981 */ /* 0x000ea4000c1e9900 */
[----:B------:R-:W-:Y:S02]  /*15bf0*/  IMAD.WIDE.U32 R2, R17, 0x4, R2 ;  /* 0x0000000411027825 */ /* 0x000fe400078e0002 */
[----:B------:R-:W3:Y:S04]  /*15c00*/  LDG.E.CONSTANT R9, desc[UR6][R8.64] ;  /* 0x0000000608097981 */ /* 0x000ee8000c1e9900 */
[----:B------:R-:W3:Y:S01]  /*15c10*/  LDG.E.CONSTANT R2, desc[UR6][R2.64] ;  /* 0x0000000602027981 */ /* 0x000ee2000c1e9900 */
[----:B------:R-:W-:Y:S01]  /*15c20*/  VIADD R0, R0, 0x4 ;  /* 0x0000000400007836 */ /* 0x000fe20000000000 */
[----:B--2---:R-:W-:-:S04]  /*15c30*/  VIMNMX3.U32 R12, R5, R12, R6, !PT ;  /* 0x0000000c050c720f */ /* 0x004fc80007800006 */
[----:B---3--:R-:W-:-:S07]  /*15c40*/  VIMNMX3.U32 R12, R9, R12, R2, !PT ;  /* 0x0000000c090c720f */ /* 0x008fce0007800002 */
.L_x_387:
[----:B------:R-:W-:Y:S05]  /*15c50*/  @!P1 BRA `(.L_x_249) ;  /* 0x0000000000409947 */ /* 0x000fea0003800000 */
[----:B--2---:R-:W0:Y:S01]  /*15c60*/  LDC.64 R4, c[0x0][0x3c0] ;  /* 0x0000f000ff047b82 */ /* 0x004e220000000a00 */
[----:B------:R-:W-:-:S04]  /*15c70*/  IMAD R7, R141, R251, R0 ;  /* 0x000000fb8d077224 */ /* 0x000fc800078e0200 */
[----:B0-----:R-:W-:-:S06]  /*15c80*/  IMAD.WIDE.U32 R2, R7, 0x4, R4 ;  /* 0x0000000407027825 */ /* 0x001fcc00078e0004 */
[----:B------:R-:W2:Y:S01]  /*15c90*/  LDG.E.CONSTANT R3, desc[UR6][R2.64] ;  /* 0x0000000602037981 */ /* 0x000ea2000c1e9900 */
[----:B------:R-:W-:Y:S02]  /*15ca0*/  ISETP.NE.AND P0, PT, R10, 0x1, PT ;  /* 0x000000010a00780c */ /* 0x000fe40003f05270 */
[----:B--2---:R-:W-:-:S11]  /*15cb0*/  VIMNMX.U32 R12, PT, PT, R12, R3, !PT ;  /* 0x000000030c0c7248 */ /* 0x004fd60007fe0000 */
[----:B------:R-:W-:Y:S05]  /*15cc0*/  @!P0 BRA `(.L_x_249) ;  /* 0x0000000000248947 */ /* 0x000fea0003800000 */
[----:B------:R-:W-:Y:S02]  /*15cd0*/  ISETP.NE.AND P0, PT, R10, 0x2, PT ;  /* 0x000000020a00780c */ /* 0x000fe40003f05270 */
[----:B------:R-:W-:-:S05]  /*15ce0*/  IADD3 R3, PT, PT, R7, 0x1, RZ ;  /* 0x0000000107037810 */ /* 0x000fca0007ffe0ff */
[----:B------:R-:W-:-:S06]  /*15cf0*/  IMAD.WIDE.U32 R2, R3, 0x4, R4 ;  /* 0x0000000403027825 */ /* 0x000fcc00078e0004 */
[----:B------:R-:W-:Y:S01]  /*15d00*/  @P0 VIADD R7, R7, 0x2 ;  /* 0x0000000207070836 */ /* 0x000fe20000000000 */
[----:B------:R-:W2:Y:S03]  /*15d10*/  LDG.E.CONSTANT R3, desc[UR6][R2.64] ;  /* 0x0000000602037981 */ /* 0x000ea6000c1e9900 */
[----:B------:R-:W-:-:S06]  /*15d20*/  @P0 IMAD.WIDE.U32 R4, R7, 0x4, R4 ;  /* 0x0000000407040825 */ /* 0x000fcc00078e0004 */
[----:B------:R-:W3:Y:S01]  /*15d30*/  @P0 LDG.E.CONSTANT R5, desc[UR6][R4.64] ;  /* 0x0000000604050981 */ /* 0x000ee2000c1e9900 */
[----:B--2---:R-:W-:-:S04]  /*15d40*/  VIMNMX.U32 R12, PT, PT, R12, R3, !PT ;  /* 0x000000030c0c7248 */ /* 0x004fc80007fe0000 */
[----:B---3--:R-:W-:-:S07]  /*15d50*/  @P0 VIMNMX.U32 R12, PT, PT, R12, R5, !PT ;  /* 0x000000050c0c0248 */ /* 0x008fce0007fe0000 */
.L_x_249:
[----:B------:R-:W-:Y:S01]  /*15d60*/  ISETP.NE.AND P0, PT, R12, RZ, PT ;  /* 0x000000ff0c00720c */ /* 0x000fe20003f05270 */
[----:B------:R-:W-:Y:S02]  /*15d70*/  UMOV UR4, URZ ;  /* 0x000000ff00047c82 */ /* 0x000fe40008000000 */
[----:B------:R-:W-:-:S10]  /*15d80*/  IMAD.U32 R245, RZ, RZ, UR4 ;  /* 0x00000004fff57e24 */ /* 0x000fd4000f8e00ff */
[----:B------:R-:W-:Y:S05]  /*15d90*/  @!P0 BRA `(.L_x_388) ;  /* 0x0000005400408947 */ /* 0x000fea0003800000 */
[----:B------:R-:W-:Y:S01]  /*15da0*/  MOV R245, UR4 ;  /* 0x0000000400f57c02 */ /* 0x000fe20008000f00 */
[----:B------:R-:W-:-:S06]  /*15db0*/  UMOV UR4, URZ ;  /* 0x000000ff00047c82 */ /* 0x000fcc0008000000 */
.L_x_537:
[----:B------:R-:W-:Y:S01]  /*15dc0*/  ISETP.GE.U32.AND P0, PT, R245, R91, PT ;  /* 0x0000005bf500720c */ /* 0x000fe20003f06070 */
[----:B------:R-:W-:Y:S01]  /*15dd0*/  BSSY.RECONVERGENT B3, `(.L_x_389) ;  /* 0x00002cb000037945 */ /* 0x000fe20003800200 */
[----:B------:R-:W-:Y:S02]  /*15de0*/  IMAD.MOV.U32 R0, RZ, RZ, RZ ;  /* 0x000000ffff007224 */ /* 0x000fe400078e00ff */
[----:B------:R-:W-:-:S13]  /*15df0*/  ISETP.EQ.OR P0, PT, R141, RZ, P0 ;  /* 0x000000ff8d00720c */ /* 0x000fda0000702670 */
[----:B01---5:R-:W-:Y:S05]  /*15e00*/  @P0 BRA `(.L_x_390) ;  /* 0x0000002c001c0947 */ /* 0x023fea0003800000 */
[----:B------:R0:W5:Y:S01]  /*15e10*/  LDL.64 R2, [R1+0xf88] ;  /* 0x000f880001027983 */ /* 0x0001620000100a00 */
[----:B------:R-:W-:Y:S02]  /*15e20*/  HFMA2 R0, -RZ, RZ, 0, 0 ;  /* 0x00000000ff007431 */ /* 0x000fe400000001ff */
[----:B--2---:R-:W-:-:S07]  /*15e30*/  IMAD.MOV.U32 R4, RZ, RZ, RZ ;  /* 0x000000ffff047224 */ /* 0x004fce00078e00ff */
.L_x_469:
[----:B-1----:R-:W1:Y:S01]  /*15e40*/  LDC.64 R6, c[0x0][0x3c0] ;  /* 0x0000f000ff067b82 */ /* 0x002e620000000a00 */
[----:B-----5:R-:W-:-:S04]  /*15e50*/  IMAD R11, R141, R251, R4 ;  /* 0x000000fb8d0b7224 */ /* 0x020fc800078e0204 */
[----:B-1----:R-:W-:-:S06]  /*15e60*/  IMAD.WIDE.U32 R6, R11, 0x4, R6 ;  /* 0x000000040b067825 */ /* 0x002fcc00078e0006 */
[----:B------:R-:W2:Y:S01]  /*15e70*/  LDG.E.CONSTANT R6, desc[UR6][R6.64] ;  /* 0x0000000606067981 */ /* 0x000ea2000c1e9900 */
[----:B------:R-:W-:Y:S01]  /*15e80*/  BSSY.RECONVERGENT B2, `(.L_x_391) ;  /* 0x00002bb000027945 */ /* 0x000fe20003800200 */
[----:B--2---:R-:W-:-:S13]  /*15e90*/  ISETP.LE.U32.AND P0, PT, R6, UR4, PT ;  /* 0x0000000406007c0c */ /* 0x004fda000bf03070 */
[----:B------:R-:W-:Y:S05]  /*15ea0*/  @P0 BRA `(.L_x_392) ;  /* 0x0000002800e00947 */ /* 0x000fea0003800000 */
[----:B------:R-:W1:Y:S01]  /*15eb0*/  LDC.64 R6, c[0x0][0x3b8] ;  /* 0x0000ee00ff067b82 */ /* 0x000e620000000a00 */
[----:B------:R-:W-:-:S04]  /*15ec0*/  IMAD R5, R142, R251, UR4 ;  /* 0x000000048e057e24 */ /* 0x000fc8000f8e02fb */
[----:B------:R-:W-:-:S04]  /*15ed0*/  IMAD R5, R141, R5, R4 ;  /* 0x000000058d057224 */ /* 0x000fc800078e0204 */
[----:B-1----:R-:W-:-:S05]  /*15ee0*/  IMAD.WIDE.U32 R6, R5, 0x20, R6 ;  /* 0x0000002005067825 */ /* 0x002fca00078e0006 */
[----:B------:R-:W2:Y:S02]  /*15ef0*/  LDG.E.CONSTANT R10, desc[UR6][R6.64+0xc] ;  /* 0x00000c06060a7981 */ /* 0x000ea4000c1e9900 */
[----:B--2---:R-:W-:-:S13]  /*15f00*/  FSETP.GTU.AND P0, PT, R10, RZ, PT ;  /* 0x000000ff0a00720b */ /* 0x004fda0003f0c000 */
[----:B------:R-:W-:Y:S05]  /*15f10*/  @!P0 BRA `(.L_x_392) ;  /* 0x0000002800c48947 */ /* 0x000fea0003800000 */
[----:B------:R-:W1:Y:S01]  /*15f20*/  LDC.64 R8, c[0x0][0x388] ;  /* 0x0000e200ff087b82 */ /* 0x000e620000000a00 */
[----:B------:R-:W-:-:S04]  /*15f30*/  IMAD.IADD R5, R14, 0x1, R11 ;  /* 0x000000010e057824 */ /* 0x000fc800078e020b */
[----:B-1----:R-:W-:-:S05]  /*15f40*/  IMAD.WIDE.U32 R8, R5, 0xa0, R8 ;  /* 0x000000a005087825 */ /* 0x002fca00078e0008 */
[----:B------:R-:W2:Y:S02]  /*15f50*/  LDG.E.CONSTANT R5, desc[UR6][R8.64+0x88] ;  /* 0x0000880608057981 */ /* 0x000ea4000c1e9900 */
[----:B--2---:R-:W-:-:S13]  /*15f60*/  ISETP.NE.AND P0, PT, R5, RZ, PT ;  /* 0x000000ff0500720c */ /* 0x004fda0003f05270 */
[----:B------:R-:W-:Y:S05]  /*15f70*/  @!P0 BRA `(.L_x_392) ;  /* 0x0000002800ac8947 */ /* 0x000fea0003800000 */
[----:B------:R-:W-:Y:S01]  /*15f80*/  IMAD R160, R4, 0x40, R1 ;  /* 0x0000004004a07824 */ /* 0x000fe200078e0201 */
[----:B------:R1:W5:Y:S04]  /*15f90*/  LDG.E.CONSTANT R143, desc[UR6][R6.64+0x14] ;  /* 0x00001406068f7981 */ /* 0x000368000c1e9900 */
[----:B------:R-:W2:Y:S04]  /*15fa0*/  LDL.64 R154, [R160+0x10] ;  /* 0x00001000a09a7983 */ /* 0x000ea80000100a00 */
        /* <DEDUP_REMOVED lines=8> */
[----:B------:R1:W5:Y:S01]  /*16030*/  LDG.E.128.CONSTANT R148, desc[UR6][R8.64+0x10] ;  /* 0x0000100608947981 */ /* 0x000362000c1e9d00 */
[----:B------:R-:W-:-:S04]  /*16040*/  ISETP.NE.AND P0, PT, R104, RZ, PT ;  /* 0x000000ff6800720c */ /* 0x000fc80003f05270 */
[----:B--2---:R-:W-:-:S13]  /*16050*/  ISETP.EQ.OR P0, PT, R154, RZ, !P0 ;  /* 0x000000ff9a00720c */ /* 0x004fda0004702670 */
[----:B-1----:R-:W-:Y:S05]  /*16060*/  @P0 BRA `(.L_x_393) ;  /* 0x00000010003c0947 */ /* 0x002fea0003800000 */
[----:B------:R-:W2:Y:S02]  /*16070*/  LDL R6, [R160+0x34] ;  /* 0x00003400a0067983 */ /* 0x000ea40000100800 */
[----:B--2---:R-:W-:-:S13]  /*16080*/  ISETP.GE.U32.AND P0, PT, R6, R105, PT ;  /* 0x000000690600720c */ /* 0x004fda0003f06070 */
[----:B------:R-:W-:Y:S05]  /*16090*/  @P0 BRA `(.L_x_392) ;  /* 0x0000002800640947 */ /* 0x000fea0003800000 */
[----:B------:R-:W2:Y:S01]  /*160a0*/  LDL R9, [R160+0x20] ;  /* 0x00002000a0097983 */ /* 0x000ea20000100800 */
[----:B------:R-:W-:Y:S01]  /*160b0*/  BSSY.RECONVERGENT B4, `(.L_x_394) ;  /* 0x0000026000047945 */ /* 0x000fe20003800200 */
[----:B-----5:R-:W-:Y:S02]  /*160c0*/  MOV R5, RZ ;  /* 0x000000ff00057202 */ /* 0x020fe40000000f00 */
[----:B--2---:R-:W-:-:S13]  /*160d0*/  FSETP.GT.AND P0, PT, R9, RZ, PT ;  /* 0x000000ff0900720b */ /* 0x004fda0003f04000 */
[----:B------:R-:W-:-:S05]  /*160e0*/  @!P0 FMUL R9, R155, 0.0049999998882412910461 ;  /* 0x3ba3d70a9b098820 */ /* 0x000fca0000400000 */
[----:B------:R-:W-:-:S13]  /*160f0*/  FSETP.GTU.AND P0, PT, R9, RZ, PT ;  /* 0x000000ff0900720b */ /* 0x000fda0003f0c000 */
[----:B------:R-:W-:Y:S05]  /*16100*/  @!P0 BRA `(.L_x_395) ;  /* 0x0000000000808947 */ /* 0x000fea0003800000 */
        /* <DEDUP_REMOVED lines=9> */
[----:B------:R-:W-:-:S04]  /*161a0*/  FFMA R7, R6, -R9, R8 ;  /* 0x8000000906077223 */ /* 0x000fc80000000008 */
[----:B------:R-:W-:Y:S01]  /*161b0*/  FFMA R5, R5, R7, R6 ;  /* 0x0000000705057223 */ /* 0x000fe20000000006 */
[----:B--2---:R-:W-:Y:S06]  /*161c0*/  @!P0 BRA `(.L_x_398) ;  /* 0x00000000000c8947 */ /* 0x004fec0003800000 */
[----:B------:R-:W-:-:S07]  /*161d0*/  MOV R152, 0x161f0 ;  /* 0x000161f000987802 */ /* 0x000fce0000000f00 */
[----:B0-----:R-:W-:Y:S05]  /*161e0*/  CALL.REL.NOINC `($__internal_2_$__cuda_sm3x_div_rn_noftz_f32_slowpath) ;  /* 0x000000dc00907944 */ /* 0x001fea0003c00000 */
[----:B------:R-:W-:-:S07]  /*161f0*/  IMAD.MOV.U32 R5, RZ, RZ, R153 ;  /* 0x000000ffff057224 */ /* 0x000fce00078e0099 */
.L_x_398:
[----:B------:R-:W-:Y:S05]  /*16200*/  BSYNC.RECONVERGENT B5 ;  /* 0x0000000000057941 */ /* 0x000fea0003800200 */
.L_x_397:
[----:B------:R-:W-:Y:S05]  /*16210*/  BRA `(.L_x_395) ;  /* 0x00000000003c7947 */ /* 0x000fea0003800000 */
.L_x_396:
[----:B------:R-:W2:Y:S01]  /*16220*/  LDL R5, [R160+0x14] ;  /* 0x00001400a0057983 */ /* 0x000ea20000100800 */
[----:B------:R-:W1:Y:S01]  /*16230*/  MUFU.RCP R6, R9 ;  /* 0x0000000900067308 */ /* 0x000e620000001000 */
[----:B------:R-:W-:Y:S01]  /*16240*/  BSSY.RECONVERGENT B5, `(.L_x_395) ;  /* 0x000000c000057945 */ /* 0x000fe20003800200 */
[----:B-1----:R-:W-:Y:S01]  /*16250*/  FFMA R7, R6, -R9, 1 ;  /* 0x3f80000006077423 */ /* 0x002fe20000000809 */
[----:B--2---:R-:W-:-:S03]  /*16260*/  FADD R8, -R10, R5 ;  /* 0x000000050a087221 */ /* 0x004fc60000000100 */
[----:B------:R-:W-:Y:S02]  /*16270*/  FFMA R5, R6, R7, R6 ;  /* 0x0000000706057223 */ /* 0x000fe40000000006 */
[----:B------:R-:W1:Y:S02]  /*16280*/  FCHK P0, R8, R9 ;  /* 0x0000000908007302 */ /* 0x000e640000000000 */
[----:B------:R-:W-:-:S04]  /*16290*/  FFMA R6, R5, R8, RZ ;  /* 0x0000000805067223 */ /* 0x000fc800000000ff */
[----:B------:R-:W-:-:S04]  /*162a0*/  FFMA R7, R6, -R9, R8 ;  /* 0x8000000906077223 */ /* 0x000fc80000000008 */
[----:B------:R-:W-:Y:S01]  /*162b0*/  FFMA R5, R5, R7, R6 ;  /* 0x0000000705057223 */ /* 0x000fe20000000006 */
[----:B-1----:R-:W-:Y:S06]  /*162c0*/  @!P0 BRA `(.L_x_399) ;  /* 0x00000000000c8947 */ /* 0x002fec0003800000 */
[----:B------:R-:W-:-:S07]  /*162d0*/  MOV R152, 0x162f0 ;  /* 0x000162f000987802 */ /* 0x000fce0000000f00 */
[----:B0-----:R-:W-:Y:S05]  /*162e0*/  CALL.REL.NOINC `($__internal_2_$__cuda_sm3x_div_rn_noftz_f32_slowpath) ;  /* 0x000000dc00507944 */ /* 0x001fea0003c00000 */
[----:B------:R-:W-:-:S07]  /*162f0*/  IMAD.MOV.U32 R5, RZ, RZ, R153 ;  /* 0x000000ffff057224 */ /* 0x000fce00078e0099 */
.L_x_399:
[----:B------:R-:W-:Y:S05]  /*16300*/  BSYNC.RECONVERGENT B5 ;  /* 0x0000000000057941 */ /* 0x000fea0003800200 */
.L_x_395:
[----:B------:R-:W-:Y:S05]  /*16310*/  BSYNC.RECONVERGENT B4 ;  /* 0x0000000000047941 */ /* 0x000fea0003800200 */
.L_x_394:
[----:B------:R-:W-:-:S13]  /*16320*/  FSETP.GE.AND P0, PT, R5, R128, PT ;  /* 0x000000800500720b */ /* 0x000fda0003f06000 */
[----:B------:R-:W-:Y:S05]  /*16330*/  @!P0 BRA `(.L_x_392) ;  /* 0x0000002400bc8947 */ /* 0x000fea0003800000 */
[----:B------:R-:W2:Y:S02]  /*16340*/  LDL R6, [R160+0x40] ;  /* 0x00004000a0067983 */ /* 0x000ea40000100800 */
[----:B--2---:R-:W-:-:S04]  /*16350*/  IADD3 R6, PT, PT, R143, -R6, RZ ;  /* 0x800000068f067210 */ /* 0x004fc80007ffe0ff */
[----:B------:R-:W-:-:S13]  /*16360*/  ISETP.GE.U32.AND P0, PT, R6, R107, PT ;  /* 0x0000006b0600720c */ /* 0x000fda0003f06070 */
[----:B------:R-:W-:Y:S05]  /*16370*/  @!P0 BRA `(.L_x_392) ;  /* 0x0000002400ac8947 */ /* 0x000fea0003800000 */
[----:B------:R-:W-:Y:S01]  /*16380*/  VIADD R5, R141, 0xffffffff ;  /* 0xffffffff8d057836 */ /* 0x000fe20000000000 */
[----:B------:R-:W1:Y:S01]  /*16390*/  F2F.F32.F64 R6, R246 ;  /* 0x000000f600067310 */ /* 0x000e620000301000 */
[----:B------:R-:W-:-:S03]  /*163a0*/  IMAD.MOV.U32 R8, RZ, RZ, RZ ;  /* 0x000000ffff087224 */ /* 0x000fc600078e00ff */
[----:B------:R-:W-:Y:S02]  /*163b0*/  ISETP.GE.U32.AND P0, PT, R5, 0x3, PT ;  /* 0x000000030500780c */ /* 0x000fe40003f06070 */
[----:B-1----:R-:W-:-:S11]  /*163c0*/  MOV R5, R6 ;  /* 0x0000000600057202 */ /* 0x002fd60000000f00 */
[----:B------:R-:W-:Y:S05]  /*163d0*/  @!P0 BRA `(.L_x_400) ;  /* 0x0000000400608947 */ /* 0x000fea0003800000 */
[----:B------:R-:W-:Y:S01]  /*163e0*/  IMAD.MOV.U32 R5, RZ, RZ, R6 ;  /* 0x000000ffff057224 */ /* 0x000fe200078e0006 */
[----:B------:R-:W-:Y:S01]  /*163f0*/  LOP3.LUT R145, R141, 0xfffffffc, RZ, 0xc0, !PT ;  /* 0xfffffffc8d917812 */ /* 0x000fe200078ec0ff */
[----:B------:R-:W-:-:S07]  /*16400*/  IMAD.MOV.U32 R16, RZ, RZ, RZ ;  /* 0x000000ffff107224 */ /* 0x000fce00078e00ff */
.L_x_409:
[----:B------:R-:W-:-:S05]  /*16410*/  LEA R11, R16, R1, 0x6 ;  /* 0x00000001100b7211 */ /* 0x000fca00078e30ff */
[----:B------:R-:W2:Y:S04]  /*16420*/  LDL.64 R18, [R11+0x10] ;  /* 0x000010000b127983 */ /* 0x000ea80000100a00 */
[----:B------:R-:W3:Y:S04]  /*16430*/  LDL.64 R146, [R11+0x50] ;  /* 0x000050000b927983 */ /* 0x000ee80000100a00 */
[----:B------:R-:W4:Y:S04]  /*16440*/  LDL.64 R148, [R11+0x90] ;  /* 0x000090000b947983 */ /* 0x000f280000100a00 */
[----:B------:R-:W5:Y:S01]  /*16450*/  LDL.64 R6, [R11+0xd0] ;  /* 0x0000d0000b067983 */ /* 0x000f620000100a00 */
[----:B------:R-:W-:Y:S01]  /*16460*/  BSSY.RECONVERGENT B0, `(.L_x_401) ;  /* 0x0000015000007945 */ /* 0x000fe20003800200 */
[----:B--2---:R-:W-:-:S02]  /*16470*/  ISETP.NE.AND P3, PT, R18, RZ, PT ;  /* 0x000000ff1200720c */ /* 0x004fc40003f65270 */
[----:B---3--:R-:W-:Y:S02]  /*16480*/  ISETP.NE.AND P0, PT, R146, RZ, PT ;  /* 0x000000ff9200720c */ /* 0x008fe40003f05270 */
[----:B----4-:R-:W-:Y:S02]  /*16490*/  ISETP.NE.AND P1, PT, R148, RZ, PT ;  /* 0x000000ff9400720c */ /* 0x010fe40003f25270 */
[----:B-----5:R-:W-:-:S07]  /*164a0*/  ISETP.NE.AND P2, PT, R6, RZ, PT ;  /* 0x000000ff0600720c */ /* 0x020fce0003f45270 */
[----:B------:R-:W-:Y:S06]  /*164b0*/  @!P3 BRA `(.L_x_402) ;  /* 0x00000000003cb947 */ /* 0x000fec0003800000 */
[----:B------:R-:W1:Y:S01]  /*164c0*/  LDC.64 R8, c[0x0][0x388] ;  /* 0x0000e200ff087b82 */ /* 0x000e620000000a00 */
[----:B------:R-:W-:-:S04]  /*164d0*/  IMAD R17, R141, R251, R14 ;  /* 0x000000fb8d117224 */ /* 0x000fc800078e020e */
[----:B------:R-:W-:-:S04]  /*164e0*/  IMAD.IADD R17, R17, 0x1, R16 ;  /* 0x0000000111117824 */ /* 0x000fc800078e0210 */
[----:B-1----:R-:W-:-:S05]  /*164f0*/  IMAD.WIDE.U32 R8, R17, 0xa0, R8 ;  /* 0x000000a011087825 */ /* 0x002fca00078e0008 */
[----:B------:R-:W2:Y:S02]  /*16500*/  LDG.E.CONSTANT R17, desc[UR6][R8.64+0x88] ;  /* 0x0000880608117981 */ /* 0x000ea4000c1e9900 */
[----:B--2---:R-:W-:-:S13]  /*16510*/  ISETP.NE.AND P3, PT, R17, RZ, PT ;  /* 0x000000ff1100720c */ /* 0x004fda0003f65270 */
[----:B------:R-:W-:Y:S05]  /*16520*/  @!P3 BRA `(.L_x_402) ;  /* 0x000000000020b947 */ /* 0x000fea0003800000 */
[----:B------:R-:W2:Y:S04]  /*16530*/  LDG.E.CONSTANT R8, desc[UR6][R8.64] ;  /* 0x0000000608087981 */ /* 0x000ea8000c1e9900 */
[----:B------:R-:W3:Y:S01]  /*16540*/  LDL R144, [R11+0x18] ;  /* 0x000018000b907983 */ /* 0x000ee20000100800 */
[----:B------:R-:W-:-:S13]  /*16550*/  ISETP.NE.AND P3, PT, R18, 0x1, PT ;  /* 0x000000011200780c */ /* 0x000fda0003f65270 */
[C-C-:B--2---:R-:W-:Y:S01]  /*16560*/  @!P3 FADD R17, R8.reuse, -R19.reuse ;  /* 0x800000130811b221 */ /* 0x144fe20000000000 */
[----:B------:R-:W-:-:S03]  /*16570*/  @P3 FADD R19, -R8, R19 ;  /* 0x0000001308133221 */ /* 0x000fc60000000100 */
[-C--:B---3--:R-:W-:Y:S01]  /*16580*/  @!P3 FMUL R18, R17, R144.reuse ;  /* 0x000000901112b220 */ /* 0x088fe20000400000 */
[----:B------:R-:W-:-:S04]  /*16590*/  @P3 FMUL R18, R19, R144 ;  /* 0x0000009013123220 */ /* 0x000fc80000400000 */
[----:B------:R-:W-:-:S07]  /*165a0*/  FADD R5, R5, R18 ;  /* 0x0000001205057221 */ /* 0x000fce0000000000 */
.L_x_402:
[----:B------:R-:W-:Y:S05]  /*165b0*/  BSYNC.RECONVERGENT B0 ;  /* 0x0000000000007941 */ /* 0x000fea0003800200 */
.L_x_401:
[----:B------:R-:W-:Y:S04]  /*165c0*/  BSSY.RECONVERGENT B0, `(.L_x_403) ;  /* 0x0000011000007945 */ /* 0x000fe80003800200 */
[----:B------:R-:W-:Y:S05]  /*165d0*/  @!P0 BRA `(.L_x_404) ;  /* 0x00000000003c8947 */ /* 0x000fea0003800000 */
[----:B------:R-:W1:Y:S01]  /*165e0*/  LDC.64 R8, c[0x0][0x388] ;  /* 0x0000e200ff087b82 */ /* 0x000e620000000a00 */
[----:B------:R-:W-:-:S05]  /*165f0*/  IMAD R17, R141, R251, R14 ;  /* 0x000000fb8d117224 */ /* 0x000fca00078e020e */
[----:B------:R-:W-:-:S05]  /*16600*/  IADD3 R17, PT, PT, R16, 0x1, R17 ;  /* 0x0000000110117810 */ /* 0x000fca0007ffe011 */
[----:B-1----:R-:W-:-:S05]  /*16610*/  IMAD.WIDE.U32 R8, R17, 0xa0, R8 ;  /* 0x000000a011087825 */ /* 0x002fca00078e0008 */
        /* <DEDUP_REMOVED lines=11> */
.L_x_404:
[----:B------:R-:W-:Y:S05]  /*166d0*/  BSYNC.RECONVERGENT B0 ;  /* 0x0000000000007941 */ /* 0x000fea0003800200 */
.L_x_403:
        /* <DEDUP_REMOVED lines=17> */
.L_x_406:
[----:B------:R-:W-:Y:S05]  /*167f0*/  BSYNC.RECONVERGENT B0 ;  /* 0x0000000000007941 */ /* 0x000fea0003800200 */
.L_x_405:
        /* <DEDUP_REMOVED lines=17> */
.L_x_408:
[----:B------:R-:W-:Y:S05]  /*16910*/  BSYNC.RECONVERGENT B0 ;  /* 0x0000000000007941 */ /* 0x000fea0003800200 */
.L_x_407:
[----:B------:R-:W-:-:S05]  /*16920*/  VIADD R16, R16, 0x4 ;  /* 0x0000000410107836 */ /* 0x000fca0000000000 */
[----:B------:R-:W-:-:S13]  /*16930*/  ISETP.NE.AND P0, PT, R16, R145, PT ;  /* 0x000000911000720c */ /* 0x000fda0003f05270 */
[----:B------:R-:W-:Y:S05]  /*16940*/  @P0 BRA `(.L_x_409) ;  /* 0xfffffff800b00947 */ /* 0x000fea000383ffff */
[----:B------:R-:W-:-:S07]  /*16950*/  MOV R8, R145 ;  /* 0x0000009100087202 */ /* 0x000fce0000000f00 */
.L_x_400:
[----:B------:R-:W-:Y:S01]  /*16960*/  LOP3.LUT P0, R17, R141, 0x3, RZ, 0xc0, !PT ;  /* 0x000000038d117812 */ /* 0x000fe2000780c0ff */
[----:B------:R-:W-:-:S12]  /*16970*/  IMAD.MOV.U32 R16, RZ, RZ, R5 ;  /* 0x000000ffff107224 */ /* 0x000fd800078e0005 */
[----:B------:R-:W-:Y:S05]  /*16980*/  @!P0 BRA `(.L_x_410) ;  /* 0x0000000400048947 */ /* 0x000fea0003800000 */
[----:B------:R-:W-:-:S05]  /*16990*/  IMAD R5, R8, 0x40, R1 ;  /* 0x0000004008057824 */ /* 0x000fca00078e0201 */
[----:B------:R-:W2:Y:S01]  /*169a0*/  LDL.64 R144, [R5+0x10] ;  /* 0x0000100005907983 */ /* 0x000ea20000100a00 */
[----:B------:R-:W-:Y:S01]  /*169b0*/  BSSY.RECONVERGENT B0, `(.L_x_411) ;  /* 0x0000013000007945 */ /* 0x000fe20003800200 */
[----:B------:R-:W-:Y:S02]  /*169c0*/  ISETP.NE.AND P1, PT, R17, 0x1, PT ;  /* 0x000000011100780c */ /* 0x000fe40003f25270 */
[----:B--2---:R-:W-:-:S13]  /*169d0*/  ISETP.NE.AND P0, PT, R144, RZ, PT ;  /* 0x000000ff9000720c */ /* 0x004fda0003f05270 */
[----:B------:R-:W-:Y:S05]  /*169e0*/  @!P0 BRA `(.L_x_412) ;  /* 0x00000000003c8947 */ /* 0x000fea0003800000 */
[----:B------:R-:W1:Y:S01]  /*169f0*/  LDC.64 R6, c[0x0][0x388] ;  /* 0x0000e200ff067b82 */ /* 0x000e620000000a00 */
[----:B------:R-:W-:-:S05]  /*16a00*/  IMAD R9, R141, R251, R14 ;  /* 0x000000fb8d097224 */ /* 0x000fca00078e020e */
[----:B------:R-:W-:-:S05]  /*16a10*/  IADD3 R9, PT, PT, R9, R8, RZ ;  /* 0x0000000809097210 */ /* 0x000fca0007ffe0ff */
        /* <DEDUP_REMOVED lines=12> */
.L_x_412:
[----:B------:R-:W-:Y:S05]  /*16ae0*/  BSYNC.RECONVERGENT B0 ;  /* 0x0000000000007941 */ /* 0x000fea0003800200 */
.L_x_411:
[----:B------:R-:W-:Y:S04]  /*16af0*/  BSSY.RECONVERGENT B0, `(.L_x_410) ;  /* 0x000002a000007945 */ /* 0x000fe80003800200 */
[----:B------:R-:W-:Y:S05]  /*16b00*/  @!P1 BRA `(.L_x_413) ;  /* 0x0000000000a09947 */ /* 0x000fea0003800000 */
[----:B------:R-:W2:Y:S01]  /*16b10*/  LDL.64 R144, [R5+0x50] ;  /* 0x0000500005907983 */ /* 0x000ea20000100a00 */
[----:B------:R-:W-:Y:S01]  /*16b20*/  BSSY.RECONVERGENT B1, `(.L_x_414) ;  /* 0x0000013000017945 */ /* 0x000fe20003800200 */
[----:B------:R-:W-:Y:S02]  /*16b30*/  ISETP.NE.AND P1, PT, R17, 0x2, PT ;  /* 0x000000021100780c */ /* 0x000fe40003f25270 */
[----:B--2---:R-:W-:-:S13]  /*16b40*/  ISETP.NE.AND P0, PT, R144, RZ, PT ;  /* 0x000000ff9000720c */ /* 0x004fda0003f05270 */
        /* <DEDUP_REMOVED lines=16> */
.L_x_415:
[----:B------:R-:W-:Y:S05]  /*16c50*/  BSYNC.RECONVERGENT B1 ;  /* 0x0000000000017941 */ /* 0x000fea0003800200 */
.L_x_414:
[----:B------:R-:W-:Y:S05]  /*16c60*/  @!P1 BRA `(.L_x_413) ;  /* 0x0000000000489947 */ /* 0x000fea0003800000 */
[----:B------:R-:W2:Y:S02]  /*16c70*/  LDL.64 R18, [R5+0x90] ;  /* 0x0000900005127983 */ /* 0x000ea40000100a00 */
        /* <DEDUP_REMOVED lines=17> */
.L_x_413:
[----:B------:R-:W-:Y:S05]  /*16d90*/  BSYNC.RECONVERGENT B0 ;  /* 0x0000000000007941 */ /* 0x000fea0003800200 */
.L_x_410:
[----:B------:R-:W2:Y:S01]  /*16da0*/  LDL R6, [R160+0x2c] ;  /* 0x00002c00a0067983 */ /* 0x000ea20000100800 */
[C---:B------:R-:W-:Y:S01]  /*16db0*/  FSETP.GEU.AND P0, PT, R16.reuse, RZ, PT ;  /* 0x000000ff1000720b */ /* 0x040fe20003f0e000 */
[----:B------:R-:W-:Y:S03]  /*16dc0*/  BSSY.RELIABLE B0, `(.L_x_416) ;  /* 0x000000c000007945 */ /* 0x000fe60003800100 */
[----:B------:R-:W-:-:S05]  /*16dd0*/  FSEL R5, R16, RZ, P0 ;  /* 0x000000ff10057208 */ /* 0x000fca0000000000 */
[----:B------:R-:W-:-:S04]  /*16de0*/  FMUL R5, R40, R5 ;  /* 0x0000000528057220 */ /* 0x000fc80000400000 */
[----:B------:R-:W-:-:S04]  /*16df0*/  FMUL R19, R106, R5 ;  /* 0x000000056a137220 */ /* 0x000fc80000400000 */
[----:B--2---:R-:W-:-:S05]  /*16e00*/  FMUL R7, R19, R6 ;  /* 0x0000000613077220 */ /* 0x004fca0000400000 */
[----:B------:R-:W-:-:S13]  /*16e10*/  FSETP.GEU.AND P0, PT, R7, R57, PT ;  /* 0x000000390700720b */ /* 0x000fda0003f0e000 */
[----:B------:R-:W-:Y:S05]  /*16e20*/  @P0 BRA `(.L_x_417) ;  /* 0x0000000000140947 */ /* 0x000fea0003800000 */
[----:B------:R-:W-:-:S04]  /*16e30*/  FSETP.GT.AND P0, PT, R10, RZ, PT ;  /* 0x000000ff0a00720b */ /* 0x000fc80003f04000 */
[----:B------:R-:W-:-:S13]  /*16e40*/  ISETP.EQ.OR P0, PT, R58, RZ, !P0 ;  /* 0x000000ff3a00720c */ /* 0x000fda0004702670 */
[----:B------:R-:W-:Y:S05]  /*16e50*/  @P0 BREAK.RELIABLE B0 ;  /* 0x0000000000000942 */ /* 0x000fea0003800100 */
[----:B------:R-:W-:Y:S05]  /*16e60*/  @P0 BRA `(.L_x_392) ;  /* 0x0000001800f00947 */ /* 0x000fea0003800000 */
[----:B------:R-:W-:-:S07]  /*16e70*/  IMAD.MOV.U32 R7, RZ, RZ, R57 ;  /* 0x000000ffff077224 */ /* 0x000fce00078e0039 */
.L_x_417:
[----:B------:R-:W-:Y:S05]  /*16e80*/  BSYNC.RELIABLE B0 ;  /* 0x0000000000007941 */ /* 0x000fea0003800100 */
.L_x_416:
[----:B------:R-:W1:Y:S01]  /*16e90*/  MUFU.RCP R5, R10 ;  /* 0x0000000a00057308 */ /* 0x000e620000001000 */
        /* <DEDUP_REMOVED lines=12> */
.L_x_419:
[----:B------:R-:W-:Y:S05]  /*16f60*/  BSYNC.RECONVERGENT B4 ;  /* 0x0000000000047941 */ /* 0x000fea0003800200 */
.L_x_418:
[----:B------:R-:W-:-:S06]  /*16f70*/  FMUL R16, R13, R7 ;  /* 0x000000070d107220 */ /* 0x000fcc0000400000 */
[----:B------:R-:W1:Y:S02]  /*16f80*/  F2F.F64.F32 R16, R16 ;  /* 0x0000001000107310 */ /* 0x000e640000201800 */
[----:B-1----:R-:W-:-:S07]  /*16f90*/  DADD R2, R2, R16 ;  /* 0x0000000002027229 */ /* 0x002fce0000000010 */
[----:B------:R1:W-:Y:S04]  /*16fa0*/  STL.64 [R1+0xf88], R2 ;  /* 0x000f880201007387 */ /* 0x0003e80000100a00 */
[----:B------:R-:W2:Y:S04]  /*16fb0*/  LDL R5, [R160+0x18] ;  /* 0x00001800a0057983 */ /* 0x000ea80000100800 */
[----:B------:R-:W3:Y:S01]  /*16fc0*/  LDL R8, [R160+0x14] ;  /* 0x00001400a0087983 */ /* 0x000ee20000100800 */
[----:B------:R-:W-:Y:S01]  /*16fd0*/  BSSY.RECONVERGENT B4, `(.L_x_420) ;  /* 0x0000010000047945 */ /* 0x000fe20003800200 */
[----:B------:R-:W-:Y:S01]  /*16fe0*/  DADD R246, R246, -R16 ;  /* 0x00000000f6f67229 */ /* 0x000fe20000000810 */
[----:B--2---:R-:W-:-:S04]  /*16ff0*/  FADD R11, R5, R153 ;  /* 0x00000099050b7221 */ /* 0x004fc80000000000 */
[----:B------:R-:W2:Y:S01]  /*17000*/  MUFU.RCP R6, R11 ;  /* 0x0000000b00067308 */ /* 0x000ea20000001000 */
[----:B---3--:R-:W-:-:S04]  /*17010*/  FMUL R5, R5, R8 ;  /* 0x0000000805057220 */ /* 0x008fc80000400000 */
[----:B------:R-:W-:-:S04]  /*17020*/  FFMA R8, R10, R153, R5 ;  /* 0x000000990a087223 */ /* 0x000fc80000000005 */
[----:B------:R-:W3:Y:S01]  /*17030*/  FCHK P0, R8, R11 ;  /* 0x0000000b08007302 */ /* 0x000ee20000000000 */
[----:B--2---:R-:W-:-:S04]  /*17040*/  FFMA R7, -R11, R6, 1 ;  /* 0x3f8000000b077423 */ /* 0x004fc80000000106 */
[----:B------:R-:W-:-:S04]  /*17050*/  FFMA R7, R6, R7, R6 ;  /* 0x0000000706077223 */ /* 0x000fc80000000006 */
[----:B------:R-:W-:-:S04]  /*17060*/  FFMA R6, R8, R7, RZ ;  /* 0x0000000708067223 */ /* 0x000fc800000000ff */
[----:B------:R-:W-:-:S04]  /*17070*/  FFMA R5, -R11, R6, R8 ;  /* 0x000000060b057223 */ /* 0x000fc80000000108 */
[----:B------:R-:W-:Y:S01]  /*17080*/  FFMA R153, R7, R5, R6 ;  /* 0x0000000507997223 */ /* 0x000fe20000000006 */
[----:B-1-3--:R-:W-:Y:S06]  /*17090*/  @!P0 BRA `(.L_x_421) ;  /* 0x00000000000c8947 */ /* 0x00afec0003800000 */
[----:B------:R-:W-:Y:S01]  /*170a0*/  IMAD.MOV.U32 R9, RZ, RZ, R11 ;  /* 0x000000ffff097224 */ /* 0x000fe200078e000b */
[----:B------:R-:W-:-:S07]  /*170b0*/  MOV R152, 0x170d0 ;  /* 0x000170d000987802 */ /* 0x000fce0000000f00 */
[----:B0-----:R-:W-:Y:S05]  /*170c0*/  CALL.REL.NOINC `($__internal_2_$__cuda_sm3x_div_rn_noftz_f32_slowpath) ;  /* 0x000000cc00d87944 */ /* 0x001fea0003c00000 */
.L_x_421:
[----:B------:R-:W-:Y:S05]  /*170d0*/  BSYNC.RECONVERGENT B4 ;  /* 0x0000000000047941 */ /* 0x000fea0003800200 */
.L_x_420:
[----:B------:R-:W2:Y:S04]  /*170e0*/  LDL.64 R6, [R160+0x30] ;  /* 0x00003000a0067983 */ /* 0x000ea80000100a00 */
[----:B------:R1:W-:Y:S04]  /*170f0*/  STL [R160+0x14], R153 ;  /* 0x00001499a0007387 */ /* 0x0003e80000100800 */
[----:B------:R1:W-:Y:S04]  /*17100*/  STL [R160+0x18], R11 ;  /* 0x0000180ba0007387 */ /* 0x0003e80000100800 */
[----:B------:R1:W-:Y:S01]  /*17110*/  STL [R160+0x40], R143 ;  /* 0x0000408fa0007387 */ /* 0x0003e20000100800 */
[----:B--2---:R-:W-:Y:S01]  /*17120*/  FADD R6, R19, R6 ;  /* 0x0000000613067221 */ /* 0x004fe20000000000 */
[----:B------:R-:W-:-:S05]  /*17130*/  VIADD R7, R7, 0x1 ;  /* 0x0000000107077836 */ /* 0x000fca0000000000 */
[----:B------:R1:W-:Y:S01]  /*17140*/  STL.64 [R160+0x30], R6 ;  /* 0x00003006a0007387 */ /* 0x0003e20000100a00 */
[----:B------:R-:W-:Y:S05]  /*17150*/  BRA `(.L_x_392) ;  /* 0x0000001800347947 */ /* 0x000fea0003800000 */
.L_x_393:
[----:B------:R-:W-:-:S13]  /*17160*/  ISETP.NE.AND P0, PT, R154, RZ, PT ;  /* 0x000000ff9a00720c */ /* 0x000fda0003f05270 */
[----:B------:R-:W-:Y:S05]  /*17170*/  @P0 BRA `(.L_x_392) ;  /* 0x00000018002c0947 */ /* 0x000fea0003800000 */
[----:B------:R-:W-:Y:S01]  /*17180*/  ISETP.NE.AND P1, PT, R34, RZ, PT ;  /* 0x000000ff2200720c */ /* 0x000fe20003f25270 */
[----:B------:R-:W-:Y:S01]  /*17190*/  BSSY.RECONVERGENT B0, `(.L_x_422) ;  /* 0x0000012000007945 */ /* 0x000fe20003800200 */
[----:B-----5:R-:W-:Y:S02]  /*171a0*/  FSETP.GT.AND P0, PT, R150, RZ, PT ;  /* 0x000000ff9600720b */ /* 0x020fe40003f04000 */
[----:B------:R-:W-:-:S09]  /*171b0*/  PLOP3.LUT P3, PT, PT, PT, PT, 0x8, 0x80 ;  /* 0x000000000080781c */ /* 0x000fd20003f6e170 */
[----:B------:R-:W-:Y:S05]  /*171c0*/  @!P1 BRA `(.L_x_423) ;  /* 0x0000000000389947 */ /* 0x000fea0003800000 */
[----:B------:R-:W-:Y:S01]  /*171d0*/  FSETP.GEU.AND P2, PT, R152, R101, PT ;  /* 0x000000659800720b */ /* 0x000fe20003f4e000 */
[----:B------:R-:W-:Y:S01]  /*171e0*/  HFMA2 R7, -RZ, RZ, 0, 1.1920928955078125e-07 ;  /* 0x00000002ff077431 */ /* 0x000fe200000001ff */
[C---:B------:R-:W-:Y:S02]  /*171f0*/  FSETP.GEU.AND P1, PT, R16.reuse, 53, PT ;  /* 0x425400001000780b */ /* 0x040fe40003f2e000 */
[----:B------:R-:W-:Y:S02]  /*17200*/  FSETP.GEU.AND P3, PT, R145, R100, PT ;  /* 0x000000649100720b */ /* 0x000fe40003f6e000 */
[----:B------:R-:W-:Y:S02]  /*17210*/  FSETP.GT.AND P1, PT, R16, 47, !P1 ;  /* 0x423c00001000780b */ /* 0x000fe40004f24000 */
[----:B------:R-:W-:-:S05]  /*17220*/  SEL R6, RZ, 0x1, P3 ;  /* 0x00000001ff067807 */ /* 0x000fca0001800000 */
[----:B------:R-:W-:Y:S02]  /*17230*/  @!P2 SEL R6, R7, 0x1, !P3 ;  /* 0x000000010706a807 */ /* 0x000fe40005800000 */
[----:B------:R-:W-:-:S05]  /*17240*/  SEL R7, RZ, 0x1, !P1 ;  /* 0x00000001ff077807 */ /* 0x000fca0004800000 */
[----:B------:R-:W-:-:S05]  /*17250*/  IMAD.IADD R6, R6, 0x1, R7 ;  /* 0x0000000106067824 */ /* 0x000fca00078e0207 */
[----:B------:R-:W-:-:S04]  /*17260*/  ISETP.GT.U32.AND P3, PT, R6, 0x1, PT ;  /* 0x000000010600780c */ /* 0x000fc80003f64070 */
[----:B------:R-:W-:-:S13]  /*17270*/  ISETP.EQ.OR P1, PT, R32, RZ, !P3 ;  /* 0x000000ff2000720c */ /* 0x000fda0005f22670 */
[----:B------:R-:W-:Y:S05]  /*17280*/  @P1 BRA `(.L_x_423) ;  /* 0x0000000000081947 */ /* 0x000fea0003800000 */
[----:B------:R-:W-:-:S04]  /*17290*/  FSETP.GE.AND P3, PT, |R161|, R103, PT ;  /* 0x00000067a100720b */ /* 0x000fc80003f66200 */
[----:B------:R-:W-:-:S13]  /*172a0*/  PLOP3.LUT P3, PT, P3, PT, PT, 0x8, 0x80 ;  /* 0x000000000080781c */ /* 0x000fda0001f6e170 */
.L_x_423:
[----:B------:R-:W-:Y:S05]  /*172b0*/  BSYNC.RECONVERGENT B0 ;  /* 0x0000000000007941 */ /* 0x000fea0003800200 */
.L_x_422:
[----:B------:R-:W-:Y:S01]  /*172c0*/  FSETP.LEU.OR P0, PT, R10, RZ, !P0 ;  /* 0x000000ff0a00720b */ /* 0x000fe2000470b400 */
[----:B------:R-:W-:Y:S01]  /*172d0*/  BSSY.RECONVERGENT B4, `(.L_x_424) ;  /* 0x000001a000047945 */ /* 0x000fe20003800200 */
[----:B------:R-:W-:Y:S02]  /*172e0*/  FSETP.GT.AND P1, PT, R152, R102, PT ;  /* 0x000000669800720b */ /* 0x000fe40003f24000 */
[----:B------:R-:W-:Y:S02]  /*172f0*/  ISETP.EQ.OR P0, PT, R28, RZ, P0 ;  /* 0x000000ff1c00720c */ /* 0x000fe40000702670 */
[----:B------:R-:W-:Y:S02]  /*17300*/  ISETP.EQ.OR P1, PT, R35, RZ, !P1 ;  /* 0x000000ff2300720c */ /* 0x000fe40004f22670 */
[----:B------:R-:W-:Y:S02]  /*17310*/  PLOP3.LUT P2, PT, PT, PT, PT, 0x80, 0x8 ;  /* 0x000000000008781c */ /* 0x000fe40003f4f070 */
[----:B------:R-:W-:-:S02]  /*17320*/  LOP3.LUT R140, R140, 0xfffffff7, RZ, 0xc0, !PT ;  /* 0xfffffff78c8c7812 */ /* 0x000fc400078ec0ff */
[----:B------:R-:W-:-:S07]  /*17330*/  P2R R9, PR, RZ, 0x4 ;  /* 0x00000004ff097803 */ /* 0x000fce0000000000 */
[----:B------:R-:W-:Y:S01]  /*17340*/  @P1 LOP3.LUT R140, R140, 0x8, RZ, 0xfc, !PT ;  /* 0x000000088c8c1812 */ /* 0x000fe200078efcff */
[----:B------:R-:W-:Y:S06]  /*17350*/  @P0 BRA `(.L_x_425) ;  /* 0x0000000000440947 */ /* 0x000fec0003800000 */
        /* <DEDUP_REMOVED lines=14> */
.L_x_427:
[----:B------:R-:W-:Y:S05]  /*17440*/  BSYNC.RECONVERGENT B5 ;  /* 0x0000000000057941 */ /* 0x000fea0003800200 */
.L_x_426:
[----:B------:R-:W-:-:S04]  /*17450*/  FSETP.LEU.AND P0, PT, R153, R133, PT ;  /* 0x000000859900720b */ /* 0x000fc80003f0b000 */
[----:B------:R-:W-:-:S09]  /*17460*/  P2R R9, PR, RZ, 0x1 ;  /* 0x00000001ff097803 */ /* 0x000fd20000000000 */
.L_x_425:
[----:B------:R-:W-:Y:S05]  /*17470*/  BSYNC.RECONVERGENT B4 ;  /* 0x0000000000047941 */ /* 0x000fea0003800200 */
.L_x_424:
[----:B------:R-:W-:Y:S01]  /*17480*/  FSETP.GT.AND P0, PT, R11, RZ, PT ;  /* 0x000000ff0b00720b */ /* 0x000fe20003f04000 */
[----:B------:R-:W-:Y:S01]  /*17490*/  BSSY.RECONVERGENT B0, `(.L_x_428) ;  /* 0x0000009000007945 */ /* 0x000fe20003800200 */
[----:B------:R-:W-:Y:S02]  /*174a0*/  PLOP3.LUT P1, PT, PT, PT, PT, 0x80, 0x8 ;  /* 0x000000000008781c */ /* 0x000fe40003f2f070 */
[----:B------:R-:W-:-:S13]  /*174b0*/  ISETP.EQ.OR P0, PT, R31, RZ, !P0 ;  /* 0x000000ff1f00720c */ /* 0x000fda0004702670 */
[----:B------:R-:W-:Y:S05]  /*174c0*/  @P0 BRA `(.L_x_429) ;  /* 0x0000000000140947 */ /* 0x000fea0003800000 */
[----:B------:R-:W-:Y:S02]  /*174d0*/  ISETP.NE.AND P0, PT, R24, RZ, PT ;  /* 0x000000ff1800720c */ /* 0x000fe40003f05270 */
[----:B------:R-:W-:-:S11]  /*174e0*/  FSETP.GT.AND P1, PT, R148, R11, PT ;  /* 0x0000000b9400720b */ /* 0x000fd60003f24000 */
[----:B------:R-:W-:-:S05]  /*174f0*/  @P0 FMUL R6, R11, 0.80000001192092895508 ;  /* 0x3f4ccccd0b060820 */ /* 0x000fca0000400000 */
[----:B------:R-:W-:-:S04]  /*17500*/  @P0 FMNMX R7, R11, R6, PT ;  /* 0x000000060b070209 */ /* 0x000fc80003800000 */
[----:B------:R-:W-:-:S13]  /*17510*/  @P0 FSETP.LT.AND P1, PT, R7, R148, PT ;  /* 0x000000940700020b */ /* 0x000fda0003f21000 */
.L_x_429:
[----:B------:R-:W-:Y:S05]  /*17520*/  BSYNC.RECONVERGENT B0 ;  /* 0x0000000000007941 */ /* 0x000fea0003800200 */
.L_x_428:
[----:B------:R-:W1:Y:S01]  /*17530*/  LDC.64 R6, c[0x0][0x380] ;  /* 0x0000e000ff067b82 */ /* 0x000e620000000a00 */
[----:B------:R-:W-:Y:S02]  /*17540*/  ISETP.NE.AND P0, PT, R27, RZ, PT ;  /* 0x000000ff1b00720c */ /* 0x000fe40003f05270 */
[CC--:B------:R-:W-:Y:S02]  /*17550*/  FSETP.GT.AND P4, PT, R150.reuse, R151.reuse, PT ;  /* 0x000000979600720b */ /* 0x0c0fe40003f84000 */
[----:B------:R-:W-:Y:S02]  /*17560*/  FSETP.LT.AND P5, PT, R150, R151, PT ;  /* 0x000000979600720b */ /* 0x000fe40003fa1000 */
[----:B------:R-:W-:-:S07]  /*17570*/  PLOP3.LUT P6, PT, PT, PT, PT, 0x80, 0x8 ;  /* 0x000000000008781c */ /* 0x000fce0003fcf070 */
[----:B------:R-:W-:-:S04]  /*17580*/  @P0 FSETP.GT.AND P2, PT, R151, R144, PT ;  /* 0x000000909700020b */ /* 0x000fc80003f44000 */
[CC--:B------:R-:W-:Y:S02]  /*17590*/  @P0 FSETP.GT.AND P4, PT, R150.reuse, R151.reuse, P2 ;  /* 0x000000979600020b */ /* 0x0c0fe40001784000 */
[----:B------:R-:W-:Y:S01]  /*175a0*/  @P0 FSETP.GEU.AND P2, PT, R151, R144, PT ;  /* 0x000000909700020b */ /* 0x000fe20003f4e000 */
[----:B-1----:R-:W2:Y:S03]  /*175b0*/  LDG.E.CONSTANT R7, desc[UR6][R6.64+0xc] ;  /* 0x00000c0606077981 */ /* 0x002ea6000c1e9900 */
[----:B------:R-:W-:Y:S02]  /*175c0*/  @P0 FSETP.LT.AND P5, PT, R150, R151, !P2 ;  /* 0x000000979600020b */ /* 0x000fe400057a1000 */
[----:B------:R-:W-:-:S13]  /*175d0*/  ISETP.NE.AND P2, PT, R29, RZ, PT ;  /* 0x000000ff1d00720c */ /* 0x000fda0003f45270 */
[----:B------:R-:W-:-:S04]  /*175e0*/  @P2 FSETP.GTU.AND P0, PT, R146, RZ, PT ;  /* 0x000000ff9200220b */ /* 0x000fc80003f0c000 */
[----:B------:R-:W-:-:S04]  /*175f0*/  @P2 FSETP.GEU.OR P6, PT, R145, R30, P0 ;  /* 0x0000001e9100220b */ /* 0x000fc800007ce400 */
[----:B------:R-:W-:Y:S01]  /*17600*/  P2R R18, PR, RZ, 0x40 ;  /* 0x00000040ff127803 */ /* 0x000fe20000000000 */
[----:B------:R-:W-:Y:S01]  /*17610*/  BSSY.RECONVERGENT B0, `(.L_x_430) ;  /* 0x0000012000007945 */ /* 0x000fe20003800200 */
[----:B------:R-:W-:Y:S02]  /*17620*/  PLOP3.LUT P2, PT, PT, PT, PT, 0x80, 0x8 ;  /* 0x000000000008781c */ /* 0x000fe40003f4f070 */
[----:B--2---:R-:W-:-:S04]  /*17630*/  ISETP.NE.AND P0, PT, R4, R7, PT ;  /* 0x000000070400720c */ /* 0x004fc80003f05270 */
[----:B------:R-:W-:-:S04]  /*17640*/  ISETP.EQ.OR P0, PT, R26, RZ, !P0 ;  /* 0x000000ff1a00720c */ /* 0x000fc80004702670 */
[----:B------:R-:W-:Y:S02]  /*17650*/  FSETP.GT.OR P6, PT, R145, R132, P0 ;  /* 0x000000849100720b */ /* 0x000fe400007c4400 */
[----:B------:R-:W-:-:S11]  /*17660*/  PLOP3.LUT P0, PT, PT, PT, PT, 0x80, 0x8 ;  /* 0x000000000008781c */ /* 0x000fd60003f0f070 */
[----:B------:R-:W-:Y:S05]  /*17670*/  @P6 BRA `(.L_x_431) ;  /* 0x00000000002c6947 */ /* 0x000fea0003800000 */
[----:B------:R-:W-:-:S13]  /*17680*/  ISETP.NE.AND P0, PT, R139, RZ, PT ;  /* 0x000000ff8b00720c */ /* 0x000fda0003f05270 */
[----:B------:R-:W-:Y:S05]  /*17690*/  @!P0 BRA `(.L_x_432) ;  /* 0x00000000001c8947 */ /* 0x000fea0003800000 */
[----:B------:R-:W-:Y:S02]  /*176a0*/  ISETP.NE.AND P6, PT, R139, 0x1, PT ;  /* 0x000000018b00780c */ /* 0x000fe40003fc5270 */
[----:B------:R-:W-:Y:S02]  /*176b0*/  PLOP3.LUT P2, PT, PT, PT, PT, 0x8, 0x80 ;  /* 0x000000000080781c */ /* 0x000fe40003f4e170 */
[----:B------:R-:W-:-:S09]  /*176c0*/  PLOP3.LUT P0, PT, PT, PT, PT, 0x80, 0x8 ;  /* 0x000000000008781c */ /* 0x000fd20003f0f070 */
[----:B------:R-:W-:Y:S05]  /*176d0*/  @!P6 BRA `(.L_x_431) ;  /* 0x000000000014e947 */ /* 0x000fea0003800000 */
[----:B------:R-:W-:Y:S02]  /*176e0*/  PLOP3.LUT P0, PT, PT, PT, PT, 0x80, 0x8 ;  /* 0x000000000008781c */ /* 0x000fe40003f0f070 */
[----:B------:R-:W-:Y:S01]  /*176f0*/  PLOP3.LUT P2, PT, PT, PT, PT, 0x80, 0x8 ;  /* 0x000000000008781c */ /* 0x000fe20003f4f070 */
[----:B------:R-:W-:-:S12]  /*17700*/  BRA `(.L_x_431) ;  /* 0x0000000000087947 */ /* 0x000fd80003800000 */
.L_x_432:
[----:B------:R-:W-:Y:S02]  /*17710*/  PLOP3.LUT P0, PT, PT, PT, PT, 0x8, 0x80 ;  /* 0x000000000080781c */ /* 0x000fe40003f0e170 */
[----:B------:R-:W-:-:S13]  /*17720*/  PLOP3.LUT P2, PT, PT, PT, PT, 0x80, 0x8 ;  /* 0x000000000008781c */ /* 0x000fda0003f4f070 */
.L_x_431:
[----:B------:R-:W-:Y:S05]  /*17730*/  BSYNC.RECONVERGENT B0 ;  /* 0x0000000000007941 */ /* 0x000fea0003800200 */
.L_x_430:
[----:B------:R-:W-:Y:S01]  /*17740*/  P2R R6, PR, RZ, 0x10 ;  /* 0x00000010ff067803 */ /* 0x000fe20000000000 */
[----:B------:R-:W-:Y:S01]  /*17750*/  BSSY.RECONVERGENT B4, `(.L_x_433) ;  /* 0x00000aa000047945 */ /* 0x000fe20003800200 */
[----:B------:R-:W-:Y:S02]  /*17760*/  P2R R7, PR, RZ, 0x4 ;  /* 0x00000004ff077803 */ /* 0x000fe40000000000 */
[----:B------:R-:W-:Y:S02]  /*17770*/  LOP3.LUT P4, RZ, R140, 0x8, RZ, 0xc0, !PT ;  /* 0x000000088cff7812 */ /* 0x000fe4000788c0ff */
[----:B------:R-:W-:Y:S02]  /*17780*/  ISETP.NE.AND P2, PT, R9, RZ, PT ;  /* 0x000000ff0900720c */ /* 0x000fe40003f45270 */
[----:B------:R-:W-:Y:S02]  /*17790*/  FSETP.GE.AND P6, PT, R145, R94, !P3 ;  /* 0x0000005e9100720b */ /* 0x000fe40005fc6000 */
[----:B------:R-:W-:-:S02]  /*177a0*/  P2R R8, PR, RZ, 0x1 ;  /* 0x00000001ff087803 */ /* 0x000fc40000000000 */
[----:B------:R-:W-:Y:S02]  /*177b0*/  ISETP.NE.AND P0, PT, R18, RZ, PT ;  /* 0x000000ff1200720c */ /* 0x000fe40003f05270 */
[----:B------:R-:W-:Y:S02]  /*177c0*/  PLOP3.LUT P6, PT, P2, P6, P4, 0x80, 0x0 ;  /* 0x000000000000781c */ /* 0x000fe400017cd040 */
[----:B------:R-:W-:Y:S02]  /*177d0*/  ISETP.NE.AND P4, PT, R6, RZ, PT ;  /* 0x000000ff0600720c */ /* 0x000fe40003f85270 */
[----:B------:R-:W-:Y:S02]  /*177e0*/  PLOP3.LUT P6, PT, P0, P6, P1, 0x80, 0x0 ;  /* 0x000000000000781c */ /* 0x000fe400007cd010 */
[----:B------:R-:W-:Y:S02]  /*177f0*/  ISETP.NE.AND P2, PT, R7, RZ, PT ;  /* 0x000000ff0700720c */ /* 0x000fe40003f45270 */
[----:B------:R-:W-:-:S09]  /*17800*/  ISETP.NE.AND P0, PT, R8, RZ, PT ;  /* 0x000000ff0800720c */ /* 0x000fd20003f05270 */
[----:B------:R-:W-:Y:S05]  /*17810*/  @!P6 BRA `(.L_x_434) ;  /* 0x0000000400f8e947 */ /* 0x000fea0003800000 */
[CC--:B------:R-:W-:Y:S01]  /*17820*/  FSETP.LT.AND P5, PT, R10.reuse, R150.reuse, P5 ;  /* 0x000000960a00720b */ /* 0x0c0fe20002fa1000 */
[----:B------:R-:W-:Y:S01]  /*17830*/  HFMA2 R7, -RZ, RZ, 0, 0 ;  /* 0x00000000ff077431 */ /* 0x000fe200000001ff */
[----:B------:R-:W-:Y:S01]  /*17840*/  FSETP.GT.AND P3, PT, R10, R150, P4 ;  /* 0x000000960a00720b */ /* 0x000fe20002764000 */
[----:B------:R-:W-:Y:S01]  /*17850*/  IMAD.MOV.U32 R147, RZ, RZ, RZ ;  /* 0x000000ffff937224 */ /* 0x000fe200078e00ff */
[----:B------:R-:W-:Y:S01]  /*17860*/  PLOP3.LUT P2, PT, P5, P2, PT, 0x80, 0x8 ;  /* 0x000000000008781c */ /* 0x000fe20002f45070 */
[----:B------:R-:W-:Y:S01]  /*17870*/  IMAD.MOV.U32 R18, RZ, RZ, RZ ;  /* 0x000000ffff127224 */ /* 0x000fe200078e00ff */
[----:B------:R-:W-:Y:S02]  /*17880*/  PLOP3.LUT P3, PT, P3, P0, PT, 0x80, 0x8 ;  /* 0x000000000008781c */ /* 0x000fe40001f61070 */
[----:B------:R-:W-:-:S04]  /*17890*/  SEL R6, RZ, 0x2, !P2 ;  /* 0x00000002ff067807 */ /* 0x000fc80005000000 */
[----:B------:R-:W-:-:S04]  /*178a0*/  SEL R144, R6, 0x1, !P3 ;  /* 0x0000000106907807 */ /* 0x000fc80005800000 */
[----:B------:R-:W-:-:S13]  /*178b0*/  ISETP.NE.AND P0, PT, R144, RZ, PT ;  /* 0x000000ff9000720c */ /* 0x000fda0003f05270 */
[----:B------:R-:W-:Y:S05]  /*178c0*/  @!P0 BRA `(.L_x_435) ;  /* 0x0000000800488947 */ /* 0x000fea0003800000 */
        /* <DEDUP_REMOVED lines=14> */
.L_x_437:
[----:B------:R-:W-:Y:S05]  /*179b0*/  BSYNC.RECONVERGENT B5 ;  /* 0x0000000000057941 */ /* 0x000fea0003800200 */
.L_x_436:
[----:B------:R-:W-:Y:S01]  /*179c0*/  ISETP.NE.AND P0, PT, R144, 0x1, PT ;  /* 0x000000019000780c */ /* 0x000fe20003f05270 */
[----:B------:R-:W-:Y:S01]  /*179d0*/  FADD.SAT R153, RZ, R153 ;  /* 0x00000099ff997221 */ /* 0x000fe20000002000 */
[----:B------:R-:W-:Y:S03]  /*179e0*/  BSSY.RELIABLE B0, `(.L_x_438) ;  /* 0x000000f000007945 */ /* 0x000fe60003800100 */
[----:B------:R-:W-:-:S08]  /*179f0*/  FFMA R9, R137, R153, R136 ;  /* 0x0000009989097223 */ /* 0x000fd00000000088 */
[----:B------:R-:W-:Y:S05]  /*17a00*/  @P0 BRA `(.L_x_439) ;  /* 0x00000000001c0947 */ /* 0x000fea0003800000 */
[----:B------:R-:W-:-:S05]  /*17a10*/  FFMA R153, R119, R153, R118 ;  /* 0x0000009977997223 */ /* 0x000fca0000000076 */
[----:B------:R-:W-:-:S13]  /*17a20*/  FSETP.GTU.AND P1, PT, R16, R153, PT ;  /* 0x000000991000720b */ /* 0x000fda0003f2c000 */
[----:B------:R-:W-:Y:S05]  /*17a30*/  @!P1 BREAK.RELIABLE B0 ;  /* 0x0000000000009942 */ /* 0x000fea0003800100 */
[----:B------:R-:W-:Y:S05]  /*17a40*/  @P1 BRA `(.L_x_440) ;  /* 0x0000000000201947 */ /* 0x000fea0003800000 */
[----:B------:R-:W-:Y:S02]  /*17a50*/  HFMA2 R18, -RZ, RZ, 0, 0 ;  /* 0x00000000ff127431 */ /* 0x000fe400000001ff */
[----:B------:R-:W-:Y:S01]  /*17a60*/  IMAD.MOV.U32 R147, RZ, RZ, RZ ;  /* 0x000000ffff937224 */ /* 0x000fe200078e00ff */
[----:B------:R-:W-:Y:S06]  /*17a70*/  BRA `(.L_x_435) ;  /* 0x0000000400dc7947 */ /* 0x000fec0003800000 */
.L_x_439:
[----:B------:R-:W-:Y:S01]  /*17a80*/  FSETP.GE.AND P1, PT, R16, R9, PT ;  /* 0x000000091000720b */ /* 0x000fe20003f26000 */
[----:B------:R-:W-:Y:S02]  /*17a90*/  IMAD.MOV.U32 R147, RZ, RZ, RZ ;  /* 0x000000ffff937224 */ /* 0x000fe400078e00ff */
[----:B------:R-:W-:-:S10]  /*17aa0*/  IMAD.MOV.U32 R18, RZ, RZ, RZ ;  /* 0x000000ffff127224 */ /* 0x000fd400078e00ff */
[----:B------:R-:W-:Y:S05]  /*17ab0*/  @P1 BREAK.RELIABLE B0 ;  /* 0x0000000000001942 */ /* 0x000fea0003800100 */
[----:B------:R-:W-:Y:S05]  /*17ac0*/  @P1 BRA `(.L_x_435) ;  /* 0x0000000400c81947 */ /* 0x000fea0003800000 */
.L_x_440:
[----:B------:R-:W-:Y:S05]  /*17ad0*/  BSYNC.RELIABLE B0 ;  /* 0x0000000000007941 */ /* 0x000fea0003800100 */
.L_x_438:
[----:B------:R-:W-:Y:S01]  /*17ae0*/  ISETP.NE.AND P1, PT, R138, 0x1, PT ;  /* 0x000000018a00780c */ /* 0x000fe20003f25270 */
[----:B------:R-:W-:-:S12]  /*17af0*/  BSSY.RELIABLE B0, `(.L_x_441) ;  /* 0x000001d000007945 */ /* 0x000fd80003800100 */
[----:B------:R-:W-:Y:S05]  /*17b00*/  @!P1 BRA `(.L_x_442) ;  /* 0x00000000003c9947 */ /* 0x000fea0003800000 */
[----:B------:R-:W-:-:S13]  /*17b10*/  ISETP.NE.AND P1, PT, R138, RZ, PT ;  /* 0x000000ff8a00720c */ /* 0x000fda0003f25270 */
[----:B------:R-:W-:Y:S05]  /*17b20*/  @P1 BRA `(.L_x_443) ;  /* 0x0000000000641947 */ /* 0x000fea0003800000 */
[----:B------:R-:W-:Y:S05]  /*17b30*/  @P0 BRA `(.L_x_444) ;  /* 0x0000000000180947 */ /* 0x000fea0003800000 */
[----:B------:R-:W-:-:S13]  /*17b40*/  FSETP.GTU.AND P1, PT, R19, R164, PT ;  /* 0x000000a41300720b */ /* 0x000fda0003f2c000 */
[----:B------:R-:W-:Y:S05]  /*17b50*/  @!P1 BREAK.RELIABLE B0 ;  /* 0x0000000000009942 */ /* 0x000fea0003800100 */
[----:B------:R-:W-:Y:S05]  /*17b60*/  @P1 BRA `(.L_x_443) ;  /* 0x0000000000541947 */ /* 0x000fea0003800000 */
[----:B------:R-:W-:Y:S01]  /*17b70*/  MOV R147, RZ ;  /* 0x000000ff00937202 */ /* 0x000fe20000000f00 */
[----:B------:R-:W-:Y:S01]  /*17b80*/  IMAD.MOV.U32 R18, RZ, RZ, RZ ;  /* 0x000000ffff127224 */ /* 0x000fe200078e00ff */
[----:B------:R-:W-:Y:S06]  /*17b90*/  BRA `(.L_x_435) ;  /* 0x0000000400947947 */ /* 0x000fec0003800000 */
.L_x_444:
[----:B------:R-:W-:-:S13]  /*17ba0*/  FSETP.GE.AND P1, PT, R19, R164, PT ;  /* 0x000000a41300720b */ /* 0x000fda0003f26000 */
[----:B------:R-:W-:Y:S05]  /*17bb0*/  @P1 BREAK.RELIABLE B0 ;  /* 0x0000000000001942 */ /* 0x000fea0003800100 */
[----:B------:R-:W-:Y:S05]  /*17bc0*/  @!P1 BRA `(.L_x_443) ;  /* 0x00000000003c9947 */ /* 0x000fea0003800000 */
[----:B------:R-:W-:Y:S02]  /*17bd0*/  HFMA2 R18, -RZ, RZ, 0, 0 ;  /* 0x00000000ff127431 */ /* 0x000fe400000001ff */
[----:B------:R-:W-:Y:S01]  /*17be0*/  IMAD.MOV.U32 R147, RZ, RZ, RZ ;  /* 0x000000ffff937224 */ /* 0x000fe200078e00ff */
[----:B------:R-:W-:Y:S06]  /*17bf0*/  BRA `(.L_x_435) ;  /* 0x00000004007c7947 */ /* 0x000fec0003800000 */
.L_x_442:
[----:B------:R-:W-:Y:S05]  /*17c00*/  @P0 BRA `(.L_x_445) ;  /* 0x0000000000180947 */ /* 0x000fea0003800000 */
[----:B------:R-:W-:-:S13]  /*17c10*/  FSETP.GTU.AND P1, PT, R19, RZ, PT ;  /* 0x000000ff1300720b */ /* 0x000fda0003f2c000 */
[----:B------:R-:W-:Y:S05]  /*17c20*/  @!P1 BREAK.RELIABLE B0 ;  /* 0x0000000000009942 */ /* 0x000fea0003800100 */
[----:B------:R-:W-:Y:S05]  /*17c30*/  @P1 BRA `(.L_x_443) ;  /* 0x0000000000201947 */ /* 0x000fea0003800000 */
[----:B------:R-:W-:Y:S02]  /*17c40*/  IMAD.MOV.U32 R147, RZ, RZ, RZ ;  /* 0x000000ffff937224 */ /* 0x000fe400078e00ff */
[----:B------:R-:W-:Y:S01]  /*17c50*/  IMAD.MOV.U32 R18, RZ, RZ, RZ ;  /* 0x000000ffff127224 */ /* 0x000fe200078e00ff */
[----:B------:R-:W-:Y:S06]  /*17c60*/  BRA `(.L_x_435) ;  /* 0x0000000400607947 */ /* 0x000fec0003800000 */
.L_x_445:
[----:B------:R-:W-:Y:S01]  /*17c70*/  FSETP.GE.AND P1, PT, R19, RZ, PT ;  /* 0x000000ff1300720b */ /* 0x000fe20003f26000 */
[----:B------:R-:W-:Y:S01]  /*17c80*/  IMAD.MOV.U32 R18, RZ, RZ, RZ ;  /* 0x000000ffff127224 */ /* 0x000fe200078e00ff */
[----:B------:R-:W-:-:S11]  /*17c90*/  MOV R147, RZ ;  /* 0x000000ff00937202 */ /* 0x000fd60000000f00 */
[----:B------:R-:W-:Y:S05]  /*17ca0*/  @P1 BREAK.RELIABLE B0 ;  /* 0x0000000000001942 */ /* 0x000fea0003800100 */
[----:B------:R-:W-:Y:S05]  /*17cb0*/  @P1 BRA `(.L_x_435) ;  /* 0x00000004004c1947 */ /* 0x000fea0003800000 */
.L_x_443:
[----:B------:R-:W-:Y:S05]  /*17cc0*/  BSYNC.RELIABLE B0 ;  /* 0x0000000000007941 */ /* 0x000fea0003800100 */
.L_x_441:
[----:B------:R-:W-:Y:S01]  /*17cd0*/  ISETP.NE.AND P1, PT, R25, RZ, PT ;  /* 0x000000ff1900720c */ /* 0x000fe20003f25270 */
[----:B------:R-:W-:-:S12]  /*17ce0*/  BSSY.RELIABLE B0, `(.L_x_446) ;  /* 0x0000014000007945 */ /* 0x000fd80003800100 */
[----:B------:R-:W-:Y:S05]  /*17cf0*/  @!P1 BRA `(.L_x_447) ;  /* 0x0000000000489947 */ /* 0x000fea0003800000 */
[----:B------:R-:W-:Y:S05]  /*17d00*/  @P0 BRA `(.L_x_448) ;  /* 0x0000000000300947 */ /* 0x000fea0003800000 */
[----:B------:R-:W-:Y:S01]  /*17d10*/  FSETP.GT.AND P0, PT, R17, 0.85000002384185791016, PT ;  /* 0x3f59999a1100780b */ /* 0x000fe20003f04000 */
[----:B------:R-:W-:Y:S02]  /*17d20*/  HFMA2 R18, -RZ, RZ, 0, 0 ;  /* 0x00000000ff127431 */ /* 0x000fe400000001ff */
[----:B------:R-:W-:-:S10]  /*17d30*/  IMAD.MOV.U32 R147, RZ, RZ, RZ ;  /* 0x000000ffff937224 */ /* 0x000fd400078e00ff */
[----:B------:R-:W-:Y:S05]  /*17d40*/  @P0 BREAK.RELIABLE B0 ;  /* 0x0000000000000942 */ /* 0x000fea0003800100 */
[----:B------:R-:W-:Y:S05]  /*17d50*/  @P0 BRA `(.L_x_435) ;  /* 0x0000000400240947 */ /* 0x000fea0003800000 */
[----:B------:R-:W-:Y:S01]  /*17d60*/  FSETP.LT.AND P0, PT, R17, 0.15000000596046447754, PT ;  /* 0x3e19999a1100780b */ /* 0x000fe20003f01000 */
[----:B------:R-:W-:Y:S01]  /*17d70*/  IMAD.MOV.U32 R147, RZ, RZ, RZ ;  /* 0x000000ffff937224 */ /* 0x000fe200078e00ff */
[----:B------:R-:W-:Y:S01]  /*17d80*/  PLOP3.LUT P2, PT, P3, P2, PT, 0x8, 0x80 ;  /* 0x000000000080781c */ /* 0x000fe20001f44170 */
[----:B------:R-:W-:-:S12]  /*17d90*/  IMAD.MOV.U32 R18, RZ, RZ, RZ ;  /* 0x000000ffff127224 */ /* 0x000fd800078e00ff */
[----:B------:R-:W-:Y:S05]  /*17da0*/  @P2 BREAK.RELIABLE P0, B0 ;  /* 0x0000000000002942 */ /* 0x000fea0000000100 */
[----:B------:R-:W-:Y:S05]  /*17db0*/  @P2 BRA P0, `(.L_x_435) ;  /* 0x00000004000c2947 */ /* 0x000fea0000000000 */
[----:B------:R-:W-:Y:S05]  /*17dc0*/  BRA `(.L_x_447) ;  /* 0x0000000000147947 */ /* 0x000fea0003800000 */
.L_x_448:
[----:B------:R-:W-:Y:S01]  /*17dd0*/  FSETP.GEU.AND P0, PT, R17, 0.15000000596046447754, PT ;  /* 0x3e19999a1100780b */ /* 0x000fe20003f0e000 */
[----:B------:R-:W-:Y:S01]  /*17de0*/  IMAD.MOV.U32 R18, RZ, RZ, RZ ;  /* 0x000000ffff127224 */ /* 0x000fe200078e00ff */
[----:B------:R-:W-:-:S11]  /*17df0*/  MOV R147, RZ ;  /* 0x000000ff00937202 */ /* 0x000fd60000000f00 */
[----:B------:R-:W-:Y:S05]  /*17e00*/  @!P0 BREAK.RELIABLE B0 ;  /* 0x0000000000008942 */ /* 0x000fea0003800100 */
[----:B------:R-:W-:Y:S05]  /*17e10*/  @!P0 BRA `(.L_x_435) ;  /* 0x0000000000f48947 */ /* 0x000fea0003800000 */
.L_x_447:
[----:B------:R-:W-:Y:S05]  /*17e20*/  BSYNC.RELIABLE B0 ;  /* 0x0000000000007941 */ /* 0x000fea0003800100 */
.L_x_446:
[----:B------:R-:W-:Y:S01]  /*17e30*/  FSETP.GT.AND P0, PT, R162, RZ, PT ;  /* 0x000000ffa200720b */ /* 0x000fe20003f04000 */
[----:B------:R-:W-:Y:S01]  /*17e40*/  BSSY.RECONVERGENT B5, `(.L_x_449) ;  /* 0x0000014000057945 */ /* 0x000fe20003800200 */
[----:B------:R-:W-:-:S11]  /*17e50*/  IMAD.MOV.U32 R147, RZ, RZ, 0x1 ;  /* 0x00000001ff937424 */ /* 0x000fd600078e00ff */
[----:B------:R-:W-:Y:S05]  /*17e60*/  @!P0 BRA `(.L_x_450) ;  /* 0x0000000000448947 */ /* 0x000fea0003800000 */
        /* <DEDUP_REMOVED lines=13> */
.L_x_452:
[----:B------:R-:W-:Y:S05]  /*17f40*/  BSYNC.RECONVERGENT B6 ;  /* 0x0000000000067941 */ /* 0x000fea0003800200 */
.L_x_451:
[----:B------:R-:W-:Y:S01]  /*17f50*/  IMAD.MOV.U32 R147, RZ, RZ, 0x1 ;  /* 0x00000001ff937424 */ /* 0x000fe200078e00ff */
[----:B------:R-:W-:-:S04]  /*17f60*/  FSETP.GT.AND P0, PT, R153, R134, PT ;  /* 0x000000869900720b */ /* 0x000fc80003f04000 */
[----:B------:R-:W-:-:S09]  /*17f70*/  SEL R147, R147, 0x2, !P0 ;  /* 0x0000000293937807 */ /* 0x000fd20004000000 */
.L_x_450:
[----:B------:R-:W-:Y:S05]  /*17f80*/  BSYNC.RECONVERGENT B5 ;  /* 0x0000000000057941 */ /* 0x000fea0003800200 */
.L_x_449:
[----:B------:R-:W-:Y:S01]  /*17f90*/  FSETP.GT.AND P1, PT, R11, RZ, PT ;  /* 0x000000ff0b00720b */ /* 0x000fe20003f24000 */
[----:B------:R-:W-:Y:S01]  /*17fa0*/  FMUL R11, R95, R11 ;  /* 0x0000000b5f0b7220 */ /* 0x000fe20000400000 */
[----:B------:R-:W-:Y:S01]  /*17fb0*/  MOV R7, R144 ;  /* 0x0000009000077202 */ /* 0x000fe20000000f00 */
[----:B------:R-:W-:-:S03]  /*17fc0*/  IMAD.MOV.U32 R18, RZ, RZ, R145 ;  /* 0x000000ffff127224 */ /* 0x000fc600078e0091 */
[----:B------:R-:W-:-:S07]  /*17fd0*/  FSETP.GT.AND P0, PT, R148, R11, PT ;  /* 0x0000000b9400720b */ /* 0x000fce0003f04000 */
[----:B------:R-:W-:Y:S01]  /*17fe0*/  @P1 SEL R147, R147, 0x2, !P0 ;  /* 0x0000000293931807 */ /* 0x000fe20004000000 */
[----:B------:R-:W-:Y:S06]  /*17ff0*/  BRA `(.L_x_435) ;  /* 0x00000000007c7947 */ /* 0x000fec0003800000 */
.L_x_434:
[----:B------:R-:W-:Y:S01]  /*18000*/  LOP3.LUT P6, RZ, R140, 0x8, RZ, 0xc0, !PT ;  /* 0x000000088cff7812 */ /* 0x000fe200078cc0ff */
[----:B------:R-:W-:Y:S01]  /*18010*/  HFMA2 R7, -RZ, RZ, 0, 0 ;  /* 0x00000000ff077431 */ /* 0x000fe200000001ff */
[----:B------:R-:W-:Y:S01]  /*18020*/  P2R R6, PR, RZ, 0x1 ;  /* 0x00000001ff067803 */ /* 0x000fe20000000000 */
[----:B------:R-:W-:Y:S01]  /*18030*/  IMAD.MOV.U32 R147, RZ, RZ, RZ ;  /* 0x000000ffff937224 */ /* 0x000fe200078e00ff */
[----:B------:R-:W-:Y:S01]  /*18040*/  ISETP.NE.AND P0, PT, R9, RZ, PT ;  /* 0x000000ff0900720c */ /* 0x000fe20003f05270 */
[----:B------:R-:W-:Y:S01]  /*18050*/  IMAD.MOV.U32 R18, RZ, RZ, RZ ;  /* 0x000000ffff127224 */ /* 0x000fe200078e00ff */
[----:B------:R-:W-:-:S04]  /*18060*/  ISETP.NE.AND P6, PT, R32, RZ, P6 ;  /* 0x000000ff2000720c */ /* 0x000fc800037c5270 */
[----:B------:R-:W-:Y:S02]  /*18070*/  PLOP3.LUT P6, PT, P3, P6, P0, 0x8, 0x0 ;  /* 0x000000000000781c */ /* 0x000fe40001fcc100 */
[----:B------:R-:W-:Y:S02]  /*18080*/  ISETP.NE.AND P0, PT, R6, RZ, PT ;  /* 0x000000ff0600720c */ /* 0x000fe40003f05270 */
[----:B------:R-:W-:-:S04]  /*18090*/  PLOP3.LUT P6, PT, P6, P1, PT, 0x80, 0x8 ;  /* 0x000000000008781c */ /* 0x000fc800037c3070 */
[----:B------:R-:W-:-:S13]  /*180a0*/  FSETP.LTU.OR P6, PT, R145, R97, !P6 ;  /* 0x000000619100720b */ /* 0x000fda00077c9400 */
[----:B------:R-:W-:Y:S05]  /*180b0*/  @P6 BRA `(.L_x_435) ;  /* 0x00000000004c6947 */ /* 0x000fea0003800000 */
[----:B------:R-:W-:-:S04]  /*180c0*/  FSETP.GT.AND P4, PT, R10, R151, P4 ;  /* 0x000000970a00720b */ /* 0x000fc80002784000 */
[----:B------:R-:W-:-:S04]  /*180d0*/  PLOP3.LUT P0, PT, P4, P0, PT, 0x80, 0x8 ;  /* 0x000000000008781c */ /* 0x000fc80002701070 */
[----:B------:R-:W-:-:S13]  /*180e0*/  FSETP.LTU.OR P0, PT, R161, R96, !P0 ;  /* 0x00000060a100720b */ /* 0x000fda0004709400 */
[----:B------:R-:W-:-:S04]  /*180f0*/  @!P0 FSETP.GT.AND P1, PT, R19, RZ, PT ;  /* 0x000000ff1300820b */ /* 0x000fc80003f24000 */
[----:B------:R-:W-:-:S04]  /*18100*/  @!P0 ISETP.EQ.OR P1, PT, R33, RZ, P1 ;  /* 0x000000ff2100820c */ /* 0x000fc80000f22670 */
[----:B------:R-:W-:-:S04]  /*18110*/  @!P0 FSETP.GE.AND P1, PT, R16, R98, P1 ;  /* 0x000000621000820b */ /* 0x000fc80000f26000 */
[----:B------:R-:W-:Y:S02]  /*18120*/  @!P0 SEL R7, RZ, 0x1, !P1 ;  /* 0x00000001ff078807 */ /* 0x000fe40004800000 */
[----:B------:R-:W-:Y:S01]  /*18130*/  @!P0 SEL R18, R97, RZ, P1 ;  /* 0x000000ff61128207 */ /* 0x000fe20000800000 */
[----:B------:R-:W-:Y:S06]  /*18140*/  @!P0 BRA `(.L_x_435) ;  /* 0x0000000000288947 */ /* 0x000fec0003800000 */
[----:B------:R-:W-:Y:S01]  /*18150*/  FSETP.LT.AND P5, PT, R10, R151, P5 ;  /* 0x000000970a00720b */ /* 0x000fe20002fa1000 */
[----:B------:R-:W-:Y:S01]  /*18160*/  IMAD.MOV.U32 R7, RZ, RZ, RZ ;  /* 0x000000ffff077224 */ /* 0x000fe200078e00ff */
[----:B------:R-:W-:Y:S02]  /*18170*/  MOV R18, RZ ;  /* 0x000000ff00127202 */ /* 0x000fe40000000f00 */
[----:B------:R-:W-:-:S04]  /*18180*/  PLOP3.LUT P5, PT, P5, P2, PT, 0x80, 0x8 ;  /* 0x000000000008781c */ /* 0x000fc80002fa5070 */
[----:B------:R-:W-:-:S13]  /*18190*/  FSETP.GTU.OR P5, PT, R161, -R96, !P5 ;  /* 0x80000060a100720b */ /* 0x000fda0006fac400 */
[----:B------:R-:W-:-:S04]  /*181a0*/  @!P5 FSETP.GEU.AND P0, PT, R19, RZ, PT ;  /* 0x000000ff1300d20b */ /* 0x000fc80003f0e000 */
[----:B------:R-:W-:-:S04]  /*181b0*/  @!P5 ISETP.NE.AND P0, PT, R33, RZ, P0 ;  /* 0x000000ff2100d20c */ /* 0x000fc80000705270 */
[----:B------:R-:W-:-:S04]  /*181c0*/  @!P5 FSETP.GTU.OR P0, PT, R16, R99, P0 ;  /* 0x000000631000d20b */ /* 0x000fc8000070c400 */
[----:B------:R-:W-:Y:S02]  /*181d0*/  @!P5 SEL R7, RZ, 0x2, P0 ;  /* 0x00000002ff07d807 */ /* 0x000fe40000000000 */
[----:B------:R-:W-:-:S07]  /*181e0*/  @!P5 SEL R18, R97, RZ, !P0 ;  /* 0x000000ff6112d207 */ /* 0x000fce0004000000 */
.L_x_435:
[----:B------:R-:W-:Y:S05]  /*181f0*/  BSYNC.RECONVERGENT B4 ;  /* 0x0000000000047941 */ /* 0x000fea0003800200 */
.L_x_433:
[----:B------:R-:W-:-:S13]  /*18200*/  ISETP.NE.AND P0, PT, R7, RZ, PT ;  /* 0x000000ff0700720c */ /* 0x000fda0003f05270 */
[----:B------:R-:W-:Y:S05]  /*18210*/  @!P0 BRA `(.L_x_392) ;  /* 0x0000000800048947 */ /* 0x000fea0003800000 */
[----:B------:R-:W-:Y:S01]  /*18220*/  ISETP.NE.AND P1, PT, R21, RZ, PT ;  /* 0x000000ff1500720c */ /* 0x000fe20003f25270 */
[----:B------:R-:W-:Y:S01]  /*18230*/  IMAD.MOV.U32 R9, RZ, RZ, 0x1 ;  /* 0x00000001ff097424 */ /* 0x000fe200078e00ff */
[----:B------:R-:W-:Y:S01]  /*18240*/  FSETP.GTU.AND P0, PT, R135, R23, PT ;  /* 0x000000178700720b */ /* 0x000fe20003f0c000 */
[----:B------:R-:W-:Y:S01]  /*18250*/  FMUL R10, R10, R36 ;  /* 0x000000240a0a7220 */ /* 0x000fe20000400000 */
[----:B------:R-:W-:Y:S01]  /*18260*/  ISETP.NE.AND P2, PT, R37, RZ, PT ;  /* 0x000000ff2500720c */ /* 0x000fe20003f45270 */
[----:B------:R-:W-:Y:S01]  /*18270*/  BSSY.RELIABLE B0, `(.L_x_453) ;  /* 0x000001b000007945 */ /* 0x000fe20003800100 */
[----:B------:R-:W-:-:S04]  /*18280*/  FSETP.GE.AND P0, PT, R135, R22, !P0 ;  /* 0x000000168700720b */ /* 0x000fc80004706000 */
[----:B------:R-:W-:Y:S02]  /*18290*/  SEL R6, RZ, 0xffffffff, !P0 ;  /* 0xffffffffff067807 */ /* 0x000fe40004000000 */
[----:B------:R-:W-:Y:S02]  /*182a0*/  FSETP.GT.AND P0, PT, R36, RZ, PT ;  /* 0x000000ff2400720b */ /* 0x000fe40003f04000 */
[----:B------:R-:W-:Y:S02]  /*182b0*/  @!P1 SEL R6, RZ, 0xffffffff, !P2 ;  /* 0xffffffffff069807 */ /* 0x000fe40005000000 */
[----:B------:R-:W-:Y:S02]  /*182c0*/  ISETP.NE.AND P1, PT, R20, RZ, PT ;  /* 0x000000ff1400720c */ /* 0x000fe40003f25270 */
[----:B------:R-:W-:Y:S02]  /*182d0*/  LOP3.LUT R6, R6, 0x1, RZ, 0xc0, !PT ;  /* 0x0000000106067812 */ /* 0x000fe400078ec0ff */
[----:B------:R-:W-:-:S02]  /*182e0*/  ISETP.NE.AND P2, PT, R7, 0x1, PT ;  /* 0x000000010700780c */ /* 0x000fc40003f45270 */
[----:B------:R-:W-:-:S13]  /*182f0*/  ISETP.NE.U32.AND P3, PT, R6, 0x1, PT ;  /* 0x000000010600780c */ /* 0x000fda0003f65070 */
[----:B------:R-:W-:Y:S02]  /*18300*/  @!P3 SEL R7, R9, 0x2, P2 ;  /* 0x000000020907b807 */ /* 0x000fe40001000000 */
[----:B------:R-:W-:-:S04]  /*18310*/  FSETP.GEU.AND P2, PT, R5, R10, PT ;  /* 0x0000000a0500720b */ /* 0x000fc80003f4e000 */
[----:B------:R-:W-:Y:S01]  /*18320*/  @P0 FSEL R5, R10, R5, !P2 ;  /* 0x000000050a050208 */ /* 0x000fe20005000000 */
[----:B------:R-:W-:Y:S08]  /*18330*/  @!P1 BRA `(.L_x_454) ;  /* 0x00000000002c9947 */ /* 0x000ff00003800000 */
[----:B------:R-:W-:-:S13]  /*18340*/  ISETP.NE.AND P0, PT, R7, 0x2, PT ;  /* 0x000000020700780c */ /* 0x000fda0003f05270 */
[----:B------:R-:W-:Y:S05]  /*18350*/  @P0 BRA `(.L_x_455) ;  /* 0x0000000000140947 */ /* 0x000fea0003800000 */
[----:B------:R-:W-:-:S13]  /*18360*/  FSETP.GT.AND P0, PT, R135, R92, PT ;  /* 0x0000005c8700720b */ /* 0x000fda0003f04000 */
[----:B------:R-:W-:Y:S05]  /*18370*/  @P0 BREAK.RELIABLE B0 ;  /* 0x0000000000000942 */ /* 0x000fea0003800100 */
[----:B------:R-:W-:Y:S05]  /*18380*/  @P0 BRA `(.L_x_392) ;  /* 0x0000000400a80947 */ /* 0x000fea0003800000 */
[----:B------:R-:W-:Y:S01]  /*18390*/  IMAD.MOV.U32 R7, RZ, RZ, 0x2 ;  /* 0x00000002ff077424 */ /* 0x000fe200078e00ff */
[----:B------:R-:W-:Y:S06]  /*183a0*/  BRA `(.L_x_454) ;  /* 0x0000000000107947 */ /* 0x000fec0003800000 */
.L_x_455:
[----:B------:R-:W-:-:S13]  /*183b0*/  FSETP.GEU.AND P0, PT, R135, R93, PT ;  /* 0x0000005d8700720b */ /* 0x000fda0003f0e000 */
[----:B------:R-:W-:Y:S05]  /*183c0*/  @!P0 BREAK.RELIABLE B0 ;  /* 0x0000000000008942 */ /* 0x000fea0003800100 */
[----:B------:R-:W-:Y:S05]  /*183d0*/  @!P0 BRA `(.L_x_392) ;  /* 0x0000000400948947 */ /* 0x000fea0003800000 */
[----:B------:R-:W-:-:S07]  /*183e0*/  HFMA2 R7, -RZ, RZ, 0, 5.9604644775390625e-08 ;  /* 0x00000001ff077431 */ /* 0x000fce00000001ff */
.L_x_454:
[----:B------:R-:W-:-:S13]  /*183f0*/  ISETP.GE.U32.AND P0, PT, R147, R130, PT ;  /* 0x000000829300720c */ /* 0x000fda0003f06070 */
[----:B------:R-:W-:Y:S05]  /*18400*/  @!P0 BREAK.RELIABLE B0 ;  /* 0x0000000000008942 */ /* 0x000fea0003800100 */
[----:B------:R-:W-:Y:S05]  /*18410*/  @!P0 BRA `(.L_x_392) ;  /* 0x0000000400848947 */ /* 0x000fea0003800000 */
[----:B------:R-:W-:Y:S05]  /*18420*/  BSYNC.RELIABLE B0 ;  /* 0x0000000000007941 */ /* 0x000fea0003800100 */
.L_x_453:
        /* <DEDUP_REMOVED lines=12> */
[----:B------:R-:W-:-:S04]  /*184f0*/  ISETP.NE.AND P0, PT, R7, 0x1, PT ;  /* 0x000000010700780c */ /* 0x000fc80003f05270 */
[----:B------:R-:W-:-:S04]  /*18500*/  SEL R9, R9, 0x2, !P0 ;  /* 0x0000000209097807 */ /* 0x000fc80004000000 */
[----:B--2---:R-:W-:-:S13]  /*18510*/  ISETP.NE.AND P0, PT, R6, R9, PT ;  /* 0x000000090600720c */ /* 0x004fda0003f05270 */
[----:B------:R-:W-:Y:S05]  /*18520*/  @P0 BRA `(.L_x_457) ;  /* 0x0000000000800947 */ /* 0x000fea0003800000 */
[----:B------:R-:W-:Y:S01]  /*18530*/  FSETP.GE.AND P0, PT, R145, 40, PT ;  /* 0x422000009100780b */ /* 0x000fe20003f06000 */
[----:B------:R-:W-:Y:S01]  /*18540*/  BSSY.RECONVERGENT B5, `(.L_x_458) ;  /* 0x0000018000057945 */ /* 0x000fe20003800200 */
[----:B------:R-:W-:-:S11]  /*18550*/  IMAD.MOV.U32 R6, RZ, RZ, R109 ;  /* 0x000000ffff067224 */ /* 0x000fd600078e006d */
[----:B------:R-:W-:Y:S05]  /*18560*/  @P0 BRA `(.L_x_459) ;  /* 0x0000000000540947 */ /* 0x000fea0003800000 */
        /* <DEDUP_REMOVED lines=14> */
[----:B------:R-:W-:Y:S02]  /*18650*/  HFMA2 R9, -RZ, RZ, 2.71875, 0 ;  /* 0x41700000ff097431 */ /* 0x000fe400000001ff */
[----:B------:R-:W-:Y:S01]  /*18660*/  IMAD.MOV.U32 R8, RZ, RZ, R144 ;  /* 0x000000ffff087224 */ /* 0x000fe200078e0090 */
[----:B------:R-:W-:-:S07]  /*18670*/  MOV R152, 0x18690 ;  /* 0x0001869000987802 */ /* 0x000fce0000000f00 */
[----:B0-----:R-:W-:Y:S05]  /*18680*/  CALL.REL.NOINC `($__internal_2_$__cuda_sm3x_div_rn_noftz_f32_slowpath) ;  /* 0x000000b800687944 */ /* 0x001fea0003c00000 */
.L_x_461:
[----:B------:R-:W-:Y:S05]  /*18690*/  BSYNC.RECONVERGENT B6 ;  /* 0x0000000000067941 */ /* 0x000fea0003800200 */
.L_x_460:
[----:B------:R-:W-:-:S04]  /*186a0*/  FADD R9, R109, -R110 ;  /* 0x8000006e6d097221 */ /* 0x000fc80000000000 */
[----:B------:R-:W-:-:S07]  /*186b0*/  FFMA R6, R9, R153, R110 ;  /* 0x0000009909067223 */ /* 0x000fce000000006e */
.L_x_459:
[----:B------:R-:W-:Y:S05]  /*186c0*/  BSYNC.RECONVERGENT B5 ;  /* 0x0000000000057941 */ /* 0x000fea0003800200 */
.L_x_458:
[----:B------:R-:W-:Y:S01]  /*186d0*/  FMUL R6, R6, 60 ;  /* 0x4270000006067820 */ /* 0x000fe20000400000 */
[----:B------:R-:W-:-:S05]  /*186e0*/  IMAD.IADD R143, R143, 0x1, -R10 ;  /* 0x000000018f8f7824 */ /* 0x000fca00078e0a0a */
[----:B------:R-:W1:Y:S02]  /*186f0*/  F2I.U32.TRUNC.NTZ R6, R6 ;  /* 0x0000000600067305 */ /* 0x000e64000020f000 */
[----:B-1----:R-:W-:-:S13]  /*18700*/  ISETP.GE.U32.AND P0, PT, R143, R6, PT ;  /* 0x000000068f00720c */ /* 0x002fda0003f06070 */
[----:B------:R-:W-:Y:S05]  /*18710*/  @!P0 BREAK.RELIABLE B4 ;  /* 0x0000000000048942 */ /* 0x000fea0003800100 */
[----:B------:R-:W-:Y:S05]  /*18720*/  @!P0 BRA `(.L_x_392) ;  /* 0x0000000000c08947 */ /* 0x000fea0003800000 */
.L_x_457:
[----:B------:R-:W-:Y:S05]  /*18730*/  BSYNC.RELIABLE B4 ;  /* 0x0000000000047941 */ /* 0x000fea0003800100 */
.L_x_456:
[----:B------:R-:W-:Y:S01]  /*18740*/  ISETP.NE.AND P0, PT, R122, RZ, PT ;  /* 0x000000ff7a00720c */ /* 0x000fe20003f05270 */
[----:B------:R-:W-:-:S12]  /*18750*/  BSSY.RELIABLE B0, `(.L_x_462) ;  /* 0x0000009000007945 */ /* 0x000fd80003800100 */
[----:B------:R-:W-:Y:S05]  /*18760*/  @!P0 BRA `(.L_x_463) ;  /* 0x00000000001c8947 */ /* 0x000fea0003800000 */
[C---:B------:R-:W-:Y:S02]  /*18770*/  FSETP.GTU.AND P0, PT, R19.reuse, RZ, PT ;  /* 0x000000ff1300720b */ /* 0x040fe40003f0c000 */
[----:B------:R-:W-:Y:S02]  /*18780*/  FSETP.GE.AND P1, PT, R19, RZ, PT ;  /* 0x000000ff1300720b */ /* 0x000fe40003f26000 */
[C---:B------:R-:W-:Y:S02]  /*18790*/  ISETP.EQ.AND P0, PT, R7.reuse, 0x1, !P0 ;  /* 0x000000010700780c */ /* 0x040fe40004702270 */
[----:B------:R-:W-:-:S04]  /*187a0*/  ISETP.EQ.AND P1, PT, R7, 0x2, P1 ;  /* 0x000000020700780c */ /* 0x000fc80000f22270 */
[----:B------:R-:W-:-:S13]  /*187b0*/  PLOP3.LUT P0, PT, P0, P1, PT, 0xf8, 0x8f ;  /* 0x00000000008f781c */ /* 0x000fda0000703f70 */
[----:B------:R-:W-:Y:S05]  /*187c0*/  @P0 BREAK.RELIABLE B0 ;  /* 0x0000000000000942 */ /* 0x000fea0003800100 */
[----:B------:R-:W-:Y:S05]  /*187d0*/  @P0 BRA `(.L_x_392) ;  /* 0x0000000000940947 */ /* 0x000fea0003800000 */
.L_x_463:
[----:B------:R-:W-:Y:S05]  /*187e0*/  BSYNC.RELIABLE B0 ;  /* 0x0000000000007941 */ /* 0x000fea0003800100 */
.L_x_462:
[----:B------:R-:W-:Y:S01]  /*187f0*/  ISETP.NE.AND P0, PT, R44, RZ, PT ;  /* 0x000000ff2c00720c */ /* 0x000fe20003f05270 */
[----:B------:R-:W-:-:S12]  /*18800*/  BSSY.RELIABLE B0, `(.L_x_464) ;  /* 0x0000017000007945 */ /* 0x000fd80003800100 */
[----:B------:R-:W-:Y:S05]  /*18810*/  @!P0 BRA `(.L_x_465) ;  /* 0x0000000000548947 */ /* 0x000fea0003800000 */
[----:B------:R-:W-:-:S13]  /*18820*/  ISETP.NE.AND P0, PT, R7, 0x1, PT ;  /* 0x000000010700780c */ /* 0x000fda0003f05270 */
[----:B------:R-:W-:Y:S05]  /*18830*/  @P0 BRA `(.L_x_466) ;  /* 0x0000000000280947 */ /* 0x000fea0003800000 */
[----:B------:R-:W-:-:S13]  /*18840*/  FSETP.GEU.AND P0, PT, R145, R47, PT ;  /* 0x0000002f9100720b */ /* 0x000fda0003f0e000 */
[----:B------:R-:W-:Y:S05]  /*18850*/  @P0 BRA `(.L_x_467) ;  /* 0x0000000000100947 */ /* 0x000fea0003800000 */
[----:B------:R-:W-:-:S13]  /*18860*/  FSETP.GT.AND P0, PT, R16, R45, PT ;  /* 0x0000002d1000720b */ /* 0x000fda0003f04000 */
[----:B------:R-:W-:Y:S05]  /*18870*/  @P0 BREAK.RELIABLE B0 ;  /* 0x0000000000000942 */ /* 0x000fea0003800100 */
[----:B------:R-:W-:Y:S05]  /*18880*/  @P0 BRA `(.L_x_392) ;  /* 0x0000000000680947 */ /* 0x000fea0003800000 */
[----:B------:R-:W-:Y:S05]  /*18890*/  BRA `(.L_x_465) ;  /* 0x0000000000347947 */ /* 0x000fea0003800000 */
.L_x_467:
[----:B------:R-:W-:-:S13]  /*188a0*/  FSETP.GT.AND P0, PT, R16, R48, PT ;  /* 0x000000301000720b */ /* 0x000fda0003f04000 */
[----:B------:R-:W-:Y:S05]  /*188b0*/  @P0 BREAK.RELIABLE B0 ;  /* 0x0000000000000942 */ /* 0x000fea0003800100 */
[----:B------:R-:W-:Y:S05]  /*188c0*/  @P0 BRA `(.L_x_392) ;  /* 0x0000000000580947 */ /* 0x000fea0003800000 */
[----:B------:R-:W-:Y:S05]  /*188d0*/  BRA `(.L_x_465) ;  /* 0x0000000000247947 */ /* 0x000fea0003800000 */
.L_x_466:
[----:B------:R-:W-:-:S13]  /*188e0*/  FSETP.GEU.AND P0, PT, R145, R47, PT ;  /* 0x0000002f9100720b */ /* 0x000fda0003f0e000 */
[----:B------:R-:W-:Y:S05]  /*188f0*/  @P0 BRA `(.L_x_468) ;  /* 0x0000000000100947 */ /* 0x000fea0003800000 */
[----:B------:R-:W-:-:S13]  /*18900*/  FSETP.GEU.AND P0, PT, R16, R46, PT ;  /* 0x0000002e1000720b */ /* 0x000fda0003f0e000 */
[----:B------:R-:W-:Y:S05]  /*18910*/  @!P0 BREAK.RELIABLE B0 ;  /* 0x0000000000008942 */ /* 0x000fea0003800100 */
[----:B------:R-:W-:Y:S05]  /*18920*/  @!P0 BRA `(.L_x_392) ;  /* 0x0000000000408947 */ /* 0x000fea0003800000 */
[----:B------:R-:W-:Y:S05]  /*18930*/  BRA `(.L_x_465) ;  /* 0x00000000000c7947 */ /* 0x000fea0003800000 */
.L_x_468:
[----:B------:R-:W-:-:S13]  /*18940*/  FSETP.GEU.AND P0, PT, R16, R49, PT ;  /* 0x000000311000720b */ /* 0x000fda0003f0e000 */
[----:B------:R-:W-:Y:S05]  /*18950*/  @!P0 BREAK.RELIABLE B0 ;  /* 0x0000000000008942 */ /* 0x000fea0003800100 */
[----:B------:R-:W-:Y:S05]  /*18960*/  @!P0 BRA `(.L_x_392) ;  /* 0x0000000000308947 */ /* 0x000fea0003800000 */
.L_x_465:
[----:B------:R-:W-:Y:S05]  /*18970*/  BSYNC.RELIABLE B0 ;  /* 0x0000000000007941 */ /* 0x000fea0003800100 */
.L_x_464:
        /* <DEDUP_REMOVED lines=10> */
[----:B------:R2:W-:Y:S02]  /*18a20*/  STL [R8+0xc], R6 ;  /* 0x00000c0608007387 */ /* 0x0005e40000100800 */
.L_x_392:
[----:B------:R-:W-:Y:S05]  /*18a30*/  BSYNC.RECONVERGENT B2 ;  /* 0x0000000000027941 */ /* 0x000fea0003800200 */
.L_x_391:
[----:B--2---:R-:W-:Y:S02]  /*18a40*/  IADD3 R4, PT, PT, R4, 0x1, RZ ;  /* 0x0000000104047810 */ /* 0x004fe40007ffe0ff */
[----:B------:R-:W-:Y:S02]  /*18a50*/  ISETP.LT.U32.AND P1, PT, R0, 0x40, PT ;  /* 0x000000400000780c */ /* 0x000fe40003f21070 */
[----:B------:R-:W-:-:S13]  /*18a60*/  ISETP.GE.U32.AND P0, PT, R4, R141, PT ;  /* 0x0000008d0400720c */ /* 0x000fda0003f06070 */
[----:B------:R-:W-:Y:S05]  /*18a70*/  @!P0 BRA P1, `(.L_x_469) ;  /* 0xffffffd000f08947 */ /* 0x000fea000083ffff */
.L_x_390:
[----:B------:R-:W-:Y:S05]  /*18a80*/  BSYNC.RECONVERGENT B3 ;  /* 0x0000000000037941 */ /* 0x000fea0003800200 */
.L_x_389:
[----:B------:R-:W-:Y:S05]  /*18a90*/  WARPSYNC.ALL ;  /* 0x0000000000007948 */ /* 0x000fea0003800000 */
[----:B------:R-:W-:Y:S01]  /*18aa0*/  ISETP.GE.U32.AND P0, PT, R0, 0x2, PT ;  /* 0x000000020000780c */ /* 0x000fe20003f06070 */
[----:B------:R-:W-:-:S12]  /*18ab0*/  BSSY.RECONVERGENT B0, `(.L_x_470) ;  /* 0x0000030000007945 */ /* 0x000fd80003800200 */
[----:B------:R-:W-:Y:S05]  /*18ac0*/  @!P0 BRA `(.L_x_471) ;  /* 0x0000000000b88947 */ /* 0x000fea0003800000 */
[----:B-----5:R-:W-:-:S07]  /*18ad0*/  IMAD.MOV.U32 R2, RZ, RZ, 0x1 ;  /* 0x00000001ff027424 */ /* 0x020fce00078e00ff */
.L_x_475:
[----:B------:R-:W-:-:S05]  /*18ae0*/  IMAD R3, R2, 0x1c, R129 ;  /* 0x0000001c02037824 */ /* 0x000fca00078e0281 */
[----:B-123--:R1:W5:Y:S04]  /*18af0*/  LDL R7, [R3] ;  /* 0x0000000003077983 */ /* 0x00e3680000100800 */
[----:B------:R1:W5:Y:S04]  /*18b00*/  LDL R9, [R3+0x4] ;  /* 0x0000040003097983 */ /* 0x0003680000100800 */
[----:B------:R1:W5:Y:S04]  /*18b10*/  LDL R11, [R3+0x8] ;  /* 0x00000800030b7983 */ /* 0x0003680000100800 */
[----:B------:R1:W5:Y:S04]  /*18b20*/  LDL R17, [R3+0xc] ;  /* 0x00000c0003117983 */ /* 0x0003680000100800 */
[----:B------:R1:W5:Y:S04]  /*18b30*/  LDL R19, [R3+0x10] ;  /* 0x0000100003137983 */ /* 0x0003680000100800 */
[----:B------:R1:W5:Y:S04]  /*18b40*/  LDL R143, [R3+0x14] ;  /* 0x00001400038f7983 */ /* 0x0003680000100800 */
[----:B------:R1:W5:Y:S01]  /*18b50*/  LDL R145, [R3+0x18] ;  /* 0x0000180003917983 */ /* 0x0003620000100800 */
[----:B------:R-:W-:Y:S01]  /*18b60*/  BSSY.RECONVERGENT B1, `(.L_x_472) ;  /* 0x0000019000017945 */ /* 0x000fe20003800200 */
[----:B------:R-:W-:-:S07]  /*18b70*/  IMAD.MOV.U32 R4, RZ, RZ, R2 ;  /* 0x000000ffff047224 */ /* 0x000fce00078e0002 */
.L_x_474:
[----:B------:R-:W-:-:S05]  /*18b80*/  IADD3 R146, PT, PT, R4, -0x1, RZ ;  /* 0xffffffff04927810 */ /* 0x000fca0007ffe0ff */
[----:B-1----:R-:W-:-:S05]  /*18b90*/  IMAD R3, R146, 0x1c, R129 ;  /* 0x0000001c92037824 */ /* 0x002fca00078e0281 */
[----:B------:R-:W2:Y:S02]  /*18ba0*/  LDL R148, [R3+0xc] ;  /* 0x00000c0003947983 */ /* 0x000ea40000100800 */
        /* <DEDUP_REMOVED lines=9> */
[----:B------:R-:W-:Y:S01]  /*18c40*/  ISETP.NE.AND P0, PT, R146, RZ, PT ;  /* 0x000000ff9200720c */ /* 0x000fe20003f05270 */
[----:B------:R-:W-:-:S03]  /*18c50*/  IMAD.MOV.U32 R4, RZ, RZ, R146 ;  /* 0x000000ffff047224 */ /* 0x000fc600078e0092 */
        /* <DEDUP_REMOVED lines=9> */
.L_x_473:
[----:B------:R-:W-:Y:S05]  /*18cf0*/  BSYNC.RECONVERGENT B1 ;  /* 0x0000000000017941 */ /* 0x000fea0003800200 */
.L_x_472:
[----:B------:R-:W-:Y:S01]  /*18d00*/  IMAD R4, R4, 0x1c, R129 ;  /* 0x0000001c04047824 */ /* 0x000fe200078e0281 */
[----:B------:R-:W-:-:S04]  /*18d10*/  IADD3 R2, PT, PT, R2, 0x1, RZ ;  /* 0x0000000102027810 */ /* 0x000fc80007ffe0ff */
[----:B------:R3:W-:Y:S01]  /*18d20*/  STL [R4], R7 ;  /* 0x0000000704007387 */ /* 0x0007e20000100800 */
[----:B------:R-:W-:-:S03]  /*18d30*/  ISETP.NE.AND P0, PT, R2, R0, PT ;  /* 0x000000000200720c */ /* 0x000fc60003f05270 */
[----:B------:R3:W-:Y:S04]  /*18d40*/  STL [R4+0x4], R9 ;  /* 0x0000040904007387 */ /* 0x0007e80000100800 */
[----:B------:R3:W-:Y:S04]  /*18d50*/  STL [R4+0x8], R11 ;  /* 0x0000080b04007387 */ /* 0x0007e80000100800 */
[----:B------:R3:W-:Y:S04]  /*18d60*/  STL [R4+0xc], R17 ;  /* 0x00000c1104007387 */ /* 0x0007e80000100800 */
[----:B------:R3:W-:Y:S04]  /*18d70*/  STL [R4+0x10], R19 ;  /* 0x0000101304007387 */ /* 0x0007e80000100800 */
[----:B------:R3:W-:Y:S04]  /*18d80*/  STL [R4+0x14], R143 ;  /* 0x0000148f04007387 */ /* 0x0007e80000100800 */
[----:B------:R3:W-:Y:S01]  /*18d90*/  STL [R4+0x18], R145 ;  /* 0x0000189104007387 */ /* 0x0007e20000100800 */
[----:B------:R-:W-:Y:S05]  /*18da0*/  @P0 BRA `(.L_x_475) ;  /* 0xfffffffc004c0947 */ /* 0x000fea000383ffff */
.L_x_471:
[----:B------:R-:W-:Y:S05]  /*18db0*/  BSYNC.RECONVERGENT B0 ;  /* 0x0000000000007941 */ /* 0x000fea0003800200 */
.L_x_470:
[----:B-12---:R-:W3:Y:S01]  /*18dc0*/  F2F.F32.F64 R6, R246 ;  /* 0x000000f600067310 */ /* 0x006ee20000301000 */
[----:B------:R-:W-:Y:S01]  /*18dd0*/  ISETP.NE.AND P0, PT, R141, RZ, PT ;  /* 0x000000ff8d00720c */ /* 0x000fe20003f05270 */
[----:B---3--:R-:W-:-:S12]  /*18de0*/  IMAD.MOV.U32 R9, RZ, RZ, R6 ;  /* 0x000000ffff097224 */ /* 0x008fd800078e0006 */
[----:B------:R-:W-:Y:S05]  /*18df0*/  @!P0 BRA `(.L_x_476) ;  /* 0x00000008007c8947 */ /* 0x000fea0003800000 */
[----:B-----5:R-:W-:Y:S01]  /*18e00*/  VIADD R2, R141, 0xffffffff ;  /* 0xffffffff8d027836 */ /* 0x020fe20000000000 */
[----:B------:R-:W-:-:S04]  /*18e10*/  MOV R4, RZ ;  /* 0x000000ff00047202 */ /* 0x000fc80000000f00 */
[----:B------:R-:W-:-:S13]  /*18e20*/  ISETP.GE.U32.AND P0, PT, R2, 0x3, PT ;  /* 0x000000030200780c */ /* 0x000fda0003f06070 */
[----:B------:R-:W-:Y:S05]  /*18e30*/  @!P0 BRA `(.L_x_477) ;  /* 0x00000004005c8947 */ /* 0x000fea0003800000 */
[----:B------:R-:W-:Y:S01]  /*18e40*/  IMAD.MOV.U32 R8, RZ, RZ, RZ ;  /* 0x000000ffff087224 */ /* 0x000fe200078e00ff */
[----:B------:R-:W-:-:S07]  /*18e50*/  LOP3.LUT R143, R141, 0xfffffffc, RZ, 0xc0, !PT ;  /* 0xfffffffc8d8f7812 */ /* 0x000fce00078ec0ff */
.L_x_486:
[----:B------:R-:W-:-:S05]  /*18e60*/  IMAD R7, R8, 0x40, R1 ;  /* 0x0000004008077824 */ /* 0x000fca00078e0201 */
        /* <DEDUP_REMOVED lines=25> */
.L_x_479:
[----:B------:R-:W-:Y:S05]  /*19000*/  BSYNC.RECONVERGENT B0 ;  /* 0x0000000000007941 */ /* 0x000fea0003800200 */
.L_x_478:
        /* <DEDUP_REMOVED lines=17> */
.L_x_481:
[----:B------:R-:W-:Y:S05]  /*19120*/  BSYNC.RECONVERGENT B0 ;  /* 0x0000000000007941 */ /* 0x000fea0003800200 */
.L_x_480:
        /* <DEDUP_REMOVED lines=17> */
.L_x_483:
[----:B------:R-:W-:Y:S05]  /*19240*/  BSYNC.RECONVERGENT B0 ;  /* 0x0000000000007941 */ /* 0x000fea0003800200 */
.L_x_482:
        /* <DEDUP_REMOVED lines=17> */
.L_x_485:
[----:B------:R-:W-:Y:S05]  /*19360*/  BSYNC.RECONVERGENT B0 ;  /* 0x0000000000007941 */ /* 0x000fea0003800200 */
.L_x_484:
[----:B------:R-:W-:-:S05]  /*19370*/  VIADD R8, R8, 0x4 ;  /* 0x0000000408087836 */ /* 0x000fca0000000000 */
[----:B------:R-:W-:-:S13]  /*19380*/  ISETP.NE.AND P0, PT, R8, R143, PT ;  /* 0x0000008f0800720c */ /* 0x000fda0003f05270 */
[----:B------:R-:W-:Y:S05]  /*19390*/  @P0 BRA `(.L_x_486) ;  /* 0xfffffff800b00947 */ /* 0x000fea000383ffff */
[----:B------:R-:W-:-:S07]  /*193a0*/  IMAD.MOV.U32 R4, RZ, RZ, R143 ;  /* 0x000000ffff047224 */ /* 0x000fce00078e008f */
.L_x_477:
[----:B------:R-:W-:Y:S02]  /*193b0*/  LOP3.LUT P0, R16, R141, 0x3, RZ, 0xc0, !PT ;  /* 0x000000038d107812 */ /* 0x000fe4000780c0ff */
[----:B------:R-:W-:-:S11]  /*193c0*/  MOV R9, R6 ;  /* 0x0000000600097202 */ /* 0x000fd60000000f00 */
        /* <DEDUP_REMOVED lines=22> */
.L_x_488:
[----:B------:R-:W-:Y:S05]  /*19530*/  BSYNC.RECONVERGENT B0 ;  /* 0x0000000000007941 */ /* 0x000fea0003800200 */
.L_x_487:
        /* <DEDUP_REMOVED lines=21> */
.L_x_490:
[----:B------:R-:W-:Y:S05]  /*19690*/  BSYNC.RECONVERGENT B0 ;  /* 0x0000000000007941 */ /* 0x000fea0003800200 */
.L_x_489:
[----:B------:R-:W-:Y:S05]  /*196a0*/  @!P1 BRA `(.L_x_476) ;  /* 0x0000000000509947 */ /* 0x000fea0003800000 */
[----:B------:R-:W2:Y:S01]  /*196b0*/  LDL.64 R10, [R5+0x90] ;  /* 0x00009000050a7983 */ /* 0x000ea20000100a00 */
[----:B------:R-:W-:Y:S01]  /*196c0*/  BSSY.RECONVERGENT B0, `(.L_x_476) ;  /* 0x0000012000007945 */ /* 0x000fe20003800200 */
        /* <DEDUP_REMOVED lines=17> */
.L_x_491:
[----:B------:R-:W-:Y:S05]  /*197e0*/  BSYNC.RECONVERGENT B0 ;  /* 0x0000000000007941 */ /* 0x000fea0003800200 */
.L_x_476:
[----:B------:R-:W-:Y:S01]  /*197f0*/  ISETP.GE.U32.AND P0, PT, R244, R90, PT ;  /* 0x0000005af400720c */ /* 0x000fe20003f06070 */
[----:B------:R-:W-:Y:S03]  /*19800*/  BSSY.RECONVERGENT B2, `(.L_x_492) ;  /* 0x00001a3000027945 */ /* 0x000fe60003800200 */
[----:B------:R-:W-:-:S04]  /*19810*/  ISETP.GE.U32.OR P0, PT, R245, R91, P0 ;  /* 0x0000005bf500720c */ /* 0x000fc80000706470 */
[----:B------:R-:W-:-:S13]  /*19820*/  ISETP.EQ.OR P0, PT, R0, RZ, P0 ;  /* 0x000000ff0000720c */ /* 0x000fda0000702670 */
[----:B------:R-:W-:Y:S05]  /*19830*/  @P0 BRA `(.L_x_493) ;  /* 0x00000018007c0947 */ /* 0x000fea0003800000 */
[----:B------:R-:W-:Y:S01]  /*19840*/  FSETP.GEU.AND P0, PT, R9, RZ, PT ;  /* 0x000000ff0900720b */ /* 0x000fe20003f0e000 */
[----:B-----5:R-:W-:-:S03]  /*19850*/  HFMA2 R148, -RZ, RZ, 0, 0 ;  /* 0x00000000ff947431 */ /* 0x020fc600000001ff */
[----:B------:R-:W-:-:S05]  /*19860*/  FSEL R150, R9, RZ, P0 ;  /* 0x000000ff09967208 */ /* 0x000fca0000000000 */
[-C--:B------:R-:W-:Y:S01]  /*19870*/  FMUL R149, R59, R150.reuse ;  /* 0x000000963b957220 */ /* 0x080fe20000400000 */
[----:B------:R-:W-:-:S07]  /*19880*/  FMUL R150, R40, R150 ;  /* 0x0000009628967220 */ /* 0x000fce0000400000 */
.L_x_536:
[----:B------:R-:W-:Y:S01]  /*19890*/  IMAD R151, R148, 0x1c, R129 ;  /* 0x0000001c94977824 */ /* 0x000fe200078e0281 */
[----:B-1----:R-:W1:Y:S04]  /*198a0*/  LDC.64 R4, c[0x0][0x388] ;  /* 0x0000e200ff047b82 */ /* 0x002e680000000a00 */
[----:B------:R-:W2:Y:S01]  /*198b0*/  LDL R6, [R151] ;  /* 0x0000000097067983 */ /* 0x000ea20000100800 */
[CC--:B------:R-:W-:Y:S02]  /*198c0*/  IMAD R9, R141.reuse, R251.reuse, R14 ;  /* 0x000000fb8d097224 */ /* 0x0c0fe400078e020e */
[----:B------:R-:W-:Y:S01]  /*198d0*/  IMAD R7, R142, R251, UR4 ;  /* 0x000000048e077e24 */ /* 0x000fe2000f8e02fb */
[----:B------:R-:W3:Y:S01]  /*198e0*/  LDC.64 R2, c[0x0][0x3b8] ;  /* 0x0000ee00ff027b82 */ /* 0x000ee20000000a00 */
[----:B------:R-:W-:Y:S01]  /*198f0*/  ISETP.NE.AND P0, PT, R141, RZ, PT ;  /* 0x000000ff8d00720c */ /* 0x000fe20003f05270 */
[----:B--2---:R-:W-:-:S02]  /*19900*/  IMAD.IADD R9, R9, 0x1, R6 ;  /* 0x0000000109097824 */ /* 0x004fc400078e0206 */
[----:B------:R-:W-:Y:S02]  /*19910*/  IMAD R7, R141, R7, R6 ;  /* 0x000000078d077224 */ /* 0x000fe400078e0206 */
[----:B-1----:R-:W-:-:S04]  /*19920*/  IMAD.WIDE.U32 R4, R9, 0xa0, R4 ;  /* 0x000000a009047825 */ /* 0x002fc800078e0004 */
[----:B---3--:R-:W-:Y:S01]  /*19930*/  IMAD.WIDE.U32 R2, R7, 0x20, R2 ;  /* 0x0000002007027825 */ /* 0x008fe200078e0002 */
[----:B-----5:R1:W5:Y:S04]  /*19940*/  LDG.E.CONSTANT R146, desc[UR6][R4.64+0x24] ;  /* 0x0000240604927981 */ /* 0x020368000c1e9900 */
[----:B------:R1:W5:Y:S04]  /*19950*/  LDG.E.CONSTANT R16, desc[UR6][R2.64+0xc] ;  /* 0x00000c0602107981 */ /* 0x000368000c1e9900 */
[----:B------:R1:W5:Y:S01]  /*19960*/  LDG.E.CONSTANT R147, desc[UR6][R2.64+0x14] ;  /* 0x0000140602937981 */ /* 0x000362000c1e9900 */
[----:B------:R-:W-:Y:S01]  /*19970*/  IMAD.MOV.U32 R8, RZ, RZ, RZ ;  /* 0x000000ffff087224 */ /* 0x000fe200078e00ff */
[----:B------:R-:W-:Y:S06]  /*19980*/  @!P0 BRA `(.L_x_494) ;  /* 0x00000008009c8947 */ /* 0x000fec0003800000 */
[----:B-1----:R-:W-:Y:S01]  /*19990*/  IADD3 R2, PT, PT, R141, -0x1, RZ ;  /* 0xffffffff8d027810 */ /* 0x002fe20007ffe0ff */
[----:B------:R-:W-:-:S03]  /*199a0*/  IMAD.MOV.U32 R8, RZ, RZ, RZ ;  /* 0x000000ffff087224 */ /* 0x000fc600078e00ff */
[----:B------:R-:W-:Y:S01]  /*199b0*/  ISETP.GE.U32.AND P0, PT, R2, 0xf, PT ;  /* 0x0000000f0200780c */ /* 0x000fe20003f06070 */
[----:B------:R-:W-:-:S12]  /*199c0*/  IMAD.MOV.U32 R2, RZ, RZ, RZ ;  /* 0x000000ffff027224 */ /* 0x000fd800078e00ff */
[----:B------:R-:W-:Y:S05]  /*199d0*/  @!P0 BRA `(.L_x_495) ;  /* 0x0000000400208947 */ /* 0x000fea0003800000 */
[----:B------:R-:W-:Y:S01]  /*199e0*/  MOV R8, RZ ;  /* 0x000000ff00087202 */ /* 0x000fe20000000f00 */
[----:B------:R-:W-:Y:S01]  /*199f0*/  IMAD.MOV.U32 R2, RZ, RZ, RZ ;  /* 0x000000ffff027224 */ /* 0x000fe200078e00ff */
[----:B------:R-:W-:-:S07]  /*19a00*/  LOP3.LUT R19, R141, 0xfffffff0, RZ, 0xc0, !PT ;  /* 0xfffffff08d137812 */ /* 0x000fce00078ec0ff */
.L_x_496:
[----:B------:R-:W-:-:S05]  /*19a10*/  IMAD R3, R2, 0x40, R1 ;  /* 0x0000004002037824 */ /* 0x000fca00078e0201 */
[----:B------:R-:W2:Y:S04]  /*19a20*/  LDL R9, [R3+0x10] ;  /* 0x0000100003097983 */ /* 0x000ea80000100800 */
[----:B------:R-:W3:Y:S04]  /*19a30*/  LDL R4, [R3+0x50] ;  /* 0x0000500003047983 */ /* 0x000ee80000100800 */
[----:B------:R-:W4:Y:S04]  /*19a40*/  LDL R5, [R3+0x90] ;  /* 0x0000900003057983 */ /* 0x000f280000100800 */
[----:B------:R-:W4:Y:S04]  /*19a50*/  LDL R7, [R3+0xd0] ;  /* 0x0000d00003077983 */ /* 0x000f280000100800 */
[----:B------:R-:W4:Y:S04]  /*19a60*/  LDL R10, [R3+0x150] ;  /* 0x00015000030a7983 */ /* 0x000f280000100800 */
[----:B------:R-:W4:Y:S04]  /*19a70*/  LDL R17, [R3+0x190] ;  /* 0x0001900003117983 */ /* 0x000f280000100800 */
[----:B------:R-:W4:Y:S01]  /*19a80*/  LDL R18, [R3+0x1d0] ;  /* 0x0001d00003127983 */ /* 0x000f220000100800 */
[----:B--2---:R-:W-:-:S02]  /*19a90*/  ISETP.NE.AND P0, PT, R9, RZ, PT ;  /* 0x000000ff0900720c */ /* 0x004fc40003f05270 */
[----:B---3--:R-:W-:Y:S02]  /*19aa0*/  ISETP.NE.AND P1, PT, R4, RZ, PT ;  /* 0x000000ff0400720c */ /* 0x008fe40003f25270 */
[----:B------:R-:W2:Y:S01]  /*19ab0*/  LDL R4, [R3+0x110] ;  /* 0x0001100003047983 */ /* 0x000ea20000100800 */
[----:B----4-:R-:W-:Y:S02]  /*19ac0*/  ISETP.NE.AND P3, PT, R5, RZ, PT ;  /* 0x000000ff0500720c */ /* 0x010fe40003f65270 */
[----:B------:R-:W-:-:S06]  /*19ad0*/  ISETP.NE.AND P2, PT, R7, RZ, PT ;  /* 0x000000ff0700720c */ /* 0x000fcc0003f45270 */
[----:B------:R-:W3:Y:S04]  /*19ae0*/  @P0 LDL R5, [R3+0x30] ;  /* 0x0000300003050983 */ /* 0x000ee80000100800 */
[----:B------:R-:W4:Y:S04]  /*19af0*/  @P1 LDL R7, [R3+0x70] ;  /* 0x0000700003071983 */ /* 0x000f280000100800 */
[----:B------:R-:W4:Y:S04]  /*19b00*/  @P3 LDL R9, [R3+0xb0] ;  /* 0x0000b00003093983 */ /* 0x000f280000100800 */
[----:B------:R-:W4:Y:S01]  /*19b10*/  @P2 LDL R11, [R3+0xf0] ;  /* 0x0000f000030b2983 */ /* 0x000f220000100800 */
[----:B---3--:R-:W-:Y:S01]  /*19b20*/  @P0 FADD R8, R8, R5 ;  /* 0x0000000508080221 */ /* 0x008fe20000000000 */
[----:B--2---:R-:W-:-:S02]  /*19b30*/  ISETP.NE.AND P0, PT, R4, RZ, PT ;  /* 0x000000ff0400720c */ /* 0x004fc40003f05270 */
        /* <DEDUP_REMOVED lines=49> */
[----:B------:R-:W-:-:S07]  /*19e50*/  IMAD.MOV.U32 R2, RZ, RZ, R19 ;  /* 0x000000ffff027224 */ /* 0x000fce00078e0013 */
.L_x_495:
[----:B------:R-:W-:Y:S01]  /*19e60*/  LOP3.LUT P0, R3, R141, 0xf, RZ, 0xc0, !PT ;  /* 0x0000000f8d037812 */ /* 0x000fe2000780c0ff */
[----:B------:R-:W-:-:S12]  /*19e70*/  BSSY.RECONVERGENT B0, `(.L_x_494) ;  /* 0x0000058000007945 */ /* 0x000fd80003800200 */
[----:B------:R-:W-:Y:S05]  /*19e80*/  @!P0 BRA `(.L_x_497) ;  /* 0x0000000400588947 */ /* 0x000fea0003800000 */
[----:B------:R-:W-:Y:S01]  /*19e90*/  VIADD R3, R3, 0xffffffff ;  /* 0xffffffff03037836 */ /* 0x000fe20000000000 */
[----:B------:R-:W-:-:S04]  /*19ea0*/  LOP3.LUT P0, R17, R141, 0x7, RZ, 0xc0, !PT ;  /* 0x000000078d117812 */ /* 0x000fc8000780c0ff */
[----:B------:R-:W-:-:S13]  /*19eb0*/  ISETP.GE.U32.AND P1, PT, R3, 0x7, PT ;  /* 0x000000070300780c */ /* 0x000fda0003f26070 */
[----:B------:R-:W-:Y:S05]  /*19ec0*/  @!P1 BRA `(.L_x_498) ;  /* 0x0000000000889947 */ /* 0x000fea0003800000 */
[----:B------:R-:W-:-:S05]  /*19ed0*/  LEA R3, R2, R1, 0x6 ;  /* 0x0000000102037211 */ /* 0x000fca00078e30ff */
        /* <DEDUP_REMOVED lines=13> */
[----:B----4-:R-:W-:-:S03]  /*19fb0*/  ISETP.NE.AND P2, PT, R9, RZ, PT ;  /* 0x000000ff0900720c */ /* 0x010fc60003f45270 */
[----:B------:R-:W-:Y:S01]  /*19fc0*/  @P1 FADD R8, R8, R7 ;  /* 0x0000000708081221 */ /* 0x000fe20000000000 */
[----:B------:R-:W-:-:S04]  /*19fd0*/  ISETP.NE.AND P1, PT, R10, RZ, PT ;  /* 0x000000ff0a00720c */ /* 0x000fc80003f25270 */
[----:B------:R-:W3:Y:S04]  /*19fe0*/  @P3 LDL R5, [R3+0xb0] ;  /* 0x0000b00003053983 */ /* 0x000ee80000100800 */
[----:B------:R-:W4:Y:S04]  /*19ff0*/  LDL R10, [R3+0x190] ;  /* 0x00019000030a7983 */ /* 0x000f280000100800 */
[----:B------:R-:W4:Y:S04]  /*1a000*/  @P2 LDL R7, [R3+0xf0] ;  /* 0x0000f00003072983 */ /* 0x000f280000100800 */
[----:B------:R-:W4:Y:S01]  /*1a010*/  @P1 LDL R9, [R3+0x130] ;  /* 0x0001300003091983 */ /* 0x000f220000100800 */
[----:B---3--:R-:W-:Y:S01]  /*1a020*/  @P3 FADD R8, R8, R5 ;  /* 0x0000000508083221 */ /* 0x008fe20000000000 */
[----:B--2---:R-:W-:-:S03]  /*1a030*/  ISETP.NE.AND P3, PT, R4, RZ, PT ;  /* 0x000000ff0400720c */ /* 0x004fc60003f65270 */
[----:B----4-:R-:W-:Y:S01]  /*1a040*/  @P2 FADD R8, R8, R7 ;  /* 0x0000000708082221 */ /* 0x010fe20000000000 */
[----:B------:R-:W-:-:S03]  /*1a050*/  ISETP.NE.AND P2, PT, R10, RZ, PT ;  /* 0x000000ff0a00720c */ /* 0x000fc60003f45270 */
[----:B------:R-:W-:Y:S01]  /*1a060*/  @P1 FADD R8, R8, R9 ;  /* 0x0000000908081221 */ /* 0x000fe20000000000 */
[----:B------:R-:W-:-:S05]  /*1a070*/  ISETP.NE.AND P1, PT, R11, RZ, PT ;  /* 0x000000ff0b00720c */ /* 0x000fca0003f25270 */
[----:B------:R-:W2:Y:S04]  /*1a080*/  @P3 LDL R5, [R3+0x170] ;  /* 0x0001700003053983 */ /* 0x000ea80000100800 */
[----:B------:R-:W3:Y:S04]  /*1a090*/  @P2 LDL R7, [R3+0x1b0] ;  /* 0x0001b00003072983 */ /* 0x000ee80000100800 */
[----:B------:R-:W4:Y:S01]  /*1a0a0*/  @P1 LDL R9, [R3+0x1f0] ;  /* 0x0001f00003091983 */ /* 0x000f220000100800 */
[----:B------:R-:W-:Y:S02]  /*1a0b0*/  VIADD R2, R2, 0x8 ;  /* 0x0000000802027836 */ /* 0x000fe40000000000 */
[----:B--2---:R-:W-:-:S04]  /*1a0c0*/  @P3 FADD R8, R8, R5 ;  /* 0x0000000508083221 */ /* 0x004fc80000000000 */
[----:B---3--:R-:W-:-:S04]  /*1a0d0*/  @P2 FADD R8, R8, R7 ;  /* 0x0000000708082221 */ /* 0x008fc80000000000 */
[----:B----4-:R-:W-:-:S07]  /*1a0e0*/  @P1 FADD R8, R8, R9 ;  /* 0x0000000908081221 */ /* 0x010fce0000000000 */
.L_x_498:
        /* <DEDUP_REMOVED lines=19> */
[----:B------:R-:W-:-:S02]  /*1a220*/  VIADD R2, R2, 0x4 ;  /* 0x0000000402027836 */ /* 0x000fc40000000000 */
[----:B--2---:R-:W-:-:S04]  /*1a230*/  @P2 FADD R8, R8, R3 ;  /* 0x0000000308082221 */ /* 0x004fc80000000000 */
[----:B---3--:R-:W-:-:S04]  /*1a240*/  @P1 FADD R8, R8, R5 ;  /* 0x0000000508081221 */ /* 0x008fc80000000000 */
[----:B----4-:R-:W-:-:S07]  /*1a250*/  @P3 FADD R8, R8, R7 ;  /* 0x0000000708083221 */ /* 0x010fce0000000000 */
.L_x_499:
        /* <DEDUP_REMOVED lines=9> */
.L_x_501:
[----:B------:R-:W-:Y:S05]  /*1a2f0*/  BSYNC.RECONVERGENT B1 ;  /* 0x0000000000017941 */ /* 0x000fea0003800200 */
.L_x_500:
        /* <DEDUP_REMOVED lines=8> */
.L_x_503:
[----:B------:R-:W-:Y:S05]  /*1a380*/  BSYNC.RECONVERGENT B1 ;  /* 0x0000000000017941 */ /* 0x000fea0003800200 */
.L_x_502:
[----:B------:R-:W-:Y:S05]  /*1a390*/  @!P1 BRA `(.L_x_497) ;  /* 0x0000000000149947 */ /* 0x000fea0003800000 */
[----:B------:R-:W2:Y:S02]  /*1a3a0*/  LDL R3, [R2+0x90] ;  /* 0x0000900002037983 */ /* 0x000ea40000100800 */
[----:B--2---:R-:W-:-:S13]  /*1a3b0*/  ISETP.NE.AND P0, PT, R3, RZ, PT ;  /* 0x000000ff0300720c */ /* 0x004fda0003f05270 */
[----:B------:R-:W-:Y:S05]  /*1a3c0*/  @!P0 BRA `(.L_x_497) ;  /* 0x0000000000088947 */ /* 0x000fea0003800000 */
[----:B------:R-:W2:Y:S02]  /*1a3d0*/  LDL R3, [R2+0xb0] ;  /* 0x0000b00002037983 */ /* 0x000ea40000100800 */
[----:B--2---:R-:W-:-:S07]  /*1a3e0*/  FADD R8, R8, R3 ;  /* 0x0000000308087221 */ /* 0x004fce0000000000 */
.L_x_497:
[----:B------:R-:W-:Y:S05]  /*1a3f0*/  BSYNC.RECONVERGENT B0 ;  /* 0x0000000000007941 */ /* 0x000fea0003800200 */
.L_x_494:
[----:B-1----:R-:W-:Y:S01]  /*1a400*/  FADD R3, R149, -R8 ;  /* 0x8000000895037221 */ /* 0x002fe20000000000 */
[----:B------:R-:W-:Y:S04]  /*1a410*/  BSSY.RECONVERGENT B3, `(.L_x_504) ;  /* 0x00000dc000037945 */ /* 0x000fe80003800200 */
[----:B------:R-:W-:-:S13]  /*1a420*/  FSETP.GTU.AND P0, PT, R3, RZ, PT ;  /* 0x000000ff0300720b */ /* 0x000fda0003f0c000 */
[----:B------:R-:W-:Y:S05]  /*1a430*/  @!P0 BRA `(.L_x_505) ;  /* 0x0000000c00648947 */ /* 0x000fea0003800000 */
[----:B------:R1:W5:Y:S04]  /*1a440*/  LDL R11, [R151+0x8] ;  /* 0x00000800970b7983 */ /* 0x0003680000100800 */
[----:B------:R1:W5:Y:S01]  /*1a450*/  LDL R4, [R151+0x14] ;  /* 0x0000140097047983 */ /* 0x0003620000100800 */
[----:B------:R-:W-:Y:S01]  /*1a460*/  ISETP.NE.AND P0, PT, R62, RZ, PT ;  /* 0x000000ff3e00720c */ /* 0x000fe20003f05270 */
[----:B------:R-:W-:Y:S01]  /*1a470*/  BSSY.RECONVERGENT B4, `(.L_x_506) ;  /* 0x000004f000047945 */ /* 0x000fe20003800200 */
[----:B------:R-:W-:-:S11]  /*1a480*/  MOV R144, R150 ;  /* 0x0000009600907202 */ /* 0x000fd60000000f00 */
[----:B-1----:R-:W-:Y:S05]  /*1a490*/  @!P0 BRA `(.L_x_507) ;  /* 0x0000000400308947 */ /* 0x002fea0003800000 */
[----:B------:R-:W1:Y:S01]  /*1a4a0*/  MUFU.RCP R2, R67 ;  /* 0x0000004300027308 */ /* 0x000e620000001000 */
[----:B------:R-:W-:Y:S07]  /*1a4b0*/  BSSY.RECONVERGENT B5, `(.L_x_508) ;  /* 0x000000d000057945 */ /* 0x000fee0003800200 */
[----:B-----5:R-:W2:Y:S01]  /*1a4c0*/  FCHK P0, R146, R67 ;  /* 0x0000004392007302 */ /* 0x020ea20000000000 */
[----:B-1----:R-:W-:-:S04]  /*1a4d0*/  FFMA R5, -R67, R2, 1 ;  /* 0x3f80000043057423 */ /* 0x002fc80000000102 */
[----:B------:R-:W-:Y:S01]  /*1a4e0*/  FFMA R2, R2, R5, R2 ;  /* 0x0000000502027223 */ /* 0x000fe20000000002 */
[----:B------:R-:W-:-:S03]  /*1a4f0*/  IMAD.MOV.U32 R5, RZ, RZ, 0x3f800000 ;  /* 0x3f800000ff057424 */ /* 0x000fc600078e00ff */
        /* <DEDUP_REMOVED lines=8> */
.L_x_509:
[----:B------:R-:W-:Y:S05]  /*1a580*/  BSYNC.RECONVERGENT B5 ;  /* 0x0000000000057941 */ /* 0x000fea0003800200 */
.L_x_508:
[----:B------:R-:W-:Y:S01]  /*1a590*/  FSETP.GT.AND P0, PT, R16, RZ, PT ;  /* 0x000000ff1000720b */ /* 0x000fe20003f04000 */
[----:B------:R-:W-:Y:S01]  /*1a5a0*/  BSSY.RECONVERGENT B5, `(.L_x_510) ;  /* 0x0000033000057945 */ /* 0x000fe20003800200 */
[----:B------:R-:W-:Y:S02]  /*1a5b0*/  FMNMX R7, R153, 1, PT ;  /* 0x3f80000099077809 */ /* 0x000fe40003800000 */
[----:B------:R-:W-:-:S13]  /*1a5c0*/  FSETP.LEU.OR P0, PT, R68, RZ, !P0 ;  /* 0x000000ff4400720b */ /* 0x000fda000470b400 */
[----:B------:R-:W-:Y:S05]  /*1a5d0*/  @P0 BRA `(.L_x_511) ;  /* 0x0000000000bc0947 */ /* 0x000fea0003800000 */
        /* <DEDUP_REMOVED lines=12> */
[----:B0-----:R-:W-:Y:S05]  /*1a6a0*/  CALL.REL.NOINC `($__internal_2_$__cuda_sm3x_div_rn_noftz_f32_slowpath) ;  /* 0x0000009800607944 */ /* 0x001fea0003c00000 */
.L_x_513:
[----:B------:R-:W-:Y:S05]  /*1a6b0*/  BSYNC.RECONVERGENT B6 ;  /* 0x0000000000067941 */ /* 0x000fea0003800200 */
.L_x_512:
        /* <DEDUP_REMOVED lines=13> */
[----:B------:R-:W-:-:S07]  /*1a790*/  IMAD.MOV.U32 R2, RZ, RZ, R153 ;  /* 0x000000ffff027224 */ /* 0x000fce00078e0099 */
.L_x_515:
[----:B------:R-:W-:Y:S05]  /*1a7a0*/  BSYNC.RECONVERGENT B6 ;  /* 0x0000000000067941 */ /* 0x000fea0003800200 */
.L_x_514:
[----:B------:R-:W-:-:S13]  /*1a7b0*/  FSETP.GT.AND P0, PT, R2, RZ, PT ;  /* 0x000000ff0200720b */ /* 0x000fda0003f04000 */
[----:B------:R-:W-:Y:S05]  /*1a7c0*/  @!P0 BRA `(.L_x_511) ;  /* 0x0000000000408947 */ /* 0x000fea0003800000 */
[----:B------:R-:W-:Y:S01]  /*1a7d0*/  IADD3 R5, PT, PT, R2, 0x1800000, RZ ;  /* 0x0180000002057810 */ /* 0x000fe20007ffe0ff */
[----:B------:R-:W-:Y:S03]  /*1a7e0*/  BSSY.RECONVERGENT B0, `(.L_x_516) ;  /* 0x000000c000007945 */ /* 0x000fe60003800200 */
[----:B------:R-:W-:-:S04]  /*1a7f0*/  LOP3.LUT R5, R5, 0x7f800000, RZ, 0xc0, !PT ;  /* 0x7f80000005057812 */ /* 0x000fc800078ec0ff */
[----:B------:R-:W-:-:S13]  /*1a800*/  ISETP.GT.U32.AND P0, PT, R5, 0x1ffffff, PT ;  /* 0x01ffffff0500780c */ /* 0x000fda0003f04070 */
[----:B------:R-:W-:Y:S05]  /*1a810*/  @P0 BRA `(.L_x_517) ;  /* 0x0000000000100947 */ /* 0x000fea0003800000 */
[----:B------:R-:W-:Y:S01]  /*1a820*/  IMAD.MOV.U32 R5, RZ, RZ, R2 ;  /* 0x000000ffff057224 */ /* 0x000fe200078e0002 */
[----:B------:R-:W-:-:S07]  /*1a830*/  MOV R18, 0x1a850 ;  /* 0x0001a85000127802 */ /* 0x000fce0000000f00 */
[----:B0-----:R-:W-:Y:S05]  /*1a840*/  CALL.REL.NOINC `($__internal_1_$__cuda_sm20_rcp_rn_f32_slowpath) ;  /* 0x0000009400207944 */ /* 0x001fea0003c00000 */
[----:B------:R-:W-:Y:S05]  /*1a850*/  BRA `(.L_x_518) ;  /* 0x0000000000107947 */ /* 0x000fea0003800000 */
.L_x_517:
[----:B------:R-:W1:Y:S02]  /*1a860*/  MUFU.RCP R5, R2 ;  /* 0x0000000200057308 */ /* 0x000e640000001000 */
[----:B-1----:R-:W-:-:S04]  /*1a870*/  FFMA R8, R5, R2, -1 ;  /* 0xbf80000005087423 */ /* 0x002fc80000000002 */
[----:B------:R-:W-:-:S04]  /*1a880*/  FADD.FTZ R8, -R8, -RZ ;  /* 0x800000ff08087221 */ /* 0x000fc80000010100 */
[----:B------:R-:W-:-:S07]  /*1a890*/  FFMA R5, R5, R8, R5 ;  /* 0x0000000805057223 */ /* 0x000fce0000000005 */
.L_x_518:
[----:B------:R-:W-:Y:S05]  /*1a8a0*/  BSYNC.RECONVERGENT B0 ;  /* 0x0000000000007941 */ /* 0x000fea0003800200 */
.L_x_516:
[----:B------:R-:W-:-:S04]  /*1a8b0*/  FMNMX R2, R70, R5, PT ;  /* 0x0000000546027209 */ /* 0x000fc80003800000 */
[----:B------:R-:W-:-:S07]  /*1a8c0*/  FMNMX R5, R69, R2, !PT ;  /* 0x0000000245057209 */ /* 0x000fce0007800000 */
.L_x_511:
[----:B------:R-:W-:Y:S05]  /*1a8d0*/  BSYNC.RECONVERGENT B5 ;  /* 0x0000000000057941 */ /* 0x000fea0003800200 */
.L_x_510:
        /* <DEDUP_REMOVED lines=8> */
.L_x_507:
[----:B------:R-:W-:Y:S05]  /*1a960*/  BSYNC.RECONVERGENT B4 ;  /* 0x0000000000047941 */ /* 0x000fea0003800200 */
.L_x_506:
[----:B------:R-:W-:Y:S01]  /*1a970*/  ISETP.NE.AND P0, PT, R50, RZ, PT ;  /* 0x000000ff3200720c */ /* 0x000fe20003f05270 */
[----:B------:R-:W-:Y:S01]  /*1a980*/  BSSY.RECONVERGENT B0, `(.L_x_519) ;  /* 0x000000d000007945 */ /* 0x000fe20003800200 */
[----:B------:R-:W-:-:S11]  /*1a990*/  IMAD.MOV.U32 R7, RZ, RZ, R43 ;  /* 0x000000ffff077224 */ /* 0x000fd600078e002b */
[----:B------:R-:W-:Y:S05]  /*1a9a0*/  @!P0 BRA `(.L_x_520) ;  /* 0x0000000000288947 */ /* 0x000fea0003800000 */
[----:B-----5:R-:W-:Y:S01]  /*1a9b0*/  ISETP.NE.AND P0, PT, R11, 0x2, PT ;  /* 0x000000020b00780c */ /* 0x020fe20003f05270 */
[----:B------:R-:W-:Y:S01]  /*1a9c0*/  BSSY.RECONVERGENT B1, `(.L_x_521) ;  /* 0x0000007000017945 */ /* 0x000fe20003800200 */
[----:B------:R-:W-:Y:S02]  /*1a9d0*/  FSETP.GT.AND P1, PT, R54, RZ, PT ;  /* 0x000000ff3600720b */ /* 0x000fe40003f24000 */
[----:B------:R-:W-:-:S09]  /*1a9e0*/  MOV R7, R53 ;  /* 0x0000003500077202 */ /* 0x000fd20000000f00 */
[----:B------:R-:W-:Y:S05]  /*1a9f0*/  @!P0 BRA `(.L_x_522) ;  /* 0x00000000000c8947 */ /* 0x000fea0003800000 */
[----:B------:R-:W-:Y:S01]  /*1aa00*/  ISETP.NE.AND P0, PT, R11, 0x1, PT ;  /* 0x000000010b00780c */ /* 0x000fe20003f05270 */
[----:B------:R-:W-:-:S12]  /*1aa10*/  IMAD.MOV.U32 R7, RZ, RZ, R52 ;  /* 0x000000ffff077224 */ /* 0x000fd800078e0034 */
[----:B------:R-:W-:-:S07]  /*1aa20*/  @P0 IMAD.MOV.U32 R7, RZ, RZ, R51 ;  /* 0x000000ffff070224 */ /* 0x000fce00078e0033 */
.L_x_522:
[----:B------:R-:W-:Y:S05]  /*1aa30*/  BSYNC.RECONVERGENT B1 ;  /* 0x0000000000017941 */ /* 0x000fea0003800200 */
.L_x_521:
[----:B------:R-:W-:-:S07]  /*1aa40*/  @P1 FMNMX R7, R54, R7, PT ;  /* 0x0000000736071209 */ /* 0x000fce0003800000 */
.L_x_520:
[----:B------:R-:W-:Y:S05]  /*1aa50*/  BSYNC.RECONVERGENT B0 ;  /* 0x0000000000007941 */ /* 0x000fea0003800200 */
.L_x_519:
[----:B-----5:R-:W1:Y:S01]  /*1aa60*/  MUFU.RCP R5, R16 ;  /* 0x0000001000057308 */ /* 0x020e620000001000 */
[----:B------:R-:W-:Y:S01]  /*1aa70*/  FMUL R9, R144, R7 ;  /* 0x0000000790097220 */ /* 0x000fe20000400000 */
[----:B------:R-:W-:Y:S01]  /*1aa80*/  BSSY.RECONVERGENT B4, `(.L_x_523) ;  /* 0x000000d000047945 */ /* 0x000fe20003800200 */
[----:B------:R-:W-:-:S05]  /*1aa90*/  FSETP.GT.AND P2, PT, R16, RZ, PT ;  /* 0x000000ff1000720b */ /* 0x000fca0003f44000 */
        /* <DEDUP_REMOVED lines=11> */
.L_x_524:
[----:B------:R-:W-:Y:S05]  /*1ab50*/  BSYNC.RECONVERGENT B4 ;  /* 0x0000000000047941 */ /* 0x000fea0003800200 */
.L_x_523:
[----:B------:R-:W-:Y:S01]  /*1ab60*/  FSETP.GT.AND P0, PT, R144, R3, PT ;  /* 0x000000039000720b */ /* 0x000fe20003f04000 */
[----:B------:R-:W-:Y:S01]  /*1ab70*/  BSSY.RECONVERGENT B4, `(.L_x_525) ;  /* 0x0000013000047945 */ /* 0x000fe20003800200 */
[----:B------:R-:W-:-:S11]  /*1ab80*/  FSEL R10, R153, RZ, P2 ;  /* 0x000000ff990a7208 */ /* 0x000fd60001000000 */
        /* <DEDUP_REMOVED lines=14> */
.L_x_528:
[----:B------:R-:W-:Y:S05]  /*1ac70*/  BSYNC.RECONVERGENT B5 ;  /* 0x0000000000057941 */ /* 0x000fea0003800200 */
.L_x_527:
[----:B------:R-:W-:Y:S01]  /*1ac80*/  FMUL R10, R10, R153 ;  /* 0x000000990a0a7220 */ /* 0x000fe20000400000 */
[----:B------:R-:W-:-:S07]  /*1ac90*/  IMAD.MOV.U32 R144, RZ, RZ, R3 ;  /* 0x000000ffff907224 */ /* 0x000fce00078e0003 */
.L_x_526:
[----:B------:R-:W-:Y:S05]  /*1aca0*/  BSYNC.RECONVERGENT B4 ;  /* 0x0000000000047941 */ /* 0x000fea0003800200 */
.L_x_525:
        /* <DEDUP_REMOVED lines=21> */
.L_x_532:
[----:B------:R-:W-:Y:S05]  /*1ae00*/  BSYNC.RECONVERGENT B5 ;  /* 0x0000000000057941 */ /* 0x000fea0003800200 */
.L_x_531:
[----:B------:R-:W1:Y:S01]  /*1ae10*/  MUFU.RCP R2, R7 ;  /* 0x0000000700027308 */ /* 0x000e620000001000 */
[----:B------:R-:W-:Y:S01]  /*1ae20*/  FMUL R8, R16, R153 ;  /* 0x0000009910087220 */ /* 0x000fe20000400000 */
[----:B------:R-:W-:Y:S01]  /*1ae30*/  BSSY.RECONVERGENT B5, `(.L_x_530) ;  /* 0x000000e000057945 */ /* 0x000fe20003800200 */
[----:B------:R-:W-:Y:S02]  /*1ae40*/  IMAD.MOV.U32 R10, RZ, RZ, R153 ;  /* 0x000000ffff0a7224 */ /* 0x000fe400078e0099 */
[----:B------:R-:W-:-:S03]  /*1ae50*/  IMAD.MOV.U32 R146, RZ, RZ, R8 ;  /* 0x000000ffff927224 */ /* 0x000fc600078e0008 */
[----:B------:R-:W2:Y:S01]  /*1ae60*/  FCHK P0, R8, R7 ;  /* 0x0000000708007302 */ /* 0x000ea20000000000 */
[----:B-1----:R-:W-:-:S04]  /*1ae70*/  FFMA R3, R2, -R7, 1 ;  /* 0x3f80000002037423 */ /* 0x002fc80000000807 */
[----:B------:R-:W-:-:S04]  /*1ae80*/  FFMA R3, R2, R3, R2 ;  /* 0x0000000302037223 */ /* 0x000fc80000000002 */
[----:B------:R-:W-:-:S04]  /*1ae90*/  FFMA R2, R8, R3, RZ ;  /* 0x0000000308027223 */ /* 0x000fc800000000ff */
[----:B------:R-:W-:-:S04]  /*1aea0*/  FFMA R5, R2, -R7, R8 ;  /* 0x8000000702057223 */ /* 0x000fc80000000008 */
[----:B------:R-:W-:Y:S01]  /*1aeb0*/  FFMA R144, R3, R5, R2 ;  /* 0x0000000503907223 */ /* 0x000fe20000000002 */
[----:B--2---:R-:W-:Y:S06]  /*1aec0*/  @!P0 BRA `(.L_x_533) ;  /* 0x0000000000108947 */ /* 0x004fec0003800000 */
[----:B------:R-:W-:Y:S02]  /*1aed0*/  MOV R9, R7 ;  /* 0x0000000700097202 */ /* 0x000fe40000000f00 */
[----:B------:R-:W-:-:S07]  /*1aee0*/  MOV R152, 0x1af00 ;  /* 0x0001af0000987802 */ /* 0x000fce0000000f00 */
[----:B0-----:R-:W-:Y:S05]  /*1aef0*/  CALL.REL.NOINC `($__internal_2_$__cuda_sm3x_div_rn_noftz_f32_slowpath) ;  /* 0x00000090004c7944 */ /* 0x001fea0003c00000 */
[----:B------:R-:W-:-:S07]  /*1af00*/  IMAD.MOV.U32 R144, RZ, RZ, R153 ;  /* 0x000000ffff907224 */ /* 0x000fce00078e0099 */
.L_x_533:
[----:B------:R-:W-:Y:S05]  /*1af10*/  BSYNC.RECONVERGENT B5 ;  /* 0x0000000000057941 */ /* 0x000fea0003800200 */
.L_x_530:
[----:B------:R-:W-:Y:S05]  /*1af20*/  BSYNC.RELIABLE B4 ;  /* 0x0000000000047941 */ /* 0x000fea0003800100 */
.L_x_529:
[----:B------:R-:W2:Y:S01]  /*1af30*/  LDL R5, [R151+0x4] ;  /* 0x0000040097057983 */ /* 0x000ea20000100800 */
[----:B------:R-:W-:Y:S02]  /*1af40*/  HFMA2 R3, -RZ, RZ, 1.875, 0 ;  /* 0x3f800000ff037431 */ /* 0x000fe400000001ff */
[----:B------:R-:W-:Y:S01]  /*1af50*/  IMAD.MOV.U32 R2, RZ, RZ, 0x38d1b717 ;  /* 0x38d1b717ff027424 */ /* 0x000fe200078e00ff */
[----:B------:R-:W-:Y:S03]  /*1af60*/  BSSY.RECONVERGENT B4, `(.L_x_534) ;  /* 0x000000e000047945 */ /* 0x000fe60003800200 */
[----:B------:R-:W-:-:S04]  /*1af70*/  FFMA R3, R2, -10000, R3 ;  /* 0xc61c400002037823 */ /* 0x000fc80000000003 */
[----:B------:R-:W-:Y:S01]  /*1af80*/  FFMA R2, R3, R2, 9.9999997473787516356e-05 ;  /* 0x38d1b71703027423 */ /* 0x000fe20000000002 */
[----:B--2---:R-:W-:-:S04]  /*1af90*/  ISETP.NE.AND P2, PT, R5, 0x1, PT ;  /* 0x000000010500780c */ /* 0x004fc80003f45270 */
[----:B------:R-:W-:-:S04]  /*1afa0*/  FSEL R18, R56, -R56, !P2 ;  /* 0x8000003838127208 */ /* 0x000fc80005000000 */
[----:B------:R-:W1:Y:S01]  /*1afb0*/  FCHK P0, R18, 10000 ;  /* 0x461c400012007902 */ /* 0x000e620000000000 */
[----:B------:R-:W-:-:S04]  /*1afc0*/  FFMA R3, R2, R18, RZ ;  /* 0x0000001202037223 */ /* 0x000fc800000000ff */
[----:B------:R-:W-:-:S04]  /*1afd0*/  FFMA R8, R3, -10000, R18 ;  /* 0xc61c400003087823 */ /* 0x000fc80000000012 */
[----:B------:R-:W-:Y:S01]  /*1afe0*/  FFMA R153, R2, R8, R3 ;  /* 0x0000000802997223 */ /* 0x000fe20000000003 */
[----:B-1----:R-:W-:Y:S06]  /*1aff0*/  @!P0 BRA `(.L_x_535) ;  /* 0x0000000000108947 */ /* 0x002fec0003800000 */
[----:B------:R-:W-:Y:S01]  /*1b000*/  IMAD.MOV.U32 R8, RZ, RZ, R18 ;  /* 0x000000ffff087224 */ /* 0x000fe200078e0012 */
[----:B------:R-:W-:Y:S01]  /*1b010*/  MOV R152, 0x1b040 ;  /* 0x0001b04000987802 */ /* 0x000fe20000000f00 */
[----:B------:R-:W-:-:S07]  /*1b020*/  IMAD.MOV.U32 R9, RZ, RZ, 0x461c4000 ;  /* 0x461c4000ff097424 */ /* 0x000fce00078e00ff */
[----:B0-----:R-:W-:Y:S05]  /*1b030*/  CALL.REL.NOINC `($__internal_2_$__cuda_sm3x_div_rn_noftz_f32_slowpath) ;  /* 0x0000008c00fc7944 */ /* 0x001fea0003c00000 */
.L_x_535:
[----:B------:R-:W-:Y:S05]  /*1b040*/  BSYNC.RECONVERGENT B4 ;  /* 0x0000000000047941 */ /* 0x000fea0003800200 */
.L_x_534:
[----:B------:R-:W2:Y:S01]  /*1b050*/  LDL.64 R18, [R1+0xf88] ;  /* 0x000f880001127983 */ /* 0x000ea20000100a00 */
[----:B------:R-:W-:-:S06]  /*1b060*/  FMUL R2, R13, R146 ;  /* 0x000000920d027220 */ /* 0x000fcc0000400000 */
[----:B------:R-:W2:Y:S02]  /*1b070*/  F2F.F64.F32 R2, R2 ;  /* 0x0000000200027310 */ /* 0x000ea40000201800 */
[----:B--2---:R-:W-:-:S07]  /*1b080*/  DADD R18, R2, R18 ;  /* 0x0000000002127229 */ /* 0x004fce0000000012 */
[----:B------:R1:W-:Y:S04]  /*1b090*/  STL.64 [R1+0xf88], R18 ;  /* 0x000f881201007387 */ /* 0x0003e80000100a00 */
[----:B------:R-:W2:Y:S01]  /*1b0a0*/  LDL R5, [R151+0x18] ;  /* 0x0000180097057983 */ /* 0x000ea20000100800 */
[----:B------:R-:W-:Y:S01]  /*1b0b0*/  FADD R9, R153, 1 ;  /* 0x3f80000099097421 */ /* 0x000fe20000000000 */
[----:B------:R-:W-:Y:S02]  /*1b0c0*/  IMAD.MOV.U32 R8, RZ, RZ, 0x1 ;  /* 0x00000001ff087424 */ /* 0x000fe400078e00ff */
[----:B------:R-:W-:Y:S01]  /*1b0d0*/  HFMA2 R17, -RZ, RZ, 0, 0 ;  /* 0x00000000ff117431 */ /* 0x000fe200000001ff */
[----:B------:R-:W-:Y:S01]  /*1b0e0*/  LEA R143, R6, R1, 0x6 ;  /* 0x00000001068f7211 */ /* 0x000fe200078e30ff */
[----:B------:R-:W-:Y:S01]  /*1b0f0*/  FMUL R9, R16, R9 ;  /* 0x0000000910097220 */ /* 0x000fe20000400000 */
[----:B------:R-:W-:Y:S01]  /*1b100*/  IMAD.MOV.U32 R6, RZ, RZ, RZ ;  /* 0x000000ffff067224 */ /* 0x000fe200078e00ff */
[----:B------:R-:W-:Y:S01]  /*1b110*/  MOV R145, RZ ;  /* 0x000000ff00917202 */ /* 0x000fe20000000f00 */
[----:B------:R-:W-:Y:S01]  /*1b120*/  IMAD.MOV.U32 R146, RZ, RZ, RZ ;  /* 0x000000ffff927224 */ /* 0x000fe200078e00ff */
[----:B------:R-:W-:Y:S01]  /*1b130*/  SEL R8, R8, 0x2, !P2 ;  /* 0x0000000208087807 */ /* 0x000fe20005000000 */
[----:B------:R-:W-:Y:S01]  /*1b140*/  IMAD.MOV.U32 R16, RZ, RZ, R147 ;  /* 0x000000ffff107224 */ /* 0x000fe200078e0093 */
[----:B-1----:R-:W-:Y:S01]  /*1b150*/  CS2R R18, SRZ ;  /* 0x0000000000127805 */ /* 0x002fe2000001ff00 */
[----:B------:R-:W-:Y:S01]  /*1b160*/  DADD R246, R246, -R2 ;  /* 0x00000000f6f67229 */ /* 0x000fe20000000802 */
[----:B------:R1:W-:Y:S01]  /*1b170*/  STL.128 [R143+0x30], R144 ;  /* 0x000030908f007387 */ /* 0x0003e20000100c00 */
[----:B------:R-:W-:-:S02]  /*1b180*/  VIADD R244, R244, 0x1 ;  /* 0x00000001f4f47836 */ /* 0x000fc40000000000 */
[----:B------:R-:W-:Y:S01]  /*1b190*/  VIADD R245, R245, 0x1 ;  /* 0x00000001f5f57836 */ /* 0x000fe20000000000 */
[----:B------:R1:W-:Y:S04]  /*1b1a0*/  STL.128 [R143+0x10], R8 ;  /* 0x000010088f007387 */ /* 0x0003e80000100c00 */
[----:B------:R1:W-:Y:S04]  /*1b1b0*/  STL.128 [R143+0x40], R16 ;  /* 0x000040108f007387 */ /* 0x0003e80000100c00 */
[----:B--2---:R1:W-:Y:S02]  /*1b1c0*/  STL.128 [R143+0x20], R4 ;  /* 0x000020048f007387 */ /* 0x0043e40000100c00 */
.L_x_505:
[----:B------:R-:W-:Y:S05]  /*1b1d0*/  BSYNC.RECONVERGENT B3 ;  /* 0x0000000000037941 */ /* 0x000fea0003800200 */
.L_x_504:
[----:B------:R-:W-:Y:S02]  /*1b1e0*/  IADD3 R148, PT, PT, R148, 0x1, RZ ;  /* 0x0000000194947810 */ /* 0x000fe40007ffe0ff */
[----:B------:R-:W-:Y:S02]  /*1b1f0*/  ISETP.GE.U32.AND P0, PT, R245, R91, PT ;  /* 0x0000005bf500720c */ /* 0x000fe40003f06070 */
[----:B------:R-:W-:Y:S02]  /*1b200*/  ISETP.LT.U32.AND P1, PT, R244, R90, PT ;  /* 0x0000005af400720c */ /* 0x000fe40003f21070 */
[----:B------:R-:W-:-:S13]  /*1b210*/  ISETP.LT.U32.AND P0, PT, R148, R0, !P0 ;  /* 0x000000009400720c */ /* 0x000fda0004701070 */
[----:B------:R-:W-:Y:S05]  /*1b220*/  @P0 BRA P1, `(.L_x_536) ;  /* 0xffffffe400980947 */ /* 0x000fea000083ffff */
.L_x_493:
[----:B------:R-:W-:Y:S05]  /*1b230*/  BSYNC.RECONVERGENT B2 ;  /* 0x0000000000027941 */ /* 0x000fea0003800200 */
.L_x_492:
[----:B------:R-:W-:Y:S05]  /*1b240*/  WARPSYNC.ALL ;  /* 0x0000000000007948 */ /* 0x000fea0003800000 */
[----:B------:R-:W-:-:S06]  /*1b250*/  UIADD3 UR4, UPT, UPT, UR4, 0x1, URZ ;  /* 0x0000000104047890 */ /* 0x000fcc000fffe0ff */
[----:B------:R-:W-:-:S13]  /*1b260*/  ISETP.NE.AND P0, PT, R12, UR4, PT ;  /* 0x000000040c007c0c */ /* 0x000fda000bf05270 */
[----:B------:R-:W-:Y:S05]  /*1b270*/  @P0 BRA `(.L_x_537) ;  /* 0xffffffa800d00947 */ /* 0x000fea000383ffff */
[----:B------:R3:W-:Y:S04]  /*1b280*/  STL.64 [R1], R246 ;  /* 0x000000f601007387 */ /* 0x0007e80000100a00 */
[----:B------:R3:W-:Y:S02]  /*1b290*/  STL.64 [R1+0x8], R244 ;  /* 0x000008f401007387 */ /* 0x0007e40000100a00 */
.L_x_388:
[----:B------:R-:W-:Y:S01]  /*1b2a0*/  ISETP.NE.AND P0, PT, R141, RZ, PT ;  /* 0x000000ff8d00720c */ /* 0x000fe20003f05270 */
[----:B-12---:R-:W-:Y:S02]  /*1b2b0*/  IMAD.MOV.U32 R4, RZ, RZ, R246 ;  /* 0x000000ffff047224 */ /* 0x006fe400078e00f6 */
[----:B-----5:R-:W-:-:S10]  /*1b2c0*/  IMAD.MOV.U32 R5, RZ, RZ, R247 ;  /* 0x000000ffff057224 */ /* 0x020fd400078e00f7 */
[----:B------:R-:W-:Y:S05]  /*1b2d0*/  @!P0 BRA `(.L_x_538) ;  /* 0x0000000800a48947 */ /* 0x000fea0003800000 */
[----:B------:R-:W-:Y:S01]  /*1b2e0*/  IADD3 R0, PT, PT, R141, -0x1, RZ ;  /* 0xffffffff8d007810 */ /* 0x000fe20007ffe0ff */
[----:B------:R-:W-:Y:S01]  /*1b2f0*/  IMAD.MOV.U32 R4, RZ, RZ, R246 ;  /* 0x000000ffff047224 */ /* 0x000fe200078e00f6 */
[----:B------:R-:W-:Y:S02]  /*1b300*/  MOV R5, R247 ;  /* 0x000000f700057202 */ /* 0x000fe40000000f00 */
[----:B------:R-:W-:Y:S01]  /*1b310*/  ISETP.GE.U32.AND P0, PT, R0, 0x3, PT ;  /* 0x000000030000780c */ /* 0x000fe20003f06070 */
[----:B------:R-:W-:-:S12]  /*1b320*/  IMAD.MOV.U32 R0, RZ, RZ, RZ ;  /* 0x000000ffff007224 */ /* 0x000fd800078e00ff */
[----:B------:R-:W-:Y:S05]  /*1b330*/  @!P0 BRA `(.L_x_539) ;  /* 0x0000000400748947 */ /* 0x000fea0003800000 */
[----:B------:R-:W-:Y:S01]  /*1b340*/  IMAD.MOV.U32 R0, RZ, RZ, RZ ;  /* 0x000000ffff007224 */ /* 0x000fe200078e00ff */
[----:B------:R-:W-:Y:S01]  /*1b350*/  LOP3.LUT R135, R141, 0xfffffffc, RZ, 0xc0, !PT ;  /* 0xfffffffc8d877812 */ /* 0x000fe200078ec0ff */
[----:B------:R-:W-:Y:S01]  /*1b360*/  IMAD.MOV.U32 R4, RZ, RZ, R246 ;  /* 0x000000ffff047224 */ /* 0x000fe200078e00f6 */
[----:B------:R-:W-:-:S07]  /*1b370*/  MOV R5, R247 ;  /* 0x000000f700057202 */ /* 0x000fce0000000f00 */
.L_x_548:
[----:B------:R-:W-:-:S05]  /*1b380*/  IMAD R10, R0, 0x40, R1 ;  /* 0x00000040000a7824 */ /* 0x000fca00078e0201 */
[----:B------:R-:W2:Y:S04]  /*1b390*/  LDL.64 R144, [R10+0x10] ;  /* 0x000010000a907983 */ /* 0x000ea80000100a00 */
[----:B------:R-:W4:Y:S04]  /*1b3a0*/  LDL.64 R16, [R10+0x50] ;  /* 0x000050000a107983 */ /* 0x000f280000100a00 */
[----:B------:R-:W5:Y:S04]  /*1b3b0*/  LDL.64 R18, [R10+0x90] ;  /* 0x000090000a127983 */ /* 0x000f680000100a00 */
[----:B------:R-:W3:Y:S01]  /*1b3c0*/  LDL.64 R2, [R10+0xd0] ;  /* 0x0000d0000a027983 */ /* 0x000ee20000100a00 */
[----:B------:R-:W-:Y:S01]  /*1b3d0*/  BSSY.RECONVERGENT B0, `(.L_x_540) ;  /* 0x0000016000007945 */ /* 0x000fe20003800200 */
[----:B--2---:R-:W-:-:S02]  /*1b3e0*/  ISETP.NE.AND P3, PT, R144, RZ, PT ;  /* 0x000000ff9000720c */ /* 0x004fc40003f65270 */
[----:B----4-:R-:W-:Y:S02]  /*1b3f0*/  ISETP.NE.AND P0, PT, R16, RZ, PT ;  /* 0x000000ff1000720c */ /* 0x010fe40003f05270 */
[----:B-----5:R-:W-:Y:S02]  /*1b400*/  ISETP.NE.AND P1, PT, R18, RZ, PT ;  /* 0x000000ff1200720c */ /* 0x020fe40003f25270 */
[----:B---3--:R-:W-:-:S07]  /*1b410*/  ISETP.NE.AND P2, PT, R2, RZ, PT ;  /* 0x000000ff0200720c */ /* 0x008fce0003f45270 */
        /* <DEDUP_REMOVED lines=14> */
[----:B------:R-:W-:-:S06]  /*1b500*/  @P3 FMUL R6, R7, R11 ;  /* 0x0000000b07063220 */ /* 0x000fcc0000400000 */
[----:B------:R-:W1:Y:S02]  /*1b510*/  F2F.F64.F32 R6, R6 ;  /* 0x0000000600067310 */ /* 0x000e640000201800 */
[----:B-1----:R-:W-:-:S11]  /*1b520*/  DADD R4, R4, R6 ;  /* 0x0000000004047229 */ /* 0x002fd60000000006 */
.L_x_541:
[----:B------:R-:W-:Y:S05]  /*1b530*/  BSYNC.RECONVERGENT B0 ;  /* 0x0000000000007941 */ /* 0x000fea0003800200 */
.L_x_540:
        /* <DEDUP_REMOVED lines=16> */
[----:B------:R-:W1:Y:S02]  /*1b640*/  F2F.F64.F32 R6, R6 ;  /* 0x0000000600067310 */ /* 0x000e640000201800 */
[----:B-1----:R-:W-:-:S11]  /*1b650*/  DADD R4, R4, R6 ;  /* 0x0000000004047229 */ /* 0x002fd60000000006 */
.L_x_543:
[----:B------:R-:W-:Y:S05]  /*1b660*/  BSYNC.RECONVERGENT B0 ;  /* 0x0000000000007941 */ /* 0x000fea0003800200 */
.L_x_542:
        /* <DEDUP_REMOVED lines=18> */
.L_x_545:
[----:B------:R-:W-:Y:S05]  /*1b790*/  BSYNC.RECONVERGENT B0 ;  /* 0x0000000000007941 */ /* 0x000fea0003800200 */
.L_x_544:
        /* <DEDUP_REMOVED lines=18> */
.L_x_547:
[----:B------:R-:W-:Y:S05]  /*1b8c0*/  BSYNC.RECONVERGENT B0 ;  /* 0x0000000000007941 */ /* 0x000fea0003800200 */
.L_x_546:
[----:B------:R-:W-:-:S04]  /*1b8d0*/  IADD3 R0, PT, PT, R0, 0x4, RZ ;  /* 0x0000000400007810 */ /* 0x000fc80007ffe0ff */
[----:B------:R-:W-:-:S13]  /*1b8e0*/  ISETP.NE.AND P0, PT, R0, R135, PT ;  /* 0x000000870000720c */ /* 0x000fda0003f05270 */
[----:B------:R-:W-:Y:S05]  /*1b8f0*/  @P0 BRA `(.L_x_548) ;  /* 0xfffffff800a00947 */ /* 0x000fea000383ffff */
[----:B------:R-:W-:-:S07]  /*1b900*/  IMAD.MOV.U32 R0, RZ, RZ, R135 ;  /* 0x000000ffff007224 */ /* 0x000fce00078e0087 */
.L_x_539:
[----:B------:R-:W-:-:S13]  /*1b910*/  LOP3.LUT P0, R12, R141, 0x3, RZ, 0xc0, !PT ;  /* 0x000000038d0c7812 */ /* 0x000fda000780c0ff */
        /* <DEDUP_REMOVED lines=19> */
[-C--:B----4-:R-:W-:Y:S01]  /*1ba50*/  @P0 FMUL R2, R2, R9.reuse ;  /* 0x0000000902020220 */ /* 0x090fe20000400000 */
[----:B------:R-:W-:-:S06]  /*1ba60*/  @!P0 FMUL R2, R3, R9 ;  /* 0x0000000903028220 */ /* 0x000fcc0000400000 */
[----:B------:R-:W1:Y:S02]  /*1ba70*/  F2F.F64.F32 R2, R2 ;  /* 0x0000000200027310 */ /* 0x000e640000201800 */
[----:B-1----:R-:W-:-:S11]  /*1ba80*/  DADD R4, R2, R4 ;  /* 0x0000000002047229 */ /* 0x002fd60000000004 */
.L_x_550:
[----:B------:R-:W-:Y:S05]  /*1ba90*/  BSYNC.RECONVERGENT B0 ;  /* 0x0000000000007941 */ /* 0x000fea0003800200 */
.L_x_549:
        /* <DEDUP_REMOVED lines=22> */
.L_x_552:
[----:B------:R-:W-:Y:S05]  /*1bc00*/  BSYNC.RECONVERGENT B0 ;  /* 0x0000000000007941 */ /* 0x000fea0003800200 */
.L_x_551:
        /* <DEDUP_REMOVED lines=21> */
.L_x_553:
[----:B------:R-:W-:Y:S05]  /*1bd60*/  BSYNC.RECONVERGENT B0 ;  /* 0x0000000000007941 */ /* 0x000fea0003800200 */
.L_x_538:
[----:B------:R-:W2:Y:S01]  /*1bd70*/  LDL.64 R2, [R1+0xfb0] ;  /* 0x000fb00001027983 */ /* 0x000ea20000100a00 */
[----:B------:R-:W-:Y:S01]  /*1bd80*/  BSSY.RECONVERGENT B0, `(.L_x_554) ;  /* 0x0000023000007945 */ /* 0x000fe20003800200 */
[----:B--2---:R-:W-:-:S14]  /*1bd90*/  DSETP.GT.AND P0, PT, R4, R2, PT ;  /* 0x000000020400722a */ /* 0x004fdc0003f04000 */
[----:B------:R-:W-:Y:S01]  /*1bda0*/  @P0 IMAD.MOV.U32 R2, RZ, RZ, R4 ;  /* 0x000000ffff020224 */ /* 0x000fe200078e0004 */
[----:B------:R1:W-:Y:S01]  /*1bdb0*/  @P0 STL.64 [R1+0xfb0], R4 ;  /* 0x000fb00401000387 */ /* 0x0003e20000100a00 */
[----:B------:R-:W-:-:S06]  /*1bdc0*/  @P0 IMAD.MOV.U32 R3, RZ, RZ, R5 ;  /* 0x000000ffff030224 */ /* 0x000fcc00078e0005 */
[----:B------:R-:W-:-:S14]  /*1bdd0*/  DSETP.GT.AND P0, PT, R2, RZ, PT ;  /* 0x000000ff0200722a */ /* 0x000fdc0003f04000 */
[----:B-1----:R-:W-:Y:S05]  /*1bde0*/  @!P0 BRA `(.L_x_555) ;  /* 0x0000000000708947 */ /* 0x002fea0003800000 */
[----:B------:R-:W1:Y:S01]  /*1bdf0*/  MUFU.RCP64H R7, R3 ;  /* 0x0000000300077308 */ /* 0x000e620000001800 */
[----:B------:R-:W-:Y:S01]  /*1be00*/  MOV R6, 0x1 ;  /* 0x0000000100067802 */ /* 0x000fe20000000f00 */
[----:B------:R-:W-:Y:S05]  /*1be10*/  BSSY.RECONVERGENT B1, `(.L_x_556) ;  /* 0x0000016000017945 */ /* 0x000fea0003800200 */
[----:B-1----:R-:W-:-:S08]  /*1be20*/  DFMA R8, -R2, R6, 1 ;  /* 0x3ff000000208742b */ /* 0x002fd00000000106 */
[----:B------:R-:W-:-:S08]  /*1be30*/  DFMA R8, R8, R8, R8 ;  /* 0x000000080808722b */ /* 0x000fd00000000008 */
[----:B------:R-:W-:Y:S02]  /*1be40*/  DFMA R6, R6, R8, R6 ;  /* 0x000000080606722b */ /* 0x000fe40000000006 */
[----:B------:R-:W-:-:S06]  /*1be50*/  DADD R8, R2, -R4 ;  /* 0x0000000002087229 */ /* 0x000fcc0000000804 */
[----:B------:R-:W-:-:S04]  /*1be60*/  DFMA R10, -R2, R6, 1 ;  /* 0x3ff00000020a742b */ /* 0x000fc80000000106 */
[----:B------:R-:W-:-:S04]  /*1be70*/  FSETP.GEU.AND P1, PT, |R9|, 6.5827683646048100446e-37, PT ;  /* 0x036000000900780b */ /* 0x000fc80003f2e200 */
        /* <DEDUP_REMOVED lines=12> */
[----:B0--3--:R-:W-:Y:S05]  /*1bf40*/  CALL.REL.NOINC `($__internal_0_$__cuda_sm20_div_rn_f64_full) ;  /* 0x0000007400f07944 */ /* 0x009fea0003c00000 */
[----:B------:R-:W-:Y:S01]  /*1bf50*/  IMAD.MOV.U32 R4, RZ, RZ, R8 ;  /* 0x000000ffff047224 */ /* 0x000fe200078e0008 */
[----:B------:R-:W-:-:S07]  /*1bf60*/  MOV R5, R9 ;  /* 0x0000000900057202 */ /* 0x000fce0000000f00 */
.L_x_557:
[----:B------:R-:W-:Y:S05]  /*1bf70*/  BSYNC.RECONVERGENT B1 ;  /* 0x0000000000017941 */ /* 0x000fea0003800200 */
.L_x_556:
[----:B------:R-:W2:Y:S02]  /*1bf80*/  LDL.64 R6, [R1+0xfa8] ;  /* 0x000fa80001067983 */ /* 0x000ea40000100a00 */
[----:B--2---:R-:W-:-:S14]  /*1bf90*/  DSETP.GT.AND P0, PT, R4, R6, PT ;  /* 0x000000060400722a */ /* 0x004fdc0003f04000 */
[----:B------:R1:W-:Y:S02]  /*1bfa0*/  @P0 STL.64 [R1+0xfa8], R4 ;  /* 0x000fa80401000387 */ /* 0x0003e40000100a00 */
.L_x_555:
[----:B------:R-:W-:Y:S05]  /*1bfb0*/  BSYNC.RECONVERGENT B0 ;  /* 0x0000000000007941 */ /* 0x000fea0003800200 */
.L_x_554:
[----:B------:R-:W2:Y:S01]  /*1bfc0*/  LDG.E.CONSTANT R252, desc[UR6][R248.64+0x14] ;  /* 0x00001406f8fc7981 */ /* 0x000ea2000c1e9900 */
[----:B------:R-:W-:-:S05]  /*1bfd0*/  VIADD R251, R251, 0x1 ;  /* 0x00000001fbfb7836 */ /* 0x000fca0000000000 */
[----:B--2---:R-:W-:-:S13]  /*1bfe0*/  ISETP.GE.U32.AND P0, PT, R251, R252, PT ;  /* 0x000000fcfb00720c */ /* 0x004fda0003f06070 */
[----:B------:R-:W-:Y:S05]  /*1bff0*/  @!P0 BRA `(.L_x_1) ;  /* 0xffffff3400288947 */ /* 0x000fea000383ffff */
.L_x_0:
[----:B01-3--:R-:W2:Y:S01]  /*1c000*/  LDL.128 R4, [R1+0x100] ;  /* 0x0001000001047983 */ /* 0x00bea20000100c00 */
[----:B------:R-:W0:Y:S03]  /*1c010*/  S2UR UR4, SR_CTAID.X ;  /* 0x00000000000479c3 */ /* 0x000e260000002500 */
[----:B----4-:R-:W3:Y:S04]  /*1c020*/  LDL.128 R8, [R1+0x40] ;  /* 0x0000400001087983 */ /* 0x010ee80000100c00 */
[----:B------:R-:W-:Y:S01]  /*1c030*/  STL [R1+0x2b90], R244 ;  /* 0x002b90f401007387 */ /* 0x000fe20000100800 */
[----:B------:R-:W0:Y:S03]  /*1c040*/  LDC R0, c[0x0][0x360] ;  /* 0x0000d800ff007b82 */ /* 0x000e260000000800 */
[----:B------:R-:W-:Y:S04]  /*1c050*/  STL [R1+0x293c], R3 ;  /* 0x00293c0301007387 */ /* 0x000fe80000100800 */
[----:B------:R-:W-:Y:S01]  /*1c060*/  STL [R1+0x2938], R252 ;  /* 0x002938fc01007387 */ /* 0x000fe20000100800 */
[----:B------:R-:W1:Y:S03]  /*1c070*/  LDC.64 R248, c[0x0][0x3a8] ;  /* 0x0000ea00fff87b82 */ /* 0x000e660000000a00 */
[----:B------:R-:W-:Y:S04]  /*1c080*/  STL [R1+0x2b8c], R245 ;  /* 0x002b8cf501007387 */ /* 0x000fe80000100800 */
[----:B------:R-:W-:Y:S04]  /*1c090*/  STL [R1+0x2b60], R247 ;  /* 0x002b60f701007387 */ /* 0x000fe80000100800 */
[----:B------:R-:W-:Y:S04]  /*1c0a0*/  STL [R1+0x2b64], R246 ;  /* 0x002b64f601007387 */ /* 0x000fe80000100800 */
[----:B------:R-:W4:Y:S04]  /*1c0b0*/  LDL.128 R16, [R1+0xa0] ;  /* 0x0000a00001107983 */ /* 0x000f280000100c00 */
[----:B------:R-:W5:Y:S04]  /*1c0c0*/  LDL.128 R12, [R1+0x80] ;  /* 0x00008000010c7983 */ /* 0x000f680000100c00 */
[----:B------:R-:W5:Y:S04]  /*1c0d0*/  LDL.128 R68, [R1+0xc0] ;  /* 0x0000c00001447983 */ /* 0x000f680000100c00 */
[----:B------:R-:W5:Y:S04]  /*1c0e0*/  LDL.128 R64, [R1+0x60] ;  /* 0x0000600001407983 */ /* 0x000f680000100c00 */
[----:B------:R-:W5:Y:S04]  /*1c0f0*/  LDL.128 R60, [R1+0x20] ;  /* 0x00002000013c7983 */ /* 0x000f680000100c00 */
[----:B------:R-:W5:Y:S04]  /*1c100*/  LDL.128 R84, [R1+0x1f0] ;  /* 0x0001f00001547983 */ /* 0x000f680000100c00 */
[----:B------:R-:W5:Y:S04]  /*1c110*/  LDL.128 R80, [R1+0x1d0] ;  /* 0x0001d00001507983 */ /* 0x000f680000100c00 */
[----:B------:R-:W5:Y:S04]  /*1c120*/  LDL.128 R76, [R1+0x1a0] ;  /* 0x0001a000014c7983 */ /* 0x000f680000100c00 */
[----:B------:R-:W5:Y:S04]  /*1c130*/  LDL.128 R72, [R1+0x180] ;  /* 0x0001800001487983 */ /* 0x000f680000100c00 */
[----:B------:R-:W5:Y:S04]  /*1c140*/  LDL.64 R250, [R1+0xf90] ;  /* 0x000f900001fa7983 */ /* 0x000f680000100a00 */
[----:B------:R-:W5:Y:S04]  /*1c150*/  LDL.128 R112, [R1+0x150] ;  /* 0x0001500001707983 */ /* 0x000f680000100c00 */
[----:B------:R-:W5:Y:S04]  /*1c160*/  LDL.128 R108, [R1+0x120] ;  /* 0x00012000016c7983 */ /* 0x000f680000100c00 */
[----:B------:R-:W5:Y:S04]  /*1c170*/  LDL.128 R92, [R1+0x260] ;  /* 0x00026000015c7983 */ /* 0x000f680000100c00 */
[----:B------:R-:W5:Y:S04]  /*1c180*/  LDL.128 R88, [R1+0x250] ;  /* 0x0002500001587983 */ /* 0x000f680000100c00 */
[----:B------:R-:W5:Y:S04]  /*1c190*/  LDL.128 R104, [R1+0x2b0] ;  /* 0x0002b00001687983 */ /* 0x000f680000100c00 */
[----:B------:R-:W-:Y:S04]  /*1c1a0*/  STL [R1+0x2940], R2 ;  /* 0x0029400201007387 */ /* 0x000fe80000100800 */
        /* <DEDUP_REMOVED lines=33> */
[----:B------:R-:W5:Y:S01]  /*1c3c0*/  LDL.128 R240, [R1+0xf70] ;  /* 0x000f700001f07983 */ /* 0x000f620000100c00 */
[----:B--2---:R-:W-:Y:S01]  /*1c3d0*/  IMAD.MOV.U32 R56, RZ, RZ, R4 ;  /* 0x000000ffff387224 */ /* 0x004fe200078e0004 */
[----:B------:R-:W-:-:S02]  /*1c3e0*/  MOV R55, R6 ;  /* 0x0000000600377202 */ /* 0x000fc40000000f00 */
[----:B------:R2:W-:Y:S01]  /*1c3f0*/  STL [R1+0x2824], R5 ;  /* 0x0028240501007387 */ /* 0x0005e20000100800 */
[----:B------:R-:W-:-:S03]  /*1c400*/  IMAD.MOV.U32 R54, RZ, RZ, R7 ;  /* 0x000000ffff367224 */ /* 0x000fc600078e0007 */
[----:B--2---:R-:W2:Y:S02]  /*1c410*/  LDL.128 R4, [R1+0xf0] ;  /* 0x0000f00001047983 */ /* 0x004ea40000100c00 */
[----:B--2---:R-:W-:Y:S01]  /*1c420*/  IMAD.MOV.U32 R47, RZ, RZ, R4 ;  /* 0x000000ffff2f7224 */ /* 0x004fe200078e0004 */
[----:B------:R-:W-:Y:S01]  /*1c430*/  MOV R46, R5 ;  /* 0x00000005002e7202 */ /* 0x000fe20000000f00 */
[----:B------:R-:W-:Y:S02]  /*1c440*/  IMAD.MOV.U32 R45, RZ, RZ, R6 ;  /* 0x000000ffff2d7224 */ /* 0x000fe400078e0006 */
[----:B------:R-:W-:Y:S02]  /*1c450*/  IMAD.MOV.U32 R44, RZ, RZ, R7 ;  /* 0x000000ffff2c7224 */ /* 0x000fe400078e0007 */
[----:B------:R-:W2:Y:S02]  /*1c460*/  LDL.128 R4, [R1+0xe0] ;  /* 0x0000e00001047983 */ /* 0x000ea40000100c00 */
[----:B--2---:R-:W-:Y:S01]  /*1c470*/  MOV R38, R5 ;  /* 0x0000000500267202 */ /* 0x004fe20000000f00 */
[----:B------:R-:W-:Y:S01]  /*1c480*/  IMAD.MOV.U32 R37, RZ, RZ, R6 ;  /* 0x000000ffff257224 */ /* 0x000fe200078e0006 */
[----:B------:R-:W-:Y:S01]  /*1c490*/  MOV R40, R4 ;  /* 0x0000000400287202 */ /* 0x000fe20000000f00 */
[----:B------:R-:W-:-:S02]  /*1c4a0*/  IMAD.MOV.U32 R36, RZ, RZ, R7 ;  /* 0x000000ffff247224 */ /* 0x000fc400078e0007 */
[----:B------:R-:W2:Y:S02]  /*1c4b0*/  LDL.128 R4, [R1+0xd0] ;  /* 0x0000d00001047983 */ /* 0x000ea40000100c00 */
[----:B--2---:R-:W-:Y:S02]  /*1c4c0*/  IMAD.MOV.U32 R53, RZ, RZ, R5 ;  /* 0x000000ffff357224 */ /* 0x004fe400078e0005 */
[----:B------:R2:W-:Y:S01]  /*1c4d0*/  STL.64 [R1+0x2858], R6 ;  /* 0x0028580601007387 */ /* 0x0005e20000100a00 */
[----:B------:R-:W-:-:S03]  /*1c4e0*/  IMAD.MOV.U32 R35, RZ, RZ, R4 ;  /* 0x000000ffff237224 */ /* 0x000fc600078e0004 */
[----:B--2---:R-:W2:Y:S02]  /*1c4f0*/  LDL.128 R4, [R1+0xb0] ;  /* 0x0000b00001047983 */ /* 0x004ea40000100c00 */
[----:B--2---:R-:W-:Y:S01]  /*1c500*/  MOV R34, R5 ;  /* 0x0000000500227202 */ /* 0x004fe20000000f00 */
[----:B------:R-:W-:Y:S01]  /*1c510*/  IMAD.MOV.U32 R33, RZ, RZ, R6 ;  /* 0x000000ffff217224 */ /* 0x000fe200078e0006 */
[----:B------:R-:W-:Y:S01]  /*1c520*/  MOV R27, R4 ;  /* 0x00000004001b7202 */ /* 0x000fe20000000f00 */
[----:B------:R-:W-:Y:S02]  /*1c530*/  IMAD.MOV.U32 R32, RZ, RZ, R7 ;  /* 0x000000ffff207224 */ /* 0x000fe400078e0007 */
[----:B------:R-:W2:Y:S02]  /*1c540*/  LDL.128 R4, [R1+0x90] ;  /* 0x0000900001047983 */ /* 0x000ea40000100c00 */
[----:B--2---:R-:W-:Y:S01]  /*1c550*/  IMAD.MOV.U32 R26, RZ, RZ, R5 ;  /* 0x000000ffff1a7224 */ /* 0x004fe200078e0005 */
[----:B------:R-:W-:Y:S01]  /*1c560*/  MOV R24, R7 ;  /* 0x0000000700187202 */ /* 0x000fe20000000f00 */
[----:B------:R-:W-:-:S02]  /*1c570*/  IMAD.MOV.U32 R25, RZ, RZ, R6 ;  /* 0x000000ffff197224 */ /* 0x000fc400078e0006 */
[----:B------:R-:W-:Y:S02]  /*1c580*/  IMAD.MOV.U32 R23, RZ, RZ, R4 ;  /* 0x000000ffff177224 */ /* 0x000fe400078e0004 */
[----:B------:R-:W2:Y:S02]  /*1c590*/  LDL.128 R4, [R1+0x70] ;  /* 0x0000700001047983 */ /* 0x000ea40000100c00 */
        /* <DEDUP_REMOVED lines=10> */
[----:B--2---:R-:W-:Y:S01]  /*1c640*/  IMAD.MOV.U32 R51, RZ, RZ, R5 ;  /* 0x000000ffff337224 */ /* 0x004fe200078e0005 */
[----:B------:R-:W-:Y:S01]  /*1c650*/  MOV R49, R7 ;  /* 0x0000000700317202 */ /* 0x000fe20000000f00 */
[----:B------:R-:W-:Y:S02]  /*1c660*/  IMAD.MOV.U32 R50, RZ, RZ, R6 ;  /* 0x000000ffff327224 */ /* 0x000fe400078e0006 */
[----:B------:R-:W-:Y:S02]  /*1c670*/  IMAD.MOV.U32 R48, RZ, RZ, R4 ;  /* 0x000000ffff307224 */ /* 0x000fe400078e0004 */
[----:B------:R-:W2:Y:S02]  /*1c680*/  LDL.128 R4, [R1+0x10] ;  /* 0x0000100001047983 */ /* 0x000ea40000100c00 */
[----:B--2---:R-:W-:Y:S01]  /*1c690*/  IMAD.MOV.U32 R43, RZ, RZ, R5 ;  /* 0x000000ffff2b7224 */ /* 0x004fe200078e0005 */
[----:B------:R-:W-:Y:S01]  /*1c6a0*/  MOV R42, R6 ;  /* 0x00000006002a7202 */ /* 0x000fe20000000f00 */
[----:B------:R-:W-:-:S02]  /*1c6b0*/  IMAD.MOV.U32 R41, RZ, RZ, R7 ;  /* 0x000000ffff297224 */ /* 0x000fc400078e0007 */
[----:B------:R-:W-:Y:S02]  /*1c6c0*/  IMAD.MOV.U32 R39, RZ, RZ, R4 ;  /* 0x000000ffff277224 */ /* 0x000fe400078e0004 */
[----:B------:R-:W2:Y:S04]  /*1c6d0*/  LDL.128 R4, [R1+0x1e0] ;  /* 0x0001e00001047983 */ /* 0x000ea80000100c00 */
[----:B--2---:R2:W-:Y:S02]  /*1c6e0*/  STL.64 [R1+0x2740], R4 ;  /* 0x0027400401007387 */ /* 0x0045e40000100a00 */
[----:B--2---:R-:W0:Y:S02]  /*1c6f0*/  S2R R5, SR_TID.X ;  /* 0x0000000000057919 */ /* 0x004e240000002100 */
[----:B0-----:R-:W-:-:S02]  /*1c700*/  IMAD R0, R0, UR4, R5 ;  /* 0x0000000400007c24 */ /* 0x001fc4000f8e0205 */
[----:B------:R-:W2:Y:S01]  /*1c710*/  LDL.64 R4, [R1+0xfb8] ;  /* 0x000fb80001047983 */ /* 0x000ea20000100a00 */
[----:B------:R-:W-:-:S03]  /*1c720*/  MOV R244, R7 ;  /* 0x0000000700f47202 */ /* 0x000fc60000000f00 */
[----:B---3--:R0:W-:Y:S04]  /*1c730*/  STL.128 [R1+0x28e0], R8 ;  /* 0x0028e00801007387 */ /* 0x0081e80000100c00 */
[----:B------:R3:W-:Y:S04]  /*1c740*/  STL [R1+0x2748], R6 ;  /* 0x0027480601007387 */ /* 0x0007e80000100800 */
[----:B0-----:R-:W4:Y:S01]  /*1c750*/  LDL.128 R8, [R1+0x2e0] ;  /* 0x0002e00001087983 */ /* 0x001f220000100c00 */
[----:B--2---:R-:W-:Y:S01]  /*1c760*/  IMAD.MOV.U32 R3, RZ, RZ, R4 ;  /* 0x000000ffff037224 */ /* 0x004fe200078e0004 */
[----:B------:R-:W-:-:S02]  /*1c770*/  MOV R252, R5 ;  /* 0x0000000500fc7202 */ /* 0x000fc40000000f00 */
[----:B---3--:R-:W2:Y:S04]  /*1c780*/  LDL.128 R4, [R1+0xf80] ;  /* 0x000f800001047983 */ /* 0x008ea80000100c00 */
[----:B----4-:R-:W-:Y:S01]  /*1c790*/  STL [R1+0x2644], R9 ;  /* 0x0026440901007387 */ /* 0x010fe20000100800 */
[----:B------:R-:W-:-:S03]  /*1c7a0*/  IMAD.MOV.U32 R245, RZ, RZ, R8 ;  /* 0x000000fffff57224 */ /* 0x000fc600078e0008 */
[----:B------:R0:W-:Y:S04]  /*1c7b0*/  STL.64 [R1+0x2648], R10 ;  /* 0x0026480a01007387 */ /* 0x0001e80000100a00 */
[----:B0-----:R-:W3:Y:S04]  /*1c7c0*/  LDL.128 R8, [R1+0x290] ;  /* 0x0002900001087983 */ /* 0x001ee80000100c00 */
[----:B--2---:R-:W-:Y:S04]  /*1c7d0*/  STL [R1+0x2960], R4 ;  /* 0x0029600401007387 */ /* 0x004fe80000100800 */
[----:B------:R-:W-:Y:S04]  /*1c7e0*/  STL [R1+0x295c], R5 ;  /* 0x00295c0501007387 */ /* 0x000fe80000100800 */
[----:B------:R-:W-:Y:S04]  /*1c7f0*/  STL [R1+0x2958], R6 ;  /* 0x0029580601007387 */ /* 0x000fe80000100800 */
[----:B------:R0:W-:Y:S04]  /*1c800*/  STL [R1+0x294c], R7 ;  /* 0x00294c0701007387 */ /* 0x0001e80000100800 */
[----:B0-----:R-:W2:Y:S04]  /*1c810*/  LDL.128 R4, [R1+0x410] ;  /* 0x0004100001047983 */ /* 0x001ea80000100c00 */
[----:B---3--:R0:W-:Y:S04]  /*1c820*/  STL.128 [R1+0x2690], R8 ;  /* 0x0026900801007387 */ /* 0x0081e80000100c00 */
[----:B0-----:R-:W3:Y:S04]  /*1c830*/  LDL.128 R8, [R1+0xfa0] ;  /* 0x000fa00001087983 */ /* 0x001ee80000100c00 */
[----:B--2---:R0:W-:Y:S04]  /*1c840*/  STL.128 [R1+0x2510], R4 ;  /* 0x0025100401007387 */ /* 0x0041e80000100c00 */
[----:B0-----:R-:W2:Y:S04]  /*1c850*/  LDL.128 R4, [R1+0x600] ;  /* 0x0006000001047983 */ /* 0x001ea80000100c00 */
[----:B---3--:R0:W-:Y:S04]  /*1c860*/  STL [R1+0x2964], R11 ;  /* 0x0029640b01007387 */ /* 0x0081e80000100800 */
[----:B--2---:R-:W-:Y:S01]  /*1c870*/  STL [R1+0x2320], R4 ;  /* 0x0023200401007387 */ /* 0x004fe20000100800 */
[----:B0-----:R-:W-:-:S03]  /*1c880*/  IMAD.MOV.U32 R11, RZ, RZ, R5 ;  /* 0x000000ffff0b7224 */ /* 0x001fc600078e0005 */
[----:B------:R0:W-:Y:S04]  /*1c890*/  STL.64 [R1+0x2328], R6 ;  /* 0x0023280601007387 */ /* 0x0001e80000100a00 */
[----:B0-----:R-:W2:Y:S04]  /*1c8a0*/  LDL.128 R4, [R1+0x620] ;  /* 0x0006200001047983 */ /* 0x001ea80000100c00 */
[----:B--2---:R-:W-:Y:S01]  /*1c8b0*/  STL [R1+0x2304], R5 ;  /* 0x0023040501007387 */ /* 0x004fe20000100800 */
[----:B------:R-:W-:-:S03]  /*1c8c0*/  IMAD.MOV.U32 R247, RZ, RZ, R4 ;  /* 0x000000fffff77224 */ /* 0x000fc600078e0004 */
[----:B------:R0:W-:Y:S04]  /*1c8d0*/  STL.64 [R1+0x2308], R6 ;  /* 0x0023080601007387 */ /* 0x0001e80000100a00 */
[----:B0-----:R-:W2:Y:S04]  /*1c8e0*/  LDL.128 R4, [R1+0x640] ;  /* 0x0006400001047983 */ /* 0x001ea80000100c00 */
[----:B--2---:R-:W-:Y:S01]  /*1c8f0*/  STL.64 [R1+0x22e0], R4 ;  /* 0x0022e00401007387 */ /* 0x004fe20000100a00 */
[----:B------:R-:W-:-:S03]  /*1c900*/  MOV R246, R7 ;  /* 0x0000000700f67202 */ /* 0x000fc60000000f00 */
[----:B------:R0:W-:Y:S04]  /*1c910*/  STL [R1+0x22e8], R6 ;  /* 0x0022e80601007387 */ /* 0x0001e80000100800 */
[----:B0-----:R-:W2:Y:S04]  /*1c920*/  LDL.128 R4, [R1+0x660] ;  /* 0x0006600001047983 */ /* 0x001ea80000100c00 */
[----:B------:R-:W-:Y:S04]  /*1c930*/  STL [R1+0x2b68], R247 ;  /* 0x002b68f701007387 */ /* 0x000fe80000100800 */
[----:B------:R2:W-:Y:S02]  /*1c940*/  STL [R1+0x2b6c], R246 ;  /* 0x002b6cf601007387 */ /* 0x0005e40000100800 */
[----:B--2---:R-:W-:-:S02]  /*1c950*/  IMAD.MOV.U32 R246, RZ, RZ, R5 ;  /* 0x000000fffff67224 */ /* 0x004fc400078e0005 */
[----:B------:R-:W-:Y:S01]  /*1c960*/  STL [R1+0x22c0], R4 ;  /* 0x0022c00401007387 */ /* 0x000fe20000100800 */
[----:B------:R-:W-:-:S03]  /*1c970*/  IMAD.MOV.U32 R247, RZ, RZ, R6 ;  /* 0x000000fffff77224 */ /* 0x000fc600078e0006 */
[----:B------:R0:W-:Y:S04]  /*1c980*/  STL [R1+0x22cc], R7 ;  /* 0x0022cc0701007387 */ /* 0x0001e80000100800 */
[----:B0-----:R-:W2:Y:S04]  /*1c990*/  LDL.128 R4, [R1+0x680] ;  /* 0x0006800001047983 */ /* 0x001ea80000100c00 */
[----:B------:R0:W-:Y:S04]  /*1c9a0*/  STL [R1+0x2b70], R247 ;  /* 0x002b70f701007387 */ /* 0x0001e80000100800 */
[----:B--2---:R-:W-:Y:S01]  /*1c9b0*/  STL [R1+0x22a4], R5 ;  /* 0x0022a40501007387 */ /* 0x004fe20000100800 */
[----:B0-----:R-:W-:-:S03]  /*1c9c0*/  MOV R247, R4 ;  /* 0x0000000400f77202 */ /* 0x001fc60000000f00 */
[----:B------:R0:W-:Y:S04]  /*1c9d0*/  STL.64 [R1+0x22a8], R6 ;  /* 0x0022a80601007387 */ /* 0x0001e80000100a00 */
[----:B0-----:R-:W2:Y:S04]  /*1c9e0*/  LDL.128 R4, [R1+0x6a0] ;  /* 0x0006a00001047983 */ /* 0x001ea80000100c00 */
[----:B------:R-:W-:Y:S04]  /*1c9f0*/  STL [R1+0x2b74], R246 ;  /* 0x002b74f601007387 */ /* 0x000fe80000100800 */
[----:B------:R0:W-:Y:S04]  /*1ca00*/  STL.128 [R1+0x2970], R8 ;  /* 0x0029700801007387 */ /* 0x0001e80000100c00 */
[----:B0-----:R-:W3:Y:S04]  /*1ca10*/  LDL.128 R8, [R1+0x610] ;  /* 0x0006100001087983 */ /* 0x001ee80000100c00 */
[----:B--2---:R-:W-:Y:S01]  /*1ca20*/  STL.64 [R1+0x2280], R4 ;  /* 0x0022800401007387 */ /* 0x004fe20000100a00 */
[----:B------:R-:W-:-:S03]  /*1ca30*/  IMAD.MOV.U32 R246, RZ, RZ, R7 ;  /* 0x000000fffff67224 */ /* 0x000fc600078e0007 */
[----:B------:R0:W-:Y:S04]  /*1ca40*/  STL [R1+0x2288], R6 ;  /* 0x0022880601007387 */ /* 0x0001e80000100800 */
[----:B0-----:R-:W2:Y:S04]  /*1ca50*/  LDL.128 R4, [R1+0x6c0] ;  /* 0x0006c00001047983 */ /* 0x001ea80000100c00 */
[----:B------:R-:W-:Y:S04]  /*1ca60*/  STL [R1+0x2b78], R247 ;  /* 0x002b78f701007387 */ /* 0x000fe80000100800 */
[----:B------:R-:W-:Y:S04]  /*1ca70*/  STL [R1+0x2b7c], R246 ;  /* 0x002b7cf601007387 */ /* 0x000fe80000100800 */
[----:B---3--:R0:W-:Y:S04]  /*1ca80*/  STL.128 [R1+0x2310], R8 ;  /* 0x0023100801007387 */ /* 0x0081e80000100c00 */
[----:B0-----:R-:W3:Y:S01]  /*1ca90*/  LDL.128 R8, [R1+0x6b0] ;  /* 0x0006b00001087983 */ /* 0x001ee20000100c00 */
[----:B--2---:R-:W-:-:S03]  /*1caa0*/  IMAD.MOV.U32 R246, RZ, RZ, R5 ;  /* 0x000000fffff67224 */ /* 0x004fc600078e0005 */
[----:B------:R-:W-:Y:S01]  /*1cab0*/  STL [R1+0x2260], R4 ;  /* 0x0022600401007387 */ /* 0x000fe20000100800 */
[----:B------:R-:W-:-:S03]  /*1cac0*/  MOV R247, R6 ;  /* 0x0000000600f77202 */ /* 0x000fc60000000f00 */
[----:B------:R0:W-:Y:S04]  /*1cad0*/  STL [R1+0x226c], R7 ;  /* 0x00226c0701007387 */ /* 0x0001e80000100800 */
[----:B0-----:R-:W2:Y:S04]  /*1cae0*/  LDL.128 R4, [R1+0x6e0] ;  /* 0x0006e00001047983 */ /* 0x001ea80000100c00 */
[----:B------:R-:W-:Y:S04]  /*1caf0*/  STL [R1+0x2b80], R247 ;  /* 0x002b80f701007387 */ /* 0x000fe80000100800 */
[----:B---3--:R0:W-:Y:S04]  /*1cb00*/  STL.128 [R1+0x2270], R8 ;  /* 0x0022700801007387 */ /* 0x0081e80000100c00 */
[----:B0-----:R-:W3:Y:S04]  /*1cb10*/  LDL.128 R8, [R1+0x800] ;  /* 0x0008000001087983 */ /* 0x001ee80000100c00 */
[----:B--2---:R-:W-:Y:S01]  /*1cb20*/  STL [R1+0x2244], R5 ;  /* 0x0022440501007387 */ /* 0x004fe20000100800 */
[----:B------:R-:W-:-:S03]  /*1cb30*/  IMAD.MOV.U32 R247, RZ, RZ, R4 ;  /* 0x000000fffff77224 */ /* 0x000fc600078e0004 */
[----:B------:R0:W-:Y:S04]  /*1cb40*/  STL.64 [R1+0x2248], R6 ;  /* 0x0022480601007387 */ /* 0x0001e80000100a00 */
[----:B0-----:R-:W2:Y:S04]  /*1cb50*/  LDL.128 R4, [R1+0x700] ;  /* 0x0007000001047983 */ /* 0x001ea80000100c00 */
[----:B------:R0:W-:Y:S04]  /*1cb60*/  STL [R1+0x2954], R3 ;  /* 0x0029540301007387 */ /* 0x0001e80000100800 */
[----:B------:R4:W-:Y:S04]  /*1cb70*/  STL.128 [R1+0x2880], R16 ;  /* 0x0028801001007387 */ /* 0x0009e80000100c00 */
[----:B---3--:R-:W-:Y:S01]  /*1cb80*/  STL.64 [R1+0x2128], R10 ;  /* 0x0021280a01007387 */ /* 0x008fe20000100a00 */
[----:B0-----:R-:W-:-:S03]  /*1cb90*/  IMAD.MOV.U32 R3, RZ, RZ, R9 ;  /* 0x000000ffff037224 */ /* 0x001fc600078e0009 */
[----:B-----5:R0:W-:Y:S04]  /*1cba0*/  STL.128 [R1+0x28a0], R12 ;  /* 0x0028a00c01007387 */ /* 0x0201e80000100c00 */
[----:B----4-:R-:W3:Y:S04]  /*1cbb0*/  LDL.128 R16, [R1+0x1c0] ;  /* 0x0001c00001107983 */ /* 0x010ee80000100c00 */
[----:B0-----:R-:W4:Y:S04]  /*1cbc0*/  LDL.128 R12, [R1+0x160] ;  /* 0x00016000010c7983 */ /* 0x001f280000100c00 */
[----:B--2---:R0:W-:Y:S02]  /*1cbd0*/  STL [R1+0x2220], R4 ;  /* 0x0022200401007387 */ /* 0x0041e40000100800 */
[----:B0-----:R-:W-:-:S02]  /*1cbe0*/  IMAD.MOV.U32 R4, RZ, RZ, R8 ;  /* 0x000000ffff047224 */ /* 0x001fc400078e0008 */
[----:B------:R-:W2:Y:S04]  /*1cbf0*/  LDL.128 R8, [R1+0x900] ;  /* 0x0009000001087983 */ /* 0x000ea80000100c00 */
[----:B------:R0:W-:Y:S04]  /*1cc00*/  STL [R1+0x2b84], R246 ;  /* 0x002b84f601007387 */ /* 0x0001e80000100800 */
[----:B------:R5:W-:Y:S01]  /*1cc10*/  STL [R1+0x2b88], R247 ;  /* 0x002b88f701007387 */ /* 0x000be20000100800 */
[----:B0-----:R-:W-:Y:S01]  /*1cc20*/  MOV R246, R7 ;  /* 0x0000000700f67202 */ /* 0x001fe20000000f00 */
[----:B-----5:R-:W-:-:S02]  /*1cc30*/  IMAD.MOV.U32 R247, RZ, RZ, R6 ;  /* 0x000000fffff77224 */ /* 0x020fc400078e0006 */
[----:B------:R0:W-:Y:S04]  /*1cc40*/  STL.128 [R1+0x2860], R68 ;  /* 0x0028604401007387 */ /* 0x0001e80000100c00 */
[----:B------:R5:W-:Y:S04]  /*1cc50*/  STL.128 [R1+0x28c0], R64 ;  /* 0x0028c04001007387 */ /* 0x000be80000100c00 */
[----:B------:R1:W-:Y:S04]  /*1cc60*/  STL.128 [R1+0x2900], R60 ;  /* 0x0029003c01007387 */ /* 0x0003e80000100c00 */
[----:B---3--:R3:W-:Y:S04]  /*1cc70*/  STL.128 [R1+0x2760], R16 ;  /* 0x0027601001007387 */ /* 0x0087e80000100c00 */
[----:B----4-:R4:W-:Y:S04]  /*1cc80*/  STL.128 [R1+0x27c0], R12 ;  /* 0x0027c00c01007387 */ /* 0x0109e80000100c00 */
[----:B0-----:R-:W2:Y:S04]  /*1cc90*/  LDL.128 R68, [R1+0x170] ;  /* 0x0001700001447983 */ /* 0x001ea80000100c00 */
[----:B-----5:R-:W5:Y:S04]  /*1cca0*/  LDL.128 R64, [R1+0x2f0] ;  /* 0x0002f00001407983 */ /* 0x020f680000100c00 */
[----:B-1----:R-:W5:Y:S04]  /*1ccb0*/  LDL.128 R60, [R1+0x2a0] ;  /* 0x0002a000013c7983 */ /* 0x002f680000100c00 */
[----:B---3--:R-:W3:Y:S04]  /*1ccc0*/  LDL.128 R16, [R1+0x220] ;  /* 0x0002200001107983 */ /* 0x008ee80000100c00 */
[----:B----4-:R-:W4:Y:S01]  /*1ccd0*/  LDL.64 R12, [R1+0xf98] ;  /* 0x000f9800010c7983 */ /* 0x010f220000100a00 */
[----:B--2---:R-:W-:Y:S01]  /*1cce0*/  MOV R6, R8 ;  /* 0x0000000800067202 */ /* 0x004fe20000000f00 */
[----:B------:R-:W-:-:S05]  /*1ccf0*/  IMAD.MOV.U32 R7, RZ, RZ, R9 ;  /* 0x000000ffff077224 */ /* 0x000fca00078e0009 */
[----:B------:R0:W-:Y:S04]  /*1cd00*/  STL.128 [R1+0x2980], R4 ;  /* 0x0029800401007387 */ /* 0x0001e80000100c00 */
[----:B0-----:R-:W2:Y:S04]  /*1cd10*/  LDL.128 R4, [R1+0xa00] ;  /* 0x000a000001047983 */ /* 0x001ea80000100c00 */
[----:B------:R0:W-:Y:S04]  /*1cd20*/  STL.128 [R1+0x2730], R84 ;  /* 0x0027305401007387 */ /* 0x0001e80000100c00 */
[----:B------:R1:W-:Y:S04]  /*1cd30*/  STL.128 [R1+0x2750], R80 ;  /* 0x0027505001007387 */ /* 0x0003e80000100c00 */
[----:B------:R1:W-:Y:S04]  /*1cd40*/  STL.128 [R1+0x2780], R76 ;  /* 0x0027804c01007387 */ /* 0x0003e80000100c00 */
[----:B------:R1:W-:Y:S04]  /*1cd50*/  STL.128 [R1+0x27a0], R72 ;  /* 0x0027a04801007387 */ /* 0x0003e80000100c00 */
[----:B------:R1:W-:Y:S04]  /*1cd60*/  STL.128 [R1+0x27b0], R68 ;  /* 0x0027b04401007387 */ /* 0x0003e80000100c00 */
[----:B-----5:R5:W-:Y:S04]  /*1cd70*/  STL.128 [R1+0x2630], R64 ;  /* 0x0026304001007387 */ /* 0x020be80000100c00 */
[----:B------:R5:W-:Y:S04]  /*1cd80*/  STL.128 [R1+0x2680], R60 ;  /* 0x0026803c01007387 */ /* 0x000be80000100c00 */
[----:B---3--:R3:W-:Y:S04]  /*1cd90*/  STL.128 [R1+0x2700], R16 ;  /* 0x0027001001007387 */ /* 0x0087e80000100c00 */
[----:B----4-:R4:W-:Y:S04]  /*1cda0*/  STL.64 [R1+0x2920], R12 ;  /* 0x0029200c01007387 */ /* 0x0109e80000100a00 */
[----:B0-----:R-:W2:Y:S04]  /*1cdb0*/  LDL.128 R84, [R1+0x240] ;  /* 0x0002400001547983 */ /* 0x001ea80000100c00 */
[----:B-1----:R-:W2:Y:S04]  /*1cdc0*/  LDL.128 R80, [R1+0x230] ;  /* 0x0002300001507983 */ /* 0x002ea80000100c00 */
[----:B------:R-:W2:Y:S04]  /*1cdd0*/  LDL.128 R76, [R1+0x210] ;  /* 0x00021000014c7983 */ /* 0x000ea80000100c00 */
[----:B------:R-:W2:Y:S04]  /*1cde0*/  LDL.128 R72, [R1+0x200] ;  /* 0x0002000001487983 */ /* 0x000ea80000100c00 */
[----:B------:R-:W2:Y:S04]  /*1cdf0*/  LDL.128 R68, [R1+0x3f0] ;  /* 0x0003f00001447983 */ /* 0x000ea80000100c00 */
[----:B------:R-:W-:Y:S04]  /*1ce00*/  STL [R1+0x2944], R251 ;  /* 0x002944fb01007387 */ /* 0x000fe80000100800 */
[----:B------:R2:W-:Y:S04]  /*1ce10*/  STL [R1+0x2950], R252 ;  /* 0x002950fc01007387 */ /* 0x0005e80000100800 */
[----:B-----5:R-:W5:Y:S04]  /*1ce20*/  LDL.128 R64, [R1+0x3c0] ;  /* 0x0003c00001407983 */ /* 0x020f680000100c00 */
[----:B------:R-:W5:Y:S04]  /*1ce30*/  LDL.128 R60, [R1+0x3b0] ;  /* 0x0003b000013c7983 */ /* 0x000f680000100c00 */
[----:B---3--:R-:W3:Y:S04]  /*1ce40*/  LDL.128 R16, [R1+0x370] ;  /* 0x0003700001107983 */ /* 0x008ee80000100c00 */
[----:B----4-:R-:W4:Y:S01]  /*1ce50*/  LDL.128 R12, [R1+0x400] ;  /* 0x00040000010c7983 */ /* 0x010f220000100c00 */
[----:B--2---:R-:W-:-:S03]  /*1ce60*/  IMAD.MOV.U32 R252, RZ, RZ, R4 ;  /* 0x000000fffffc7224 */ /* 0x004fc600078e0004 */
[----:B------:R0:W-:Y:S01]  /*1ce70*/  STL.64 [R1+0x1f28], R6 ;  /* 0x001f280601007387 */ /* 0x0001e20000100a00 */
[----:B------:R-:W-:-:S03]  /*1ce80*/  MOV R251, R5 ;  /* 0x0000000500fb7202 */ /* 0x000fc60000000f00 */
[----:B0-----:R-:W2:Y:S04]  /*1ce90*/  LDL.128 R4, [R1+0xb00] ;  /* 0x000b000001047983 */ /* 0x001ea80000100c00 */
[----:B------:R0:W-:Y:S04]  /*1cea0*/  STL.128 [R1+0x27d0], R112 ;  /* 0x0027d07001007387 */ /* 0x0001e80000100c00 */
[----:B------:R1:W-:Y:S04]  /*1ceb0*/  STL.128 [R1+0x2800], R108 ;  /* 0x0028006c01007387 */ /* 0x0003e80000100c00 */
[----:B------:R4:W-:Y:S04]  /*1cec0*/  STL.128 [R1+0x26c0], R92 ;  /* 0x0026c05c01007387 */ /* 0x0009e80000100c00 */
[----:B------:R4:W-:Y:S04]  /*1ced0*/  STL.128 [R1+0x26d0], R88 ;  /* 0x0026d05801007387 */ /* 0x0009e80000100c00 */
[----:B0-----:R-:W2:Y:S04]  /*1cee0*/  LDL.128 R112, [R1+0x3e0] ;  /* 0x0003e00001707983 */ /* 0x001ea80000100c00 */
[----:B------:R-:W-:Y:S04]  /*1cef0*/  STL [R1+0x2948], R250 ;  /* 0x002948fa01007387 */ /* 0x000fe80000100800 */
[----:B------:R0:W-:Y:S04]  /*1cf00*/  STL.128 [R1+0x26e0], R84 ;  /* 0x0026e05401007387 */ /* 0x0001e80000100c00 */
[----:B------:R0:W-:Y:S04]  /*1cf10*/  STL.128 [R1+0x26f0], R80 ;  /* 0x0026f05001007387 */ /* 0x0001e80000100c00 */
[----:B------:R0:W-:Y:S04]  /*1cf20*/  STL.128 [R1+0x2710], R76 ;  /* 0x0027104c01007387 */ /* 0x0001e80000100c00 */
[----:B------:R0:W-:Y:S04]  /*1cf30*/  STL.128 [R1+0x2720], R72 ;  /* 0x0027204801007387 */ /* 0x0001e80000100c00 */
[----:B------:R0:W-:Y:S04]  /*1cf40*/  STL.128 [R1+0x2530], R68 ;  /* 0x0025304401007387 */ /* 0x0001e80000100c00 */
[----:B-1----:R-:W2:Y:S04]  /*1cf50*/  LDL.128 R108, [R1+0x3d0] ;  /* 0x0003d000016c7983 */ /* 0x002ea80000100c00 */
[----:B------:R-:W-:Y:S04]  /*1cf60*/  STL.128 [R1+0x2670], R104 ;  /* 0x0026706801007387 */ /* 0x000fe80000100c00 */
[----:B-----5:R1:W-:Y:S04]  /*1cf70*/  STL.128 [R1+0x2560], R64 ;  /* 0x0025604001007387 */ /* 0x0203e80000100c00 */
[----:B------:R5:W-:Y:S04]  /*1cf80*/  STL.128 [R1+0x2570], R60 ;  /* 0x0025703c01007387 */ /* 0x000be80000100c00 */
[----:B---3--:R3:W-:Y:S04]  /*1cf90*/  STL.128 [R1+0x25b0], R16 ;  /* 0x0025b01001007387 */ /* 0x0087e80000100c00 */
[----:B----4-:R4:W-:Y:S04]  /*1cfa0*/  STL.128 [R1+0x2520], R12 ;  /* 0x0025200c01007387 */ /* 0x0109e80000100c00 */
[----:B------:R-:W2:Y:S04]  /*1cfb0*/  LDL.128 R92, [R1+0x310] ;  /* 0x00031000015c7983 */ /* 0x000ea80000100c00 */
[----:B------:R-:W2:Y:S04]  /*1cfc0*/  LDL.128 R88, [R1+0x380] ;  /* 0x0003800001587983 */ /* 0x000ea80000100c00 */
[----:B0-----:R-:W2:Y:S04]  /*1cfd0*/  LDL.128 R84, [R1+0x320] ;  /* 0x0003200001547983 */ /* 0x001ea80000100c00 */
[----:B------:R-:W2:Y:S04]  /*1cfe0*/  LDL.128 R80, [R1+0x330] ;  /* 0x0003300001507983 */ /* 0x000ea80000100c00 */
[----:B------:R-:W2:Y:S04]  /*1cff0*/  LDL.128 R76, [R1+0x360] ;  /* 0x00036000014c7983 */ /* 0x000ea80000100c00 */
[----:B------:R-:W2:Y:S04]  /*1d000*/  LDL.128 R72, [R1+0x340] ;  /* 0x0003400001487983 */ /* 0x000ea80000100c00 */
[----:B------:R-:W2:Y:S04]  /*1d010*/  LDL.128 R68, [R1+0x350] ;  /* 0x0003500001447983 */ /* 0x000ea80000100c00 */
[----:B-1----:R-:W2:Y:S04]  /*1d020*/  LDL.128 R64, [R1+0x4e0] ;  /* 0x0004e00001407983 */ /* 0x002ea80000100c00 */
[----:B-----5:R-:W5:Y:S04]  /*1d030*/  LDL.128 R60, [R1+0x520] ;  /* 0x00052000013c7983 */ /* 0x020f680000100c00 */
[----:B---3--:R-:W3:Y:S04]  /*1d040*/  LDL.128 R16, [R1+0x5a0] ;  /* 0x0005a00001107983 */ /* 0x008ee80000100c00 */
[----:B----4-:R-:W4:Y:S04]  /*1d050*/  LDL.128 R12, [R1+0x5f0] ;  /* 0x0005f000010c7983 */ /* 0x010f280000100c00 */
[----:B------:R-:W4:Y:S04]  /*1d060*/  LDL.128 R104, [R1+0x3a0] ;  /* 0x0003a00001687983 */ /* 0x000f280000100c00 */
[----:B------:R0:W-:Y:S04]  /*1d070*/  STL.64 [R1+0x2028], R10 ;  /* 0x0020280a01007387 */ /* 0x0001e80000100a00 */
[----:B0-----:R-:W4:Y:S01]  /*1d080*/  LDL.128 R8, [R1+0x9f0] ;  /* 0x0009f00001087983 */ /* 0x001f220000100c00 */
[----:B--2---:R-:W-:-:S03]  /*1d090*/  IMAD.MOV.U32 R250, RZ, RZ, R4 ;  /* 0x000000fffffa7224 */ /* 0x004fc600078e0004 */
[----:B------:R0:W-:Y:S01]  /*1d0a0*/  STL.64 [R1+0x1e28], R6 ;  /* 0x001e280601007387 */ /* 0x0001e20000100a00 */
[----:B------:R-:W-:-:S03]  /*1d0b0*/  IMAD.MOV.U32 R2, RZ, RZ, R5 ;  /* 0x000000ffff027224 */ /* 0x000fc600078e0005 */
[----:B0-----:R-:W2:Y:S04]  /*1d0c0*/  LDL.128 R4, [R1+0xb10] ;  /* 0x000b100001047983 */ /* 0x001ea80000100c00 */
        /* <DEDUP_REMOVED lines=11> */
[----:B0-----:R-:W2:Y:S04]  /*1d180*/  LDL.128 R100, [R1+0x300] ;  /* 0x0003000001647983 */ /* 0x001ea80000100c00 */
[----:B-1----:R-:W2:Y:S04]  /*1d190*/  LDL.128 R96, [R1+0x390] ;  /* 0x0003900001607983 */ /* 0x002ea80000100c00 */
[----:B------:R-:W2:Y:S04]  /*1d1a0*/  LDL.128 R140, [R1+0x490] ;  /* 0x00049000018c7983 */ /* 0x000ea80000100c00 */
        /* <DEDUP_REMOVED lines=8> */
[----:B-----5:R5:W-:Y:S04]  /*1d230*/  STL.128 [R1+0x2400], R60 ;  /* 0x0024003c01007387 */ /* 0x020be80000100c00 */
[----:B---3--:R3:W-:Y:S04]  /*1d240*/  STL.128 [R1+0x2380], R16 ;  /* 0x0023801001007387 */ /* 0x0087e80000100c00 */
[----:B----4-:R4:W-:Y:S04]  /*1d250*/  STL.128 [R1+0x2330], R12 ;  /* 0x0023300c01007387 */ /* 0x0109e80000100c00 */
[----:B------:R-:W2:Y:S04]  /*1d260*/  LDL.128 R136, [R1+0x4f0] ;  /* 0x0004f00001887983 */ /* 0x000ea80000100c00 */
[----:B------:R-:W2:Y:S04]  /*1d270*/  LDL.128 R132, [R1+0x4a0] ;  /* 0x0004a00001847983 */ /* 0x000ea80000100c00 */
[----:B------:R-:W2:Y:S04]  /*1d280*/  LDL.128 R128, [R1+0x4b0] ;  /* 0x0004b00001807983 */ /* 0x000ea80000100c00 */
[----:B------:R-:W2:Y:S04]  /*1d290*/  LDL.128 R124, [R1+0x4d0] ;  /* 0x0004d000017c7983 */ /* 0x000ea80000100c00 */
[----:B------:R-:W2:Y:S04]  /*1d2a0*/  LDL.128 R120, [R1+0x4c0] ;  /* 0x0004c00001787983 */ /* 0x000ea80000100c00 */
[----:B------:R-:W2:Y:S04]  /*1d2b0*/  LDL.128 R116, [R1+0x500] ;  /* 0x0005000001747983 */ /* 0x000ea80000100c00 */
[----:B------:R-:W2:Y:S04]  /*1d2c0*/  LDL.128 R112, [R1+0x510] ;  /* 0x0005100001707983 */ /* 0x000ea80000100c00 */
[----:B------:R-:W2:Y:S04]  /*1d2d0*/  LDL.128 R108, [R1+0x530] ;  /* 0x00053000016c7983 */ /* 0x000ea80000100c00 */
[----:B------:R4:W-:Y:S04]  /*1d2e0*/  STL.128 [R1+0x2580], R104 ;  /* 0x0025806801007387 */ /* 0x0009e80000100c00 */
[----:B0-----:R-:W2:Y:S04]  /*1d2f0*/  LDL.128 R92, [R1+0x570] ;  /* 0x00057000015c7983 */ /* 0x001ea80000100c00 */
[----:B-1----:R-:W2:Y:S04]  /*1d300*/  LDL.128 R88, [R1+0x580] ;  /* 0x0005800001587983 */ /* 0x002ea80000100c00 */
[----:B------:R-:W2:Y:S04]  /*1d310*/  LDL.128 R84, [R1+0x590] ;  /* 0x0005900001547983 */ /* 0x000ea80000100c00 */
[----:B------:R-:W2:Y:S04]  /*1d320*/  LDL.128 R80, [R1+0x5b0] ;  /* 0x0005b00001507983 */ /* 0x000ea80000100c00 */
[----:B------:R-:W2:Y:S04]  /*1d330*/  LDL.128 R76, [R1+0x5c0] ;  /* 0x0005c000014c7983 */ /* 0x000ea80000100c00 */
[----:B------:R-:W2:Y:S04]  /*1d340*/  LDL.128 R72, [R1+0x5d0] ;  /* 0x0005d00001487983 */ /* 0x000ea80000100c00 */
[----:B------:R-:W2:Y:S04]  /*1d350*/  LDL.128 R68, [R1+0x5e0] ;  /* 0x0005e00001447983 */ /* 0x000ea80000100c00 */
[----:B------:R-:W2:Y:S04]  /*1d360*/  LDL.128 R64, [R1+0x630] ;  /* 0x0006300001407983 */ /* 0x000ea80000100c00 */
[----:B-----5:R-:W5:Y:S04]  /*1d370*/  LDL.128 R60, [R1+0x650] ;  /* 0x00065000013c7983 */ /* 0x020f680000100c00 */
[----:B---3--:R-:W3:Y:S04]  /*1d380*/  LDL.128 R16, [R1+0x670] ;  /* 0x0006700001107983 */ /* 0x008ee80000100c00 */
[----:B----4-:R-:W4:Y:S04]  /*1d390*/  LDL.128 R12, [R1+0x690] ;  /* 0x00069000010c7983 */ /* 0x010f280000100c00 */
[----:B------:R-:W-:Y:S04]  /*1d3a0*/  STL [R1+0x2a30], R3 ;  /* 0x002a300301007387 */ /* 0x000fe80000100800 */
[----:B------:R-:W-:Y:S04]  /*1d3b0*/  STL [R1+0x2a38], R251 ;  /* 0x002a38fb01007387 */ /* 0x000fe80000100800 */
[----:B------:R-:W-:Y:S04]  /*1d3c0*/  STL [R1+0x2a34], R252 ;  /* 0x002a34fc01007387 */ /* 0x000fe80000100800 */
[----:B------:R-:W4:Y:S04]  /*1d3d0*/  LDL.128 R104, [R1+0x540] ;  /* 0x0005400001687983 */ /* 0x000f280000100c00 */
[----:B------:R0:W-:Y:S04]  /*1d3e0*/  STL.128 [R1+0x1f30], R8 ;  /* 0x001f300801007387 */ /* 0x0001e80000100c00 */
[----:B0-----:R-:W4:Y:S01]  /*1d3f0*/  LDL.128 R8, [R1+0xb20] ;  /* 0x000b200001087983 */ /* 0x001f220000100c00 */
[----:B--2---:R-:W-:Y:S01]  /*1d400*/  MOV R251, R5 ;  /* 0x0000000500fb7202 */ /* 0x004fe20000000f00 */
[----:B------:R-:W-:-:S02]  /*1d410*/  IMAD.MOV.U32 R252, RZ, RZ, R6 ;  /* 0x000000fffffc7224 */ /* 0x000fc400078e0006 */
[----:B------:R0:W-:Y:S01]  /*1d420*/  STL [R1+0x1e10], R4 ;  /* 0x001e100401007387 */ /* 0x0001e20000100800 */
[----:B------:R-:W-:-:S03]  /*1d430*/  IMAD.MOV.U32 R3, RZ, RZ, R7 ;  /* 0x000000ffff037224 */ /* 0x000fc600078e0007 */
[----:B0-----:R-:W2:Y:S04]  /*1d440*/  LDL.128 R4, [R1+0xb30] ;  /* 0x000b300001047983 */ /* 0x001ea80000100c00 */
[----:B------:R0:W-:Y:S04]  /*1d450*/  STL.128 [R1+0x24a0], R144 ;  /* 0x0024a09001007387 */ /* 0x0001e80000100c00 */
[----:B0-----:R-:W2:Y:S04]  /*1d460*/  LDL.128 R144, [R1+0x750] ;  /* 0x0007500001907983 */ /* 0x001ea80000100c00 */
[----:B------:R0:W-:Y:S04]  /*1d470*/  STL.128 [R1+0x2620], R100 ;  /* 0x0026206401007387 */ /* 0x0001e80000100c00 */
[----:B------:R1:W-:Y:S04]  /*1d480*/  STL.128 [R1+0x2590], R96 ;  /* 0x0025906001007387 */ /* 0x0003e80000100c00 */
[----:B------:R1:W-:Y:S04]  /*1d490*/  STL.128 [R1+0x2490], R140 ;  /* 0x0024908c01007387 */ /* 0x0003e80000100c00 */
[----:B0-----:R-:W2:Y:S04]  /*1d4a0*/  LDL.128 R100, [R1+0x550] ;  /* 0x0005500001647983 */ /* 0x001ea80000100c00 */
[----:B-1----:R-:W2:Y:S04]  /*1d4b0*/  LDL.128 R96, [R1+0x560] ;  /* 0x0005600001607983 */ /* 0x002ea80000100c00 */
[----:B------:R-:W2:Y:S04]  /*1d4c0*/  LDL.128 R140, [R1+0x760] ;  /* 0x00076000018c7983 */ /* 0x000ea80000100c00 */
        /* <DEDUP_REMOVED lines=8> */
[----:B0-----:R-:W2:Y:S04]  /*1d550*/  LDL.128 R136, [R1+0x770] ;  /* 0x0007700001887983 */ /* 0x001ea80000100c00 */
        /* <DEDUP_REMOVED lines=11> */
[----:B0-----:R-:W2:Y:S04]  /*1d610*/  LDL.128 R92, [R1+0x6d0] ;  /* 0x0006d000015c7983 */ /* 0x001ea80000100c00 */
[----:B-1----:R-:W2:Y:S04]  /*1d620*/  LDL.128 R88, [R1+0x6f0] ;  /* 0x0006f00001587983 */ /* 0x002ea80000100c00 */
[----:B------:R-:W2:Y:S04]  /*1d630*/  LDL.128 R84, [R1+0x710] ;  /* 0x0007100001547983 */ /* 0x000ea80000100c00 */
[----:B------:R0:W-:Y:S04]  /*1d640*/  STL.128 [R1+0x23e0], R104 ;  /* 0x0023e06801007387 */ /* 0x0001e80000100c00 */
[----:B------:R-:W2:Y:S04]  /*1d650*/  LDL.128 R80, [R1+0x720] ;  /* 0x0007200001507983 */ /* 0x000ea80000100c00 */
        /* <DEDUP_REMOVED lines=9> */
[----:B------:R-:W4:Y:S04]  /*1d6f0*/  LDL.128 R124, [R1+0x7f0] ;  /* 0x0007f000017c7983 */ /* 0x000f280000100c00 */
[----:B------:R-:W4:Y:S04]  /*1d700*/  LDL.128 R120, [R1+0x810] ;  /* 0x0008100001787983 */ /* 0x000f280000100c00 */
[----:B------:R-:W4:Y:S04]  /*1d710*/  LDL.128 R116, [R1+0x820] ;  /* 0x0008200001747983 */ /* 0x000f280000100c00 */
[----:B------:R-:W4:Y:S04]  /*1d720*/  LDL.128 R112, [R1+0x830] ;  /* 0x0008300001707983 */ /* 0x000f280000100c00 */
[----:B------:R-:W4:Y:S04]  /*1d730*/  LDL.128 R108, [R1+0x860] ;  /* 0x00086000016c7983 */ /* 0x000f280000100c00 */
[----:B0-----:R-:W4:Y:S04]  /*1d740*/  LDL.128 R104, [R1+0x870] ;  /* 0x0008700001687983 */ /* 0x001f280000100c00 */
[----:B------:R0:W-:Y:S04]  /*1d750*/  STL.128 [R1+0x2990], R8 ;  /* 0x0029900801007387 */ /* 0x0001e80000100c00 */
[----:B0-----:R-:W4:Y:S04]  /*1d760*/  LDL.128 R8, [R1+0xb40] ;  /* 0x000b400001087983 */ /* 0x001f280000100c00 */
[----:B--2---:R0:W-:Y:S04]  /*1d770*/  STL.128 [R1+0x29a0], R4 ;  /* 0x0029a00401007387 */ /* 0x0041e80000100c00 */
        /* <DEDUP_REMOVED lines=10> */
[----:B0-----:R-:W2:Y:S04]  /*1d820*/  LDL.128 R100, [R1+0x880] ;  /* 0x0008800001647983 */ /* 0x001ea80000100c00 */
[----:B-1----:R-:W2:Y:S04]  /*1d830*/  LDL.128 R96, [R1+0x890] ;  /* 0x0008900001607983 */ /* 0x002ea80000100c00 */
[----:B------:R-:W2:Y:S04]  /*1d840*/  LDL.128 R140, [R1+0x970] ;  /* 0x00097000018c7983 */ /* 0x000ea80000100c00 */
[----:B------:R0:W-:Y:S04]  /*1d850*/  STL.128 [R1+0x21b0], R136 ;  /* 0x0021b08801007387 */ /* 0x0001e80000100c00 */
[----:B0-----:R-:W2:Y:S04]  /*1d860*/  LDL.128 R136, [R1+0x980] ;  /* 0x0009800001887983 */ /* 0x001ea80000100c00 */
        /* <DEDUP_REMOVED lines=8> */
[----:B------:R1:W-:Y:S04]  /*1d8f0*/  STL.128 [R1+0x2180], R68 ;  /* 0x0021804401007387 */ /* 0x0003e80000100c00 */
[----:B------:R1:W-:Y:S04]  /*1d900*/  STL.128 [R1+0x2170], R64 ;  /* 0x0021704001007387 */ /* 0x0003e80000100c00 */
[----:B-----5:R5:W-:Y:S04]  /*1d910*/  STL.128 [R1+0x2160], R60 ;  /* 0x0021603c01007387 */ /* 0x020be80000100c00 */
[----:B---3--:R3:W-:Y:S04]  /*1d920*/  STL.128 [R1+0x2150], R16 ;  /* 0x0021501001007387 */ /* 0x0087e80000100c00 */
[----:B----4-:R4:W-:Y:S04]  /*1d930*/  STL.128 [R1+0x2140], R12 ;  /* 0x0021400c01007387 */ /* 0x0109e80000100c00 */
[----:B------:R4:W-:Y:S04]  /*1d940*/  STL.128 [R1+0x2130], R124 ;  /* 0x0021307c01007387 */ /* 0x0009e80000100c00 */
[----:B------:R4:W-:Y:S04]  /*1d950*/  STL.128 [R1+0x2110], R120 ;  /* 0x0021107801007387 */ /* 0x0009e80000100c00 */
[----:B------:R4:W-:Y:S04]  /*1d960*/  STL.128 [R1+0x2100], R116 ;  /* 0x0021007401007387 */ /* 0x0009e80000100c00 */
[----:B------:R4:W-:Y:S04]  /*1d970*/  STL.128 [R1+0x20f0], R112 ;  /* 0x0020f07001007387 */ /* 0x0009e80000100c00 */
        /* <DEDUP_REMOVED lines=17> */
[----:B------:R-:W4:Y:S04]  /*1da90*/  LDL.128 R112, [R1+0x9e0] ;  /* 0x0009e00001707983 */ /* 0x000f280000100c00 */
[----:B------:R0:W-:Y:S04]  /*1daa0*/  STL.128 [R1+0x20b0], R104 ;  /* 0x0020b06801007387 */ /* 0x0001e80000100c00 */
[----:B------:R-:W4:Y:S04]  /*1dab0*/  LDL.128 R108, [R1+0xa10] ;  /* 0x000a1000016c7983 */ /* 0x000f280000100c00 */
[----:B------:R1:W-:Y:S04]  /*1dac0*/  STL.128 [R1+0x29b0], R8 ;  /* 0x0029b00801007387 */ /* 0x0003e80000100c00 */
[----:B--2---:R2:W-:Y:S04]  /*1dad0*/  STL.128 [R1+0x29c0], R4 ;  /* 0x0029c00401007387 */ /* 0x0045e80000100c00 */
[----:B0-----:R-:W4:Y:S04]  /*1dae0*/  LDL.128 R104, [R1+0xa20] ;  /* 0x000a200001687983 */ /* 0x001f280000100c00 */
[----:B-1----:R-:W4:Y:S04]  /*1daf0*/  LDL.128 R8, [R1+0xb60] ;  /* 0x000b600001087983 */ /* 0x002f280000100c00 */
[----:B--2---:R-:W2:Y:S04]  /*1db00*/  LDL.128 R4, [R1+0xb70] ;  /* 0x000b700001047983 */ /* 0x004ea80000100c00 */
        /* <DEDUP_REMOVED lines=11> */
[----:B-1----:R-:W2:Y:S01]  /*1dbc0*/  LDL.128 R96, [R1+0xa40] ;  /* 0x000a400001607983 */ /* 0x002ea20000100c00 */
[----:B------:R-:W-:-:S03]  /*1dbd0*/  IMAD.WIDE.U32 R248, R0, 0xfc0, R248 ;  /* 0x00000fc000f87825 */ /* 0x000fc600078e00f8 */
        /* <DEDUP_REMOVED lines=18> */
[----:B-----5:R-:W-:Y:S04]  /*1dd00*/  STL.128 [R1+0x1ff0], R60 ;  /* 0x001ff03c01007387 */ /* 0x020fe80000100c00 */
[----:B---3--:R0:W-:Y:S04]  /*1dd10*/  STL.128 [R1+0x1fe0], R16 ;  /* 0x001fe01001007387 */ /* 0x0081e80000100c00 */
[----:B----4-:R1:W-:Y:S04]  /*1dd20*/  STL.128 [R1+0x1fd0], R12 ;  /* 0x001fd00c01007387 */ /* 0x0103e80000100c00 */
[----:B------:R-:W-:Y:S04]  /*1dd30*/  STL.128 [R1+0x1f90], R132 ;  /* 0x001f908401007387 */ /* 0x000fe80000100c00 */
[----:B------:R-:W-:Y:S04]  /*1dd40*/  STL.128 [R1+0x1f80], R128 ;  /* 0x001f808001007387 */ /* 0x000fe80000100c00 */
[----:B------:R-:W-:Y:S04]  /*1dd50*/  STL.128 [R1+0x1f70], R124 ;  /* 0x001f707c01007387 */ /* 0x000fe80000100c00 */
[----:B------:R-:W-:Y:S04]  /*1dd60*/  STL.128 [R1+0x1f60], R120 ;  /* 0x001f607801007387 */ /* 0x000fe80000100c00 */
[----:B------:R-:W-:Y:S04]  /*1dd70*/  STL.128 [R1+0x1f50], R116 ;  /* 0x001f507401007387 */ /* 0x000fe80000100c00 */
[----:B------:R-:W-:Y:S04]  /*1dd80*/  STL.128 [R1+0x1f40], R112 ;  /* 0x001f407001007387 */ /* 0x000fe80000100c00 */
[----:B0-----:R-:W3:Y:S04]  /*1dd90*/  LDL.128 R16, [R1+0xae0] ;  /* 0x000ae00001107983 */ /* 0x001ee80000100c00 */
[----:B------:R-:W-:Y:S04]  /*1dda0*/  STL.128 [R1+0x1f10], R108 ;  /* 0x001f106c01007387 */ /* 0x000fe80000100c00 */
[----:B-1----:R-:W4:Y:S04]  /*1ddb0*/  LDL.128 R12, [R1+0xaf0] ;  /* 0x000af000010c7983 */ /* 0x002f280000100c00 */
[----:B------:R-:W5:Y:S04]  /*1ddc0*/  LDL.128 R68, [R1+0xab0] ;  /* 0x000ab00001447983 */ /* 0x000f680000100c00 */
[----:B------:R-:W-:Y:S04]  /*1ddd0*/  STL.128 [R1+0x1f00], R104 ;  /* 0x001f006801007387 */ /* 0x000fe80000100c00 */
[----:B------:R-:W5:Y:S04]  /*1dde0*/  LDL.128 R60, [R1+0xad0] ;  /* 0x000ad000013c7983 */ /* 0x000f680000100c00 */
[----:B------:R0:W-:Y:S04]  /*1ddf0*/  STL.128 [R1+0x29d0], R8 ;  /* 0x0029d00801007387 */ /* 0x0001e80000100c00 */
[----:B--2---:R1:W-:Y:S04]  /*1de00*/  STL.128 [R1+0x29e0], R4 ;  /* 0x0029e00401007387 */ /* 0x0043e80000100c00 */
[----:B------:R-:W2:Y:S04]  /*1de10*/  LDL.128 R64, [R1+0xac0] ;  /* 0x000ac00001407983 */ /* 0x000ea80000100c00 */
[----:B------:R-:W2:Y:S04]  /*1de20*/  LDL.128 R92, [R1+0xa50] ;  /* 0x000a5000015c7983 */ /* 0x000ea80000100c00 */
[----:B0-----:R-:W3:Y:S04]  /*1de30*/  LDL.128 R8, [R1+0xb80] ;  /* 0x000b800001087983 */ /* 0x001ee80000100c00 */
[----:B-1----:R-:W4:Y:S04]  /*1de40*/  LDL.128 R4, [R1+0xb90] ;  /* 0x000b900001047983 */ /* 0x002f280000100c00 */
        /* <DEDUP_REMOVED lines=13> */
[----:B---3--:R0:W-:Y:S04]  /*1df20*/  STL.128 [R1+0x29f0], R8 ;  /* 0x0029f00801007387 */ /* 0x0081e80000100c00 */
[----:B----4-:R1:W-:Y:S04]  /*1df30*/  STL.128 [R1+0x2a00], R4 ;  /* 0x002a000401007387 */ /* 0x0103e80000100c00 */
[----:B0-----:R-:W3:Y:S04]  /*1df40*/  LDL.128 R8, [R1+0xba0] ;  /* 0x000ba00001087983 */ /* 0x001ee80000100c00 */
[----:B-1----:R-:W4:Y:S04]  /*1df50*/  LDL.128 R4, [R1+0xbb0] ;  /* 0x000bb00001047983 */ /* 0x002f280000100c00 */
[----:B------:R0:W-:Y:S04]  /*1df60*/  STL.128 [R1+0x1e40], R16 ;  /* 0x001e401001007387 */ /* 0x0001e80000100c00 */
[----:B------:R1:W-:Y:S04]  /*1df70*/  STL.128 [R1+0x1e30], R12 ;  /* 0x001e300c01007387 */ /* 0x0003e80000100c00 */
[----:B0-----:R-:W5:Y:S04]  /*1df80*/  LDL.128 R16, [R1+0xbf0] ;  /* 0x000bf00001107983 */ /* 0x001f680000100c00 */
[----:B-1----:R-:W2:Y:S04]  /*1df90*/  LDL.128 R12, [R1+0xbe0] ;  /* 0x000be000010c7983 */ /* 0x002ea80000100c00 */
[----:B---3--:R0:W-:Y:S04]  /*1dfa0*/  STL.128 [R1+0x2a10], R8 ;  /* 0x002a100801007387 */ /* 0x0081e80000100c00 */
[----:B----4-:R1:W-:Y:S04]  /*1dfb0*/  STL.128 [R1+0x2a20], R4 ;  /* 0x002a200401007387 */ /* 0x0103e80000100c00 */
[----:B0-----:R-:W3:Y:S04]  /*1dfc0*/  LDL.128 R8, [R1+0xbc0] ;  /* 0x000bc00001087983 */ /* 0x001ee80000100c00 */
[----:B-1----:R-:W4:Y:S04]  /*1dfd0*/  LDL.128 R4, [R1+0xbd0] ;  /* 0x000bd00001047983 */ /* 0x002f280000100c00 */
[----:B-----5:R0:W-:Y:S04]  /*1dfe0*/  STL.128 [R1+0x2a70], R16 ;  /* 0x002a701001007387 */ /* 0x0201e80000100c00 */
[----:B--2---:R1:W-:Y:S01]  /*1dff0*/  STL.128 [R1+0x2a60], R12 ;  /* 0x002a600c01007387 */ /* 0x0043e20000100c00 */
[----:B0-----:R-:W-:Y:S01]  /*1e000*/  IMAD.MOV.U32 R17, RZ, RZ, R22 ;  /* 0x000000ffff117224 */ /* 0x001fe200078e0016 */
[----:B-1----:R-:W-:Y:S01]  /*1e010*/  MOV R14, R23 ;  /* 0x00000017000e7202 */ /* 0x002fe20000000f00 */
[----:B------:R-:W-:Y:S01]  /*1e020*/  IMAD.MOV.U32 R12, RZ, RZ, R21 ;  /* 0x000000ffff0c7224 */ /* 0x000fe200078e0015 */
[----:B------:R-:W-:-:S02]  /*1e030*/  MOV R13, R20 ;  /* 0x00000014000d7202 */ /* 0x000fc40000000f00 */
[----:B------:R-:W2:Y:S04]  /*1e040*/  LDL.128 R20, [R1+0xc00] ;  /* 0x000c000001147983 */ /* 0x000ea80000100c00 */
[----:B---3--:R0:W-:Y:S04]  /*1e050*/  STL.128 [R1+0x2a40], R8 ;  /* 0x002a400801007387 */ /* 0x0081e80000100c00 */
[----:B----4-:R1:W-:Y:S01]  /*1e060*/  STL.128 [R1+0x2a50], R4 ;  /* 0x002a500401007387 */ /* 0x0103e20000100c00 */
[----:B0-----:R-:W-:Y:S01]  /*1e070*/  IMAD.MOV.U32 R10, RZ, RZ, R35 ;  /* 0x000000ffff0a7224 */ /* 0x001fe200078e0023 */
[----:B------:R-:W-:Y:S01]  /*1e080*/  MOV R8, R33 ;  /* 0x0000002100087202 */ /* 0x000fe20000000f00 */
[----:B------:R-:W-:-:S02]  /*1e090*/  IMAD.MOV.U32 R9, RZ, RZ, R32 ;  /* 0x000000ffff097224 */ /* 0x000fc400078e0020 */
[----:B-1----:R-:W-:Y:S02]  /*1e0a0*/  IMAD.MOV.U32 R7, RZ, RZ, R34 ;  /* 0x000000ffff077224 */ /* 0x002fe400078e0022 */
[----:B------:R-:W3:Y:S01]  /*1e0b0*/  LDL.128 R32, [R1+0xc30] ;  /* 0x000c300001207983 */ /* 0x000ee20000100c00 */
[----:B------:R-:W-:Y:S01]  /*1e0c0*/  IMAD.MOV.U32 R6, RZ, RZ, R27 ;  /* 0x000000ffff067224 */ /* 0x000fe200078e001b */
[----:B------:R-:W-:Y:S01]  /*1e0d0*/  MOV R15, R26 ;  /* 0x0000001a000f7202 */ /* 0x000fe20000000f00 */
[----:B------:R-:W-:Y:S02]  /*1e0e0*/  IMAD.MOV.U32 R4, RZ, RZ, R25 ;  /* 0x000000ffff047224 */ /* 0x000fe400078e0019 */
[----:B------:R-:W-:Y:S02]  /*1e0f0*/  IMAD.MOV.U32 R5, RZ, RZ, R24 ;  /* 0x000000ffff057224 */ /* 0x000fe400078e0018 */
[----:B------:R-:W4:Y:S04]  /*1e100*/  LDL.128 R24, [R1+0xc10] ;  /* 0x000c100001187983 */ /* 0x000f280000100c00 */
[----:B--2---:R0:W-:Y:S02]  /*1e110*/  STL.128 [R1+0x2a80], R20 ;  /* 0x002a801401007387 */ /* 0x0041e40000100c00 */
[----:B0-----:R-:W-:-:S02]  /*1e120*/  IMAD.MOV.U32 R20, RZ, RZ, R39 ;  /* 0x000000ffff147224 */ /* 0x001fc400078e0027 */
[----:B---3--:R0:W-:Y:S02]  /*1e130*/  STL.128 [R1+0x2ab0], R32 ;  /* 0x002ab02001007387 */ /* 0x0081e40000100c00 */
[----:B0-----:R-:W-:Y:S01]  /*1e140*/  IMAD.MOV.U32 R32, RZ, RZ, R38 ;  /* 0x000000ffff207224 */ /* 0x001fe200078e0026 */
[----:B------:R-:W-:Y:S01]  /*1e150*/  MOV R33, R37 ;  /* 0x0000002500217202 */ /* 0x000fe20000000f00 */
[----:B------:R-:W-:Y:S02]  /*1e160*/  IMAD.MOV.U32 R34, RZ, RZ, R36 ;  /* 0x000000ffff227224 */ /* 0x000fe400078e0024 */
[----:B------:R-:W2:Y:S01]  /*1e170*/  LDL.128 R36, [R1+0xc40] ;  /* 0x000c400001247983 */ /* 0x000ea20000100c00 */
[----:B------:R-:W-:Y:S01]  /*1e180*/  IMAD.MOV.U32 R21, RZ, RZ, R43 ;  /* 0x000000ffff157224 */ /* 0x000fe200078e002b */
[----:B------:R-:W-:Y:S01]  /*1e190*/  MOV R23, R41 ;  /* 0x0000002900177202 */ /* 0x000fe20000000f00 */
[----:B------:R-:W-:Y:S01]  /*1e1a0*/  IMAD.MOV.U32 R22, RZ, RZ, R42 ;  /* 0x000000ffff167224 */ /* 0x000fe200078e002a */
[----:B----4-:R0:W-:Y:S02]  /*1e1b0*/  STL.128 [R1+0x2a90], R24 ;  /* 0x002a901801007387 */ /* 0x0101e40000100c00 */
[----:B0-----:R-:W-:Y:S01]  /*1e1c0*/  IMAD.MOV.U32 R27, RZ, RZ, R31 ;  /* 0x000000ffff1b7224 */ /* 0x001fe200078e001f */
[----:B------:R-:W-:Y:S01]  /*1e1d0*/  MOV R25, R29 ;  /* 0x0000001d00197202 */ /* 0x000fe20000000f00 */
[----:B------:R-:W-:-:S02]  /*1e1e0*/  IMAD.MOV.U32 R24, RZ, RZ, R30 ;  /* 0x000000ffff187224 */ /* 0x000fc400078e001e */
[----:B------:R-:W-:Y:S02]  /*1e1f0*/  IMAD.MOV.U32 R26, RZ, RZ, R28 ;  /* 0x000000ffff1a7224 */ /* 0x000fe400078e001c */
[----:B------:R-:W3:Y:S04]  /*1e200*/  LDL.128 R28, [R1+0xc20] ;  /* 0x000c2000011c7983 */ /* 0x000ee80000100c00 */
[----:B--2---:R0:W-:Y:S02]  /*1e210*/  STL.128 [R1+0x2ac0], R36 ;  /* 0x002ac02401007387 */ /* 0x0041e40000100c00 */
[----:B0-----:R-:W-:Y:S02]  /*1e220*/  IMAD.MOV.U32 R39, RZ, RZ, R40 ;  /* 0x000000ffff277224 */ /* 0x001fe400078e0028 */
[----:B------:R-:W2:Y:S01]  /*1e230*/  LDL.128 R40, [R1+0xc50] ;  /* 0x000c500001287983 */ /* 0x000ea20000100c00 */
[----:B------:R-:W-:Y:S01]  /*1e240*/  IMAD.MOV.U32 R18, RZ, RZ, R55 ;  /* 0x000000ffff127224 */ /* 0x000fe200078e0037 */
[----:B------:R-:W-:Y:S01]  /*1e250*/  MOV R11, R53 ;  /* 0x00000035000b7202 */ /* 0x000fe20000000f00 */
[----:B------:R-:W-:Y:S01]  /*1e260*/  IMAD.MOV.U32 R19, RZ, RZ, R54 ;  /* 0x000000ffff137224 */ /* 0x000fe200078e0036 */
[----:B------:R-:W-:Y:S01]  /*1e270*/  STL.128 [R1+0x1e70], R68 ;  /* 0x001e704401007387 */ /* 0x000fe20000100c00 */
[----:B------:R-:W-:Y:S01]  /*1e280*/  IMAD.MOV.U32 R35, RZ, RZ, R52 ;  /* 0x000000ffff237224 */ /* 0x000fe200078e0034 */
[----:B------:R-:W-:-:S02]  /*1e290*/  MOV R16, R56 ;  /* 0x0000003800107202 */ /* 0x000fc40000000f00 */
[----:B------:R0:W-:Y:S04]  /*1e2a0*/  STL.128 [R1+0x1e50], R60 ;  /* 0x001e503c01007387 */ /* 0x0001e80000100c00 */
[----:B---3--:R1:W-:Y:S04]  /*1e2b0*/  STL.128 [R1+0x2aa0], R28 ;  /* 0x002aa01c01007387 */ /* 0x0083e80000100c00 */
[----:B------:R3:W-:Y:S04]  /*1e2c0*/  STL.128 [R1+0x1e60], R64 ;  /* 0x001e604001007387 */ /* 0x0007e80000100c00 */
[----:B------:R-:W4:Y:S04]  /*1e2d0*/  LDL.128 R52, [R1+0xc80] ;  /* 0x000c800001347983 */ /* 0x000f280000100c00 */
[----:B0-----:R-:W5:Y:S01]  /*1e2e0*/  LDL.128 R60, [R1+0xca0] ;  /* 0x000ca000013c7983 */ /* 0x001f620000100c00 */
[----:B-1----:R-:W-:Y:S01]  /*1e2f0*/  MOV R29, R51 ;  /* 0x00000033001d7202 */ /* 0x002fe20000000f00 */
[----:B------:R-:W-:Y:S01]  /*1e300*/  IMAD.MOV.U32 R30, RZ, RZ, R50 ;  /* 0x000000ffff1e7224 */ /* 0x000fe200078e0032 */
[----:B------:R-:W-:Y:S01]  /*1e310*/  MOV R28, R48 ;  /* 0x00000030001c7202 */ /* 0x000fe20000000f00 */
[----:B------:R-:W-:Y:S01]  /*1e320*/  IMAD.MOV.U32 R31, RZ, RZ, R49 ;  /* 0x000000ffff1f7224 */ /* 0x000fe200078e0031 */
[----:B------:R-:W5:Y:S04]  /*1e330*/  LDL.128 R68, [R1+0xcc0] ;  /* 0x000cc00001447983 */ /* 0x000f680000100c00 */
[----:B------:R-:W5:Y:S04]  /*1e340*/  LDL.128 R48, [R1+0xc70] ;  /* 0x000c700001307983 */ /* 0x000f680000100c00 */
[----:B------:R-:W5:Y:S04]  /*1e350*/  LDL.128 R56, [R1+0xc90] ;  /* 0x000c900001387983 */ /* 0x000f680000100c00 */
[----:B---3--:R-:W3:Y:S04]  /*1e360*/  LDL.128 R64, [R1+0xcb0] ;  /* 0x000cb00001407983 */ /* 0x008ee80000100c00 */
[----:B--2---:R0:W-:Y:S02]  /*1e370*/  STL.128 [R1+0x2ad0], R40 ;  /* 0x002ad02801007387 */ /* 0x0041e40000100c00 */
[----:B0-----:R-:W-:Y:S01]  /*1e380*/  MOV R40, R47 ;  /* 0x0000002f00287202 */ /* 0x001fe20000000f00 */
[----:B------:R-:W-:Y:S01]  /*1e390*/  IMAD.MOV.U32 R41, RZ, RZ, R46 ;  /* 0x000000ffff297224 */ /* 0x000fe200078e002e */
[----:B------:R-:W-:Y:S01]  /*1e3a0*/  MOV R43, R44 ;  /* 0x0000002c002b7202 */ /* 0x000fe20000000f00 */
[----:B------:R-:W-:-:S02]  /*1e3b0*/  IMAD.MOV.U32 R42, RZ, RZ, R45 ;  /* 0x000000ffff2a7224 */ /* 0x000fc400078e002d */
[----:B------:R-:W2:Y:S04]  /*1e3c0*/  LDL.128 R44, [R1+0xc60] ;  /* 0x000c6000012c7983 */ /* 0x000ea80000100c00 */
        /* <DEDUP_REMOVED lines=10> */
[----:B----4-:R-:W4:Y:S04]  /*1e470*/  LDL.128 R76, [R1+0xce0] ;  /* 0x000ce000014c7983 */ /* 0x010f280000100c00 */
[----:B-----5:R-:W5:Y:S04]  /*1e480*/  LDL.128 R72, [R1+0xcd0] ;  /* 0x000cd00001487983 */ /* 0x020f680000100c00 */
[----:B------:R-:W4:Y:S04]  /*1e490*/  LDL.128 R88, [R1+0xd10] ;  /* 0x000d100001587983 */ /* 0x000f280000100c00 */
[----:B------:R-:W4:Y:S04]  /*1e4a0*/  LDL.128 R92, [R1+0xd20] ;  /* 0x000d2000015c7983 */ /* 0x000f280000100c00 */
[----:B------:R-:W4:Y:S04]  /*1e4b0*/  LDL.128 R96, [R1+0xd30] ;  /* 0x000d300001607983 */ /* 0x000f280000100c00 */
[----:B------:R-:W4:Y:S04]  /*1e4c0*/  LDL.128 R100, [R1+0xd40] ;  /* 0x000d400001647983 */ /* 0x000f280000100c00 */
[----:B------:R-:W-:Y:S04]  /*1e4d0*/  STG.E desc[UR6][R248.64+0x100], R16 ;  /* 0x00010010f8007986 */ /* 0x000fe8000c101906 */
[----:B------:R0:W-:Y:S04]  /*1e4e0*/  STG.E.64 desc[UR6][R248.64+0xf0], R40 ;  /* 0x0000f028f8007986 */ /* 0x0001e8000c101b06 */
[----:B------:R1:W-:Y:S04]  /*1e4f0*/  STG.E.64 desc[UR6][R248.64+0xf8], R42 ;  /* 0x0000f82af8007986 */ /* 0x0003e8000c101b06 */
[----:B------:R3:W-:Y:S04]  /*1e500*/  STL.128 [R1+0x2b00], R52 ;  /* 0x002b003401007387 */ /* 0x0007e80000100c00 */
[----:B------:R3:W-:Y:S01]  /*1e510*/  STL.128 [R1+0x2b20], R60 ;  /* 0x002b203c01007387 */ /* 0x0007e20000100c00 */
[----:B0-----:R-:W-:-:S02]  /*1e520*/  IMAD.MOV.U32 R40, RZ, RZ, R39 ;  /* 0x000000ffff287224 */ /* 0x001fc400078e0027 */
[----:B------:R-:W-:Y:S01]  /*1e530*/  IMAD.MOV.U32 R41, RZ, RZ, R32 ;  /* 0x000000ffff297224 */ /* 0x000fe200078e0020 */
[----:B------:R-:W-:Y:S01]  /*1e540*/  MOV R32, R24 ;  /* 0x0000001800207202 */ /* 0x000fe20000000f00 */
[----:B-1----:R-:W-:Y:S01]  /*1e550*/  IMAD.MOV.U32 R43, RZ, RZ, R34 ;  /* 0x000000ffff2b7224 */ /* 0x002fe200078e0022 */
[----:B------:R-:W-:Y:S01]  /*1e560*/  MOV R42, R33 ;  /* 0x00000021002a7202 */ /* 0x000fe20000000f00 */
[----:B------:R-:W-:Y:S01]  /*1e570*/  IMAD.MOV.U32 R39, RZ, RZ, R35 ;  /* 0x000000ffff277224 */ /* 0x000fe200078e0023 */
[----:B------:R-:W-:Y:S01]  /*1e580*/  MOV R35, R27 ;  /* 0x0000001b00237202 */ /* 0x000fe20000000f00 */
[----:B------:R-:W-:Y:S01]  /*1e590*/  IMAD.MOV.U32 R33, RZ, RZ, R25 ;  /* 0x000000ffff217224 */ /* 0x000fe200078e0019 */
[----:B------:R0:W-:Y:S01]  /*1e5a0*/  STL.128 [R1+0x2b40], R68 ;  /* 0x002b404401007387 */ /* 0x0001e20000100c00 */
[----:B------:R-:W-:Y:S01]  /*1e5b0*/  IMAD.MOV.U32 R34, RZ, RZ, R26 ;  /* 0x000000ffff227224 */ /* 0x000fe200078e001a */
[----:B------:R-:W-:Y:S01]  /*1e5c0*/  MOV R26, R13 ;  /* 0x0000000d001a7202 */ /* 0x000fe20000000f00 */
[----:B------:R-:W-:Y:S01]  /*1e5d0*/  IMAD.MOV.U32 R24, RZ, RZ, R17 ;  /* 0x000000ffff187224 */ /* 0x000fe200078e0011 */
[----:B------:R-:W-:Y:S01]  /*1e5e0*/  STL.128 [R1+0x2af0], R48 ;  /* 0x002af03001007387 */ /* 0x000fe20000100c00 */
[----:B------:R-:W-:Y:S01]  /*1e5f0*/  IMAD.MOV.U32 R25, RZ, RZ, R12 ;  /* 0x000000ffff197224 */ /* 0x000fe200078e000c */
[----:B------:R-:W-:Y:S01]  /*1e600*/  MOV R12, R4 ;  /* 0x00000004000c7202 */ /* 0x000fe20000000f00 */
[----:B------:R-:W-:Y:S01]  /*1e610*/  IMAD.MOV.U32 R27, RZ, RZ, R14 ;  /* 0x000000ffff1b7224 */ /* 0x000fe200078e000e */
[----:B------:R-:W-:Y:S01]  /*1e620*/  STL.128 [R1+0x2b10], R56 ;  /* 0x002b103801007387 */ /* 0x000fe20000100c00 */
[----:B------:R-:W-:Y:S01]  /*1e630*/  IMAD.MOV.U32 R17, RZ, RZ, R15 ;  /* 0x000000ffff117224 */ /* 0x000fe200078e000f */
[----:B------:R-:W-:Y:S01]  /*1e640*/  MOV R15, R7 ;  /* 0x00000007000f7202 */ /* 0x000fe20000000f00 */
[----:B------:R-:W-:Y:S01]  /*1e650*/  IMAD.MOV.U32 R13, RZ, RZ, R5 ;  /* 0x000000ffff0d7224 */ /* 0x000fe200078e0005 */
[----:B---3--:R1:W-:Y:S01]  /*1e660*/  STL.128 [R1+0x2b30], R64 ;  /* 0x002b304001007387 */ /* 0x0083e20000100c00 */
[----:B------:R-:W-:Y:S01]  /*1e670*/  IMAD.MOV.U32 R14, RZ, RZ, R6 ;  /* 0x000000ffff0e7224 */ /* 0x000fe200078e0006 */
[----:B------:R-:W-:Y:S01]  /*1e680*/  MOV R6, R10 ;  /* 0x0000000a00067202 */ /* 0x000fe20000000f00 */
[----:B------:R-:W-:Y:S01]  /*1e690*/  IMAD.MOV.U32 R4, RZ, RZ, R8 ;  /* 0x000000ffff047224 */ /* 0x000fe200078e0008 */
[----:B------:R-:W3:Y:S01]  /*1e6a0*/  LDL.LU R10, [R1+0x2860] ;  /* 0x00286000010a7983 */ /* 0x000ee20000300800 */
[----:B------:R-:W-:-:S02]  /*1e6b0*/  IMAD.MOV.U32 R5, RZ, RZ, R9 ;  /* 0x000000ffff057224 */ /* 0x000fc400078e0009 */
[----:B------:R-:W-:Y:S01]  /*1e6c0*/  IMAD.MOV.U32 R7, RZ, RZ, R11 ;  /* 0x000000ffff077224 */ /* 0x000fe200078e000b */
[----:B------:R-:W5:Y:S01]  /*1e6d0*/  LDL.LU R8, [R1+0x2858] ;  /* 0x0028580001087983 */ /* 0x000f620000300800 */
[----:B------:R-:W-:-:S03]  /*1e6e0*/  IMAD.MOV.U32 R36, RZ, RZ, R39 ;  /* 0x000000ffff247224 */ /* 0x000fc600078e0027 */
[----:B------:R-:W4:Y:S04]  /*1e6f0*/  LDL.LU R9, [R1+0x285c] ;  /* 0x00285c0001097983 */ /* 0x000f280000300800 */
[----:B------:R-:W4:Y:S01]  /*1e700*/  LDL.LU R11, [R1+0x2864] ;  /* 0x00286400010b7983 */ /* 0x000f220000300800 */
[----:B------:R-:W-:Y:S01]  /*1e710*/  MOV R37, R32 ;  /* 0x0000002000257202 */ /* 0x000fe20000000f00 */
[----:B------:R-:W-:Y:S01]  /*1e720*/  IMAD.MOV.U32 R38, RZ, RZ, R33 ;  /* 0x000000ffff267224 */ /* 0x000fe200078e0021 */
[----:B------:R-:W-:Y:S01]  /*1e730*/  MOV R54, R12 ;  /* 0x0000000c00367202 */ /* 0x000fe20000000f00 */
[----:B------:R-:W-:Y:S01]  /*1e740*/  STG.E.64 desc[UR6][R248.64+0xe8], R42 ;  /* 0x0000e82af8007986 */ /* 0x000fe2000c101b06 */
[----:B------:R-:W-:Y:S01]  /*1e750*/  IMAD.MOV.U32 R39, RZ, RZ, R34 ;  /* 0x000000ffff277224 */ /* 0x000fe200078e0022 */
[----:B------:R-:W-:Y:S01]  /*1e760*/  MOV R61, R15 ;  /* 0x0000000f003d7202 */ /* 0x000fe20000000f00 */
[----:B------:R-:W-:Y:S01]  /*1e770*/  IMAD.MOV.U32 R52, RZ, RZ, R27 ;  /* 0x000000ffff347224 */ /* 0x000fe200078e001b */
[----:B------:R1:W-:Y:S01]  /*1e780*/  STG.E.64 desc[UR6][R248.64+0xe0], R40 ;  /* 0x0000e028f8007986 */ /* 0x0003e2000c101b06 */
[----:B------:R-:W-:Y:S01]  /*1e790*/  IMAD.MOV.U32 R55, RZ, RZ, R13 ;  /* 0x000000ffff377224 */ /* 0x000fe200078e000d */
[----:B0-----:R-:W-:Y:S01]  /*1e7a0*/  MOV R68, R6 ;  /* 0x0000000600447202 */ /* 0x001fe20000000f00 */
[----:B------:R-:W-:Y:S01]  /*1e7b0*/  IMAD.MOV.U32 R60, RZ, RZ, R14 ;  /* 0x000000ffff3c7224 */ /* 0x000fe200078e000e */
[----:B-1----:R-:W4:Y:S01]  /*1e7c0*/  LDL.LU R66, [R1+0x2868] ;  /* 0x0028680001427983 */ /* 0x002f220000300800 */
[----:B------:R-:W-:-:S02]  /*1e7d0*/  IMAD.MOV.U32 R62, RZ, RZ, R4 ;  /* 0x000000ffff3e7224 */ /* 0x000fc400078e0004 */
[----:B------:R-:W-:Y:S01]  /*1e7e0*/  IMAD.MOV.U32 R63, RZ, RZ, R5 ;  /* 0x000000ffff3f7224 */ /* 0x000fe200078e0005 */
        /* <DEDUP_REMOVED lines=24> */
[----:B--2---:R0:W-:Y:S04]  /*1e970*/  STL.128 [R1+0x2ae0], R44 ;  /* 0x002ae02c01007387 */ /* 0x0041e80000100c00 */
[----:B------:R-:W2:Y:S01]  /*1e980*/  LDL.LU R16, [R1+0x2530] ;  /* 0x0025300001107983 */ /* 0x000ea20000300800 */
[----:B0-----:R-:W-:Y:S01]  /*1e990*/  MOV R44, R35 ;  /* 0x00000023002c7202 */ /* 0x001fe20000000f00 */
[----:B------:R-:W-:Y:S01]  /*1e9a0*/  IMAD.MOV.U32 R45, RZ, RZ, R24 ;  /* 0x000000ffff2d7224 */ /* 0x000fe200078e0018 */
[----:B------:R-:W-:Y:S01]  /*1e9b0*/  MOV R47, R26 ;  /* 0x0000001a002f7202 */ /* 0x000fe20000000f00 */
[----:B------:R-:W-:Y:S01]  /*1e9c0*/  IMAD.MOV.U32 R46, RZ, RZ, R25 ;  /* 0x000000ffff2e7224 */ /* 0x000fe200078e0019 */
[----:B------:R-:W2:Y:S04]  /*1e9d0*/  LDL.LU R35, [R1+0x28ec] ;  /* 0x0028ec0001237983 */ /* 0x000ea80000300800 */
[----:B------:R-:W2:Y:S04]  /*1e9e0*/  LDL.LU R24, [R1+0x2900] ;  /* 0x0029000001187983 */ /* 0x000ea80000300800 */
[----:B------:R-:W2:Y:S04]  /*1e9f0*/  LDL.LU R25, [R1+0x2904] ;  /* 0x0029040001197983 */ /* 0x000ea80000300800 */
[----:B------:R-:W2:Y:S01]  /*1ea00*/  LDL.LU R26, [R1+0x2908] ;  /* 0x00290800011a7983 */ /* 0x000ea20000300800 */
[----:B------:R-:W-:Y:S01]  /*1ea10*/  IMAD.MOV.U32 R69, RZ, RZ, R7 ;  /* 0x000000ffff457224 */ /* 0x000fe200078e0007 */
[----:B------:R-:W-:Y:S01]  /*1ea20*/  MOV R7, R244 ;  /* 0x000000f400077202 */ /* 0x000fe20000000f00 */
[----:B------:R-:W-:Y:S01]  /*1ea30*/  IMAD.MOV.U32 R53, RZ, RZ, R17 ;  /* 0x000000ffff357224 */ /* 0x000fe200078e0011 */
[----:B------:R-:W-:Y:S04]  /*1ea40*/  STG.E.64 desc[UR6][R248.64+0xb8], R62 ;  /* 0x0000b83ef8007986 */ /* 0x000fe8000c101b06 */
[----:B------:R-:W-:Y:S04]  /*1ea50*/  STG.E.64 desc[UR6][R248.64+0xd0], R68 ;  /* 0x0000d044f8007986 */ /* 0x000fe8000c101b06 */
[----:B------:R-:W-:Y:S04]  /*1ea60*/  STG.E.64 desc[UR6][R248.64+0xb0], R60 ;  /* 0x0000b03cf8007986 */ /* 0x000fe8000c101b06 */
[----:B------:R-:W-:Y:S04]  /*1ea70*/  STG.E.64 desc[UR6][R248.64+0x98], R54 ;  /* 0x00009836f8007986 */ /* 0x000fe8000c101b06 */
[----:B------:R-:W-:Y:S04]  /*1ea80*/  STG.E.64 desc[UR6][R248.64+0x90], R52 ;  /* 0x00009034f8007986 */ /* 0x000fe8000c101b06 */
[----:B------:R-:W-:Y:S04]  /*1ea90*/  STG.E.64 desc[UR6][R248.64+0x78], R46 ;  /* 0x0000782ef8007986 */ /* 0x000fe8000c101b06 */
[----:B------:R-:W-:Y:S04]  /*1eaa0*/  STG.E.64 desc[UR6][R248.64+0x70], R44 ;  /* 0x0000702cf8007986 */ /* 0x000fe8000c101b06 */
[----:B------:R-:W-:Y:S04]  /*1eab0*/  STG.E.64 desc[UR6][R248.64+0x58], R38 ;  /* 0x00005826f8007986 */ /* 0x000fe8000c101b06 */
[----:B------:R0:W-:Y:S04]  /*1eac0*/  STG.E.64 desc[UR6][R248.64+0x50], R36 ;  /* 0x00005024f8007986 */ /* 0x0001e8000c101b06 */
[----:B------:R1:W-:Y:S04]  /*1ead0*/  STG.E.64 desc[UR6][R248.64+0x38], R30 ;  /* 0x0000381ef8007986 */ /* 0x0003e8000c101b06 */
[----:B------:R1:W-:Y:S04]  /*1eae0*/  STG.E.64 desc[UR6][R248.64+0x30], R28 ;  /* 0x0000301cf8007986 */ /* 0x0003e8000c101b06 */
[----:B------:R1:W-:Y:S04]  /*1eaf0*/  STG.E.64 desc[UR6][R248.64+0x18], R22 ;  /* 0x00001816f8007986 */ /* 0x0003e8000c101b06 */
[----:B0-----:R-:W2:Y:S04]  /*1eb00*/  LDL.LU R36, [R1+0x27d0] ;  /* 0x0027d00001247983 */ /* 0x001ea80000300800 */
[----:B-1----:R-:W2:Y:S04]  /*1eb10*/  LDL.LU R30, [R1+0x27f8] ;  /* 0x0027f800011e7983 */ /* 0x002ea80000300800 */
[----:B------:R-:W2:Y:S04]  /*1eb20*/  LDL.LU R28, [R1+0x27f0] ;  /* 0x0027f000011c7983 */ /* 0x000ea80000300800 */
[----:B------:R-:W2:Y:S04]  /*1eb30*/  LDL.LU R22, [R1+0x2818] ;  /* 0x0028180001167983 */ /* 0x000ea80000300800 */
[----:B------:R-:W2:Y:S04]  /*1eb40*/  LDL.LU R23, [R1+0x281c] ;  /* 0x00281c0001177983 */ /* 0x000ea80000300800 */
[----:B------:R-:W2:Y:S04]  /*1eb50*/  LDL.LU R29, [R1+0x27f4] ;  /* 0x0027f400011d7983 */ /* 0x000ea80000300800 */
[----:B------:R-:W2:Y:S01]  /*1eb60*/  LDL.LU R31, [R1+0x27fc] ;  /* 0x0027fc00011f7983 */ /* 0x000ea20000300800 */
[----:B---3--:R-:W-:-:S03]  /*1eb70*/  IMAD.MOV.U32 R64, RZ, RZ, R10 ;  /* 0x000000ffff407224 */ /* 0x008fc600078e000a */
[----:B------:R-:W3:Y:S01]  /*1eb80*/  LDL.LU R37, [R1+0x27d4] ;  /* 0x0027d40001257983 */ /* 0x000ee20000300800 */
[----:B-----5:R-:W-:-:S03]  /*1eb90*/  IMAD.MOV.U32 R70, RZ, RZ, R8 ;  /* 0x000000ffff467224 */ /* 0x020fc600078e0008 */
[----:B------:R-:W5:Y:S01]  /*1eba0*/  LDL.LU R38, [R1+0x27d8] ;  /* 0x0027d80001267983 */ /* 0x000f620000300800 */
[----:B----4-:R-:W-:-:S03]  /*1ebb0*/  MOV R71, R9 ;  /* 0x0000000900477202 */ /* 0x010fc60000000f00 */
[----:B------:R-:W5:Y:S01]  /*1ebc0*/  LDL.LU R39, [R1+0x27dc] ;  /* 0x0027dc0001277983 */ /* 0x000f620000300800 */
[----:B------:R-:W-:-:S03]  /*1ebd0*/  IMAD.MOV.U32 R65, RZ, RZ, R11 ;  /* 0x000000ffff417224 */ /* 0x000fc600078e000b */
[----:B------:R-:W4:Y:S01]  /*1ebe0*/  LDL.LU R44, [R1+0x27b0] ;  /* 0x0027b000012c7983 */ /* 0x000f220000300800 */
[----:B------:R-:W-:-:S03]  /*1ebf0*/  IMAD.MOV.U32 R11, RZ, RZ, R245 ;  /* 0x000000ffff0b7224 */ /* 0x000fc600078e00f5 */
[----:B------:R0:W-:Y:S04]  /*1ec00*/  STG.E.64 desc[UR6][R248.64+0xd8], R70 ;  /* 0x0000d846f8007986 */ /* 0x0001e8000c101b06 */
[----:B------:R-:W-:Y:S04]  /*1ec10*/  STG.E.64 desc[UR6][R248.64+0xc0], R64 ;  /* 0x0000c040f8007986 */ /* 0x000fe8000c101b06 */
[----:B------:R-:W4:Y:S04]  /*1ec20*/  LDL.LU R45, [R1+0x27b4] ;  /* 0x0027b400012d7983 */ /* 0x000f280000300800 */
        /* <DEDUP_REMOVED lines=16> */
[----:B------:R-:W4:Y:S04]  /*1ed30*/  LDL.LU R62, [R1+0x2778] ;  /* 0x00277800013e7983 */ /* 0x000f280000300800 */
[----:B------:R-:W4:Y:S04]  /*1ed40*/  LDL.LU R63, [R1+0x277c] ;  /* 0x00277c00013f7983 */ /* 0x000f280000300800 */
[----:B------:R-:W-:Y:S04]  /*1ed50*/  STG.E.64 desc[UR6][R248.64+0x1f0], R12 ;  /* 0x0001f00cf8007986 */ /* 0x000fe8000c101b06 */
[----:B------:R-:W4:Y:S04]  /*1ed60*/  LDL.LU R68, [R1+0x2750] ;  /* 0x0027500001447983 */ /* 0x000f280000300800 */
[----:B------:R-:W-:Y:S04]  /*1ed70*/  STG.E.64 desc[UR6][R248.64+0x1f8], R14 ;  /* 0x0001f80ef8007986 */ /* 0x000fe8000c101b06 */
[----:B------:R-:W4:Y:S04]  /*1ed80*/  LDL.LU R69, [R1+0x2754] ;  /* 0x0027540001457983 */ /* 0x000f280000300800 */
[----:B------:R1:W-:Y:S04]  /*1ed90*/  STG.E.64 desc[UR6][R248.64+0x1e0], R4 ;  /* 0x0001e004f8007986 */ /* 0x0003e8000c101b06 */
[----:B------:R1:W-:Y:S04]  /*1eda0*/  STG.E.64 desc[UR6][R248.64+0x1e8], R6 ;  /* 0x0001e806f8007986 */ /* 0x0003e8000c101b06 */
[----:B0-----:R-:W4:Y:S04]  /*1edb0*/  LDL.LU R70, [R1+0x2758] ;  /* 0x0027580001467983 */ /* 0x001f280000300800 */
[----:B------:R-:W4:Y:S01]  /*1edc0*/  LDL.LU R71, [R1+0x275c] ;  /* 0x00275c0001477983 */ /* 0x000f220000300800 */
[----:B-1----:R-:W-:-:S03]  /*1edd0*/  IMAD.MOV.U32 R4, RZ, RZ, R11 ;  /* 0x000000ffff047224 */ /* 0x002fc600078e000b */
        /* <DEDUP_REMOVED lines=19> */
[----:B--2---:R0:W-:Y:S04]  /*1ef10*/  STG.E.64 desc[UR6][R248.64+0x48], R34 ;  /* 0x00004822f8007986 */ /* 0x0041e8000c101b06 */
[----:B------:R-:W2:Y:S04]  /*1ef20*/  LDL.LU R32, [R1+0x27e0] ;  /* 0x0027e00001207983 */ /* 0x000ea80000300800 */
[----:B------:R1:W-:Y:S04]  /*1ef30*/  STG.E.64 desc[UR6][R248.64+0x20], R24 ;  /* 0x00002018f8007986 */ /* 0x0003e8000c101b06 */
[----:B------:R1:W-:Y:S04]  /*1ef40*/  STG.E.64 desc[UR6][R248.64+0x28], R26 ;  /* 0x0000281af8007986 */ /* 0x0003e8000c101b06 */
[----:B------:R-:W2:Y:S04]  /*1ef50*/  LDL.LU R33, [R1+0x27e4] ;  /* 0x0027e40001217983 */ /* 0x000ea80000300800 */
[----:B0-----:R-:W2:Y:S04]  /*1ef60*/  LDL.LU R34, [R1+0x27e8] ;  /* 0x0027e80001227983 */ /* 0x001ea80000300800 */
[----:B------:R-:W2:Y:S04]  /*1ef70*/  LDL.LU R35, [R1+0x27ec] ;  /* 0x0027ec0001237983 */ /* 0x000ea80000300800 */
[----:B-1----:R-:W2:Y:S04]  /*1ef80*/  LDL.LU R24, [R1+0x2800] ;  /* 0x0028000001187983 */ /* 0x002ea80000300800 */
        /* <DEDUP_REMOVED lines=11> */
[----:B------:R0:W-:Y:S04]  /*1f040*/  STG.E.64 desc[UR6][R248.64+0x10], R20 ;  /* 0x00001014f8007986 */ /* 0x0001e8000c101b06 */
[----:B------:R-:W-:Y:S04]  /*1f050*/  STG.E.64 desc[UR6][R248.64+0x118], R22 ;  /* 0x00011816f8007986 */ /* 0x000fe8000c101b06 */
[----:B------:R-:W-:Y:S04]  /*1f060*/  STG.E.64 desc[UR6][R248.64+0x130], R28 ;  /* 0x0001301cf8007986 */ /* 0x000fe8000c101b06 */
[----:B------:R-:W-:Y:S04]  /*1f070*/  STG.E.64 desc[UR6][R248.64+0x138], R30 ;  /* 0x0001381ef8007986 */ /* 0x000fe8000c101b06 */
[----:B---3--:R-:W-:Y:S04]  /*1f080*/  STG.E.64 desc[UR6][R248.64+0x150], R36 ;  /* 0x00015024f8007986 */ /* 0x008fe8000c101b06 */
[----:B------:R1:W-:Y:S04]  /*1f090*/  STG.E.64 desc[UR6][R248.64+0x108], R18 ;  /* 0x00010812f8007986 */ /* 0x0003e8000c101b06 */
[----:B-----5:R3:W-:Y:S04]  /*1f0a0*/  STG.E.64 desc[UR6][R248.64+0x158], R38 ;  /* 0x00015826f8007986 */ /* 0x0207e8000c101b06 */
[----:B------:R-:W-:Y:S04]  /*1f0b0*/  STL.128 [R1+0x2b50], R72 ;  /* 0x002b504801007387 */ /* 0x000fe80000100c00 */
[----:B------:R-:W5:Y:S04]  /*1f0c0*/  LDL.LU R244, [R1+0x2b90] ;  /* 0x002b900001f47983 */ /* 0x000f680000300800 */
[----:B------:R-:W5:Y:S04]  /*1f0d0*/  LDL.LU R245, [R1+0x2b8c] ;  /* 0x002b8c0001f57983 */ /* 0x000f680000300800 */
[----:B----4-:R4:W-:Y:S04]  /*1f0e0*/  STG.E.64 desc[UR6][R248.64+0x170], R44 ;  /* 0x0001702cf8007986 */ /* 0x0109e8000c101b06 */
[----:B0-----:R-:W5:Y:S04]  /*1f0f0*/  LDL.LU R20, [R1+0x2810] ;  /* 0x0028100001147983 */ /* 0x001f680000300800 */
[----:B------:R-:W5:Y:S04]  /*1f100*/  LDL.LU R21, [R1+0x2814] ;  /* 0x0028140001157983 */ /* 0x000f680000300800 */
[----:B------:R-:W5:Y:S04]  /*1f110*/  LDL.LU R17, [R1+0x2534] ;  /* 0x0025340001117983 */ /* 0x000f680000300800 */
[----:B------:R0:W-:Y:S04]  /*1f120*/  STG.E.64 desc[UR6][R248.64+0x178], R46 ;  /* 0x0001782ef8007986 */ /* 0x0001e8000c101b06 */
[----:B-1----:R-:W5:Y:S04]  /*1f130*/  LDL.LU R18, [R1+0x2538] ;  /* 0x0025380001127983 */ /* 0x002f680000300800 */
[----:B------:R-:W5:Y:S04]  /*1f140*/  LDL.LU R19, [R1+0x253c] ;  /* 0x00253c0001137983 */ /* 0x000f680000300800 */
[----:B------:R-:W5:Y:S04]  /*1f150*/  LDL.LU R22, [R1+0x2728] ;  /* 0x0027280001167983 */ /* 0x000f680000300800 */
[----:B------:R1:W-:Y:S04]  /*1f160*/  STG.E.64 desc[UR6][R248.64+0x190], R52 ;  /* 0x00019034f8007986 */ /* 0x0003e8000c101b06 */
[----:B------:R-:W5:Y:S04]  /*1f170*/  LDL.LU R23, [R1+0x272c] ;  /* 0x00272c0001177983 */ /* 0x000f680000300800 */
[----:B------:R-:W5:Y:S04]  /*1f180*/  LDL.LU R28, [R1+0x2700] ;  /* 0x00270000011c7983 */ /* 0x000f680000300800 */
[----:B------:R-:W5:Y:S04]  /*1f190*/  LDL.LU R29, [R1+0x2704] ;  /* 0x00270400011d7983 */ /* 0x000f680000300800 */
[----:B------:R-:W-:Y:S04]  /*1f1a0*/  STG.E.64 desc[UR6][R248.64+0x198], R54 ;  /* 0x00019836f8007986 */ /* 0x000fe8000c101b06 */
[----:B------:R-:W5:Y:S04]  /*1f1b0*/  LDL.LU R30, [R1+0x2708] ;  /* 0x00270800011e7983 */ /* 0x000f680000300800 */
[----:B------:R-:W5:Y:S04]  /*1f1c0*/  LDL.LU R31, [R1+0x270c] ;  /* 0x00270c00011f7983 */ /* 0x000f680000300800 */
[----:B------:R-:W5:Y:S04]  /*1f1d0*/  LDL.LU R36, [R1+0x26e0] ;  /* 0x0026e00001247983 */ /* 0x000f680000300800 */
[----:B------:R-:W-:Y:S04]  /*1f1e0*/  STG.E.64 desc[UR6][R248.64+0x1b0], R60 ;  /* 0x0001b03cf8007986 */ /* 0x000fe8000c101b06 */
[----:B------:R-:W5:Y:S04]  /*1f1f0*/  LDL.LU R37, [R1+0x26e4] ;  /* 0x0026e40001257983 */ /* 0x000f680000300800 */
[----:B------:R-:W-:Y:S04]  /*1f200*/  STG.E.64 desc[UR6][R248.64+0x1b8], R62 ;  /* 0x0001b83ef8007986 */ /* 0x000fe8000c101b06 */
[----:B---3--:R-:W3:Y:S04]  /*1f210*/  LDL.LU R38, [R1+0x26e8] ;  /* 0x0026e80001267983 */ /* 0x008ee80000300800 */
[----:B------:R-:W3:Y:S04]  /*1f220*/  LDL.LU R39, [R1+0x26ec] ;  /* 0x0026ec0001277983 */ /* 0x000ee80000300800 */
[----:B----4-:R-:W4:Y:S04]  /*1f230*/  LDL.LU R44, [R1+0x26c0] ;  /* 0x0026c000012c7983 */ /* 0x010f280000300800 */
[----:B------:R-:W-:Y:S04]  /*1f240*/  STG.E.64 desc[UR6][R248.64+0x1d0], R68 ;  /* 0x0001d044f8007986 */ /* 0x000fe8000c101b06 */
[----:B------:R-:W4:Y:S04]  /*1f250*/  LDL.LU R45, [R1+0x26c4] ;  /* 0x0026c400012d7983 */ /* 0x000f280000300800 */
[----:B0-----:R-:W3:Y:S04]  /*1f260*/  LDL.LU R46, [R1+0x26c8] ;  /* 0x0026c800012e7983 */ /* 0x001ee80000300800 */
[----:B------:R-:W3:Y:S04]  /*1f270*/  LDL.LU R47, [R1+0x26cc] ;  /* 0x0026cc00012f7983 */ /* 0x000ee80000300800 */
[----:B------:R-:W-:Y:S04]  /*1f280*/  STG.E.64 desc[UR6][R248.64+0x1d8], R70 ;  /* 0x0001d846f8007986 */ /* 0x000fe8000c101b06 */
[----:B------:R0:W-:Y:S04]  /*1f290*/  STG.E.64 desc[UR6][R248.64+0x2e0], R4 ;  /* 0x0002e004f8007986 */ /* 0x0001e8000c101b06 */
[----:B-1----:R-:W4:Y:S04]  /*1f2a0*/  LDL.LU R52, [R1+0x26a0] ;  /* 0x0026a00001347983 */ /* 0x002f280000300800 */
[----:B------:R1:W-:Y:S04]  /*1f2b0*/  STG.E.64 desc[UR6][R248.64+0x2e8], R6 ;  /* 0x0002e806f8007986 */ /* 0x0003e8000c101b06 */
[----:B------:R-:W4:Y:S04]  /*1f2c0*/  LDL.LU R53, [R1+0x26a4] ;  /* 0x0026a40001357983 */ /* 0x000f280000300800 */
[----:B------:R2:W-:Y:S04]  /*1f2d0*/  STG.E.64 desc[UR6][R248.64+0x1c0], R64 ;  /* 0x0001c040f8007986 */ /* 0x0005e8000c101b06 */
[----:B0-----:R-:W3:Y:S04]  /*1f2e0*/  LDL.LU R4, [R1+0x2550] ;  /* 0x0025500001047983 */ /* 0x001ee80000300800 */
[----:B------:R0:W-:Y:S04]  /*1f2f0*/  STG.E.64 desc[UR6][R248.64+0x1c8], R66 ;  /* 0x0001c842f8007986 */ /* 0x0001e8000c101b06 */
[----:B------:R-:W3:Y:S04]  /*1f300*/  LDL.LU R5, [R1+0x2554] ;  /* 0x0025540001057983 */ /* 0x000ee80000300800 */
[----:B------:R0:W-:Y:S04]  /*1f310*/  STG.E.64 desc[UR6][R248.64+0x1a0], R56 ;  /* 0x0001a038f8007986 */ /* 0x0001e8000c101b06 */
[----:B-1----:R-:W3:Y:S04]  /*1f320*/  LDL.LU R6, [R1+0x2558] ;  /* 0x0025580001067983 */ /* 0x002ee80000300800 */
[----:B------:R1:W-:Y:S04]  /*1f330*/  STG.E.64 desc[UR6][R248.64+0x1a8], R58 ;  /* 0x0001a83af8007986 */ /* 0x0003e8000c101b06 */
[----:B------:R-:W3:Y:S04]  /*1f340*/  LDL.LU R7, [R1+0x255c] ;  /* 0x00255c0001077983 */ /* 0x000ee80000300800 */
[----:B------:R1:W-:Y:S04]  /*1f350*/  STG.E.64 desc[UR6][R248.64+0x180], R48 ;  /* 0x00018030f8007986 */ /* 0x0003e8000c101b06 */
[----:B------:R-:W4:Y:S04]  /*1f360*/  LDL.LU R54, [R1+0x26a8] ;  /* 0x0026a80001367983 */ /* 0x000f280000300800 */
[----:B------:R1:W-:Y:S04]  /*1f370*/  STG.E.64 desc[UR6][R248.64+0x188], R50 ;  /* 0x00018832f8007986 */ /* 0x0003e8000c101b06 */
[----:B------:R-:W4:Y:S04]  /*1f380*/  LDL.LU R55, [R1+0x26ac] ;  /* 0x0026ac0001377983 */ /* 0x000f280000300800 */
[----:B------:R1:W-:Y:S04]  /*1f390*/  STG.E.64 desc[UR6][R248.64+0x160], R40 ;  /* 0x00016028f8007986 */ /* 0x0003e8000c101b06 */
[----:B------:R-:W3:Y:S04]  /*1f3a0*/  LDL.LU R60, [R1+0x2680] ;  /* 0x00268000013c7983 */ /* 0x000ee80000300800 */
[----:B------:R1:W-:Y:S04]  /*1f3b0*/  STG.E.64 desc[UR6][R248.64+0x168], R42 ;  /* 0x0001682af8007986 */ /* 0x0003e8000c101b06 */
[----:B------:R-:W3:Y:S04]  /*1f3c0*/  LDL.LU R61, [R1+0x2684] ;  /* 0x00268400013d7983 */ /* 0x000ee80000300800 */
[----:B------:R-:W3:Y:S04]  /*1f3d0*/  LDL.LU R62, [R1+0x2688] ;  /* 0x00268800013e7983 */ /* 0x000ee80000300800 */
[----:B------:R-:W3:Y:S04]  /*1f3e0*/  LDL.LU R63, [R1+0x268c] ;  /* 0x00268c00013f7983 */ /* 0x000ee80000300800 */
[----:B------:R-:W4:Y:S04]  /*1f3f0*/  LDL.LU R68, [R1+0x2660] ;  /* 0x0026600001447983 */ /* 0x000f280000300800 */
[----:B--2---:R2:W-:Y:S04]  /*1f400*/  STG.E.64 desc[UR6][R248.64+0x140], R32 ;  /* 0x00014020f8007986 */ /* 0x0045e8000c101b06 */
[----:B------:R-:W4:Y:S04]  /*1f410*/  LDL.LU R69, [R1+0x2664] ;  /* 0x0026640001457983 */ /* 0x000f280000300800 */
[----:B------:R2:W-:Y:S04]  /*1f420*/  STG.E.64 desc[UR6][R248.64+0x148], R34 ;  /* 0x00014822f8007986 */ /* 0x0005e8000c101b06 */
[----:B------:R-:W3:Y:S04]  /*1f430*/  LDL.LU R70, [R1+0x2668] ;  /* 0x0026680001467983 */ /* 0x000ee80000300800 */
[----:B------:R2:W-:Y:S04]  /*1f440*/  STG.E.64 desc[UR6][R248.64+0x120], R24 ;  /* 0x00012018f8007986 */ /* 0x0005e8000c101b06 */
[----:B------:R-:W3:Y:S04]  /*1f450*/  LDL.LU R71, [R1+0x266c] ;  /* 0x00266c0001477983 */ /* 0x000ee80000300800 */
[----:B------:R2:W-:Y:S04]  /*1f460*/  STG.E.64 desc[UR6][R248.64+0x128], R26 ;  /* 0x0001281af8007986 */ /* 0x0005e8000c101b06 */
[----:B------:R-:W4:Y:S04]  /*1f470*/  LDL.LU R64, [R1+0x2670] ;  /* 0x0026700001407983 */ /* 0x000f280000300800 */
[----:B------:R2:W-:Y:S04]  /*1f480*/  STG.E.64 desc[UR6][R248.64+0x2f0], R12 ;  /* 0x0002f00cf8007986 */ /* 0x0005e8000c101b06 */
[----:B------:R-:W4:Y:S04]  /*1f490*/  LDL.LU R65, [R1+0x2674] ;  /* 0x0026740001417983 */ /* 0x000f280000300800 */
[----:B------:R2:W-:Y:S04]  /*1f4a0*/  STG.E.64 desc[UR6][R248.64+0x2f8], R14 ;  /* 0x0002f80ef8007986 */ /* 0x0005e8000c101b06 */
[----:B0-----:R-:W4:Y:S04]  /*1f4b0*/  LDL.LU R66, [R1+0x2678] ;  /* 0x0026780001427983 */ /* 0x001f280000300800 */
[----:B------:R0:W-:Y:S04]  /*1f4c0*/  STG.E.64 desc[UR6][R248.64+0x2d0], R8 ;  /* 0x0002d008f8007986 */ /* 0x0001e8000c101b06 */
[----:B------:R-:W4:Y:S04]  /*1f4d0*/  LDL.LU R67, [R1+0x267c] ;  /* 0x00267c0001437983 */ /* 0x000f280000300800 */
[----:B------:R0:W-:Y:S04]  /*1f4e0*/  STG.E.64 desc[UR6][R248.64+0x2d8], R10 ;  /* 0x0002d80af8007986 */ /* 0x0001e8000c101b06 */
[----:B------:R-:W4:Y:S04]  /*1f4f0*/  LDL.LU R56, [R1+0x2690] ;  /* 0x0026900001387983 */ /* 0x000f280000300800 */
[----:B------:R-:W4:Y:S04]  /*1f500*/  LDL.LU R57, [R1+0x2694] ;  /* 0x0026940001397983 */ /* 0x000f280000300800 */
[----:B-1----:R-:W4:Y:S04]  /*1f510*/  LDL.LU R58, [R1+0x2698] ;  /* 0x00269800013a7983 */ /* 0x002f280000300800 */
        /* <DEDUP_REMOVED lines=19> */
[----:B------:R-:W3:Y:S04]  /*1f650*/  LDL.LU R14, [R1+0x2548] ;  /* 0x00254800010e7983 */ /* 0x000ee80000300800 */
[----:B------:R-:W3:Y:S04]  /*1f660*/  LDL.LU R15, [R1+0x254c] ;  /* 0x00254c00010f7983 */ /* 0x000ee80000300800 */
[----:B0-----:R-:W4:Y:S04]  /*1f670*/  LDL.LU R8, [R1+0x2560] ;  /* 0x0025600001087983 */ /* 0x001f280000300800 */
[----:B------:R-:W4:Y:S04]  /*1f680*/  LDL.LU R9, [R1+0x2564] ;  /* 0x0025640001097983 */ /* 0x000f280000300800 */
[----:B------:R-:W5:Y:S04]  /*1f690*/  LDL.LU R10, [R1+0x2568] ;  /* 0x00256800010a7983 */ /* 0x000f680000300800 */
[----:B------:R-:W5:Y:S04]  /*1f6a0*/  LDL.LU R11, [R1+0x256c] ;  /* 0x00256c00010b7983 */ /* 0x000f680000300800 */
[----:B-----5:R0:W-:Y:S04]  /*1f6b0*/  STG.E.64 desc[UR6][R248.64+0x3c8], R10 ;  /* 0x0003c80af8007986 */ /* 0x0201e8000c101b06 */
[----:B0-----:R-:W5:Y:S04]  /*1f6c0*/  LDL.LU R10, [R1+0x2478] ;  /* 0x00247800010a7983 */ /* 0x001f680000300800 */
[----:B------:R-:W5:Y:S04]  /*1f6d0*/  LDL.LU R11, [R1+0x247c] ;  /* 0x00247c00010b7983 */ /* 0x000f680000300800 */
[----:B------:R-:W-:Y:S04]  /*1f6e0*/  STG.E.64 desc[UR6][R248.64+0x228], R30 ;  /* 0x0002281ef8007986 */ /* 0x000fe8000c101b06 */
[----:B------:R0:W-:Y:S04]  /*1f6f0*/  STG.E.64 desc[UR6][R248.64+0x208], R22 ;  /* 0x00020816f8007986 */ /* 0x0001e8000c101b06 */
[----:B---3--:R1:W-:Y:S04]  /*1f700*/  STG.E.64 desc[UR6][R248.64+0x3e8], R14 ;  /* 0x0003e80ef8007986 */ /* 0x0083e8000c101b06 */
[----:B----4-:R3:W-:Y:S04]  /*1f710*/  STG.E.64 desc[UR6][R248.64+0x3c0], R8 ;  /* 0x0003c008f8007986 */ /* 0x0107e8000c101b06 */
[----:B------:R4:W-:Y:S04]  /*1f720*/  STG.E.64 desc[UR6][R248.64+0x240], R36 ;  /* 0x00024024f8007986 */ /* 0x0009e8000c101b06 */
[----:B0-----:R-:W2:Y:S04]  /*1f730*/  LDL.LU R22, [R1+0x2438] ;  /* 0x0024380001167983 */ /* 0x001ea80000300800 */
[----:B------:R-:W2:Y:S04]  /*1f740*/  LDL.LU R23, [R1+0x243c] ;  /* 0x00243c0001177983 */ /* 0x000ea80000300800 */
[----:B------:R-:W2:Y:S04]  /*1f750*/  LDL.LU R30, [R1+0x2618] ;  /* 0x00261800011e7983 */ /* 0x000ea80000300800 */
[----:B------:R-:W2:Y:S04]  /*1f760*/  LDL.LU R31, [R1+0x261c] ;  /* 0x00261c00011f7983 */ /* 0x000ea80000300800 */
[----:B-1----:R-:W2:Y:S04]  /*1f770*/  LDL.LU R14, [R1+0x2458] ;  /* 0x00245800010e7983 */ /* 0x002ea80000300800 */
[----:B------:R-:W2:Y:S04]  /*1f780*/  LDL.LU R15, [R1+0x245c] ;  /* 0x00245c00010f7983 */ /* 0x000ea80000300800 */
[----:B---3--:R-:W3:Y:S04]  /*1f790*/  LDL.LU R8, [R1+0x2470] ;  /* 0x0024700001087983 */ /* 0x008ee80000300800 */
[----:B------:R-:W3:Y:S04]  /*1f7a0*/  LDL.LU R9, [R1+0x2474] ;  /* 0x0024740001097983 */ /* 0x000ee80000300800 */
[----:B----4-:R-:W4:Y:S04]  /*1f7b0*/  LDL.LU R36, [R1+0x25f0] ;  /* 0x0025f00001247983 */ /* 0x010f280000300800 */
[----:B------:R-:W4:Y:S04]  /*1f7c0*/  LDL.LU R37, [R1+0x25f4] ;  /* 0x0025f40001257983 */ /* 0x000f280000300800 */
[----:B-----5:R0:W-:Y:S04]  /*1f7d0*/  STG.E.64 desc[UR6][R248.64+0x4b8], R10 ;  /* 0x0004b80af8007986 */ /* 0x0201e8000c101b06 */
[----:B0-----:R-:W5:Y:S04]  /*1f7e0*/  LDL.LU R10, [R1+0x2388] ;  /* 0x00238800010a7983 */ /* 0x001f680000300800 */
[----:B------:R-:W5:Y:S04]  /*1f7f0*/  LDL.LU R11, [R1+0x238c] ;  /* 0x00238c00010b7983 */ /* 0x000f680000300800 */
        /* <DEDUP_REMOVED lines=12> */
[----:B--2---:R-:W-:Y:S04]  /*1f8c0*/  STG.E.64 desc[UR6][R248.64+0x238], R34 ;  /* 0x00023822f8007986 */ /* 0x004fe8000c101b06 */
        /* <DEDUP_REMOVED lines=11> */
[----:B---3--:R3:W-:Y:S04]  /*1f980*/  STG.E.64 desc[UR6][R248.64+0x4b0], R8 ;  /* 0x0004b008f8007986 */ /* 0x0087e8000c101b06 */
[----:B------:R5:W-:Y:S04]  /*1f990*/  STG.E.64 desc[UR6][R248.64+0x290], R56 ;  /* 0x00029038f8007986 */ /* 0x000be8000c101b06 */
[----:B0-----:R-:W5:Y:S04]  /*1f9a0*/  LDL.LU R4, [R1+0x2460] ;  /* 0x0024600001047983 */ /* 0x001f680000300800 */
        /* <DEDUP_REMOVED lines=41> */
[----:B----4-:R0:W-:Y:S04]  /*1fc40*/  STG.E.64 desc[UR6][R248.64+0x330], R36 ;  /* 0x00033024f8007986 */ /* 0x0101e8000c101b06 */
[----:B-1----:R-:W4:Y:S04]  /*1fc50*/  LDL.LU R30, [R1+0x2528] ;  /* 0x00252800011e7983 */ /* 0x002f280000300800 */
[----:B------:R-:W4:Y:S04]  /*1fc60*/  LDL.LU R31, [R1+0x252c] ;  /* 0x00252c00011f7983 */ /* 0x000f280000300800 */
[----:B--2---:R-:W2:Y:S04]  /*1fc70*/  LDL.LU R22, [R1+0x2348] ;  /* 0x0023480001167983 */ /* 0x004ea80000300800 */
[----:B------:R-:W2:Y:S04]  /*1fc80*/  LDL.LU R23, [R1+0x234c] ;  /* 0x00234c0001177983 */ /* 0x000ea80000300800 */
[----:B------:R-:W2:Y:S04]  /*1fc90*/  LDL.LU R14, [R1+0x2368] ;  /* 0x00236800010e7983 */ /* 0x000ea80000300800 */
[----:B------:R-:W2:Y:S04]  /*1fca0*/  LDL.LU R15, [R1+0x236c] ;  /* 0x00236c00010f7983 */ /* 0x000ea80000300800 */
[----:B---3--:R-:W3:Y:S04]  /*1fcb0*/  LDL.LU R8, [R1+0x2380] ;  /* 0x0023800001087983 */ /* 0x008ee80000300800 */
[----:B------:R-:W3:Y:S04]  /*1fcc0*/  LDL.LU R9, [R1+0x2384] ;  /* 0x0023840001097983 */ /* 0x000ee80000300800 */
[----:B-----5:R1:W-:Y:S04]  /*1fcd0*/  STG.E.64 desc[UR6][R248.64+0x5a8], R10 ;  /* 0x0005a80af8007986 */ /* 0x0203e8000c101b06 */
[----:B------:R-:W5:Y:S04]  /*1fce0*/  LDL.LU R56, [R1+0x25a0] ;  /* 0x0025a00001387983 */ /* 0x000f680000300800 */
[----:B------:R-:W5:Y:S04]  /*1fcf0*/  LDL.LU R57, [R1+0x25a4] ;  /* 0x0025a40001397983 */ /* 0x000f680000300800 */
[----:B0-----:R-:W5:Y:S04]  /*1fd00*/  LDL.LU R36, [R1+0x2500] ;  /* 0x0025000001247983 */ /* 0x001f680000300800 */
[----:B------:R-:W5:Y:S04]  /*1fd10*/  LDL.LU R37, [R1+0x2504] ;  /* 0x0025040001257983 */ /* 0x000f680000300800 */
[----:B-1----:R-:W5:Y:S04]  /*1fd20*/  LDL.LU R10, [R1+0x2398] ;  /* 0x00239800010a7983 */ /* 0x002f680000300800 */
[----:B------:R-:W5:Y:S04]  /*1fd30*/  LDL.LU R11, [R1+0x239c] ;  /* 0x00239c00010b7983 */ /* 0x000f680000300800 */
[----:B------:R-:W-:Y:S04]  /*1fd40*/  STG.E.64 desc[UR6][R248.64+0x2b8], R66 ;  /* 0x0002b842f8007986 */ /* 0x000fe8000c101b06 */
[----:B------:R0:W-:Y:S04]  /*1fd50*/  STG.E.64 desc[UR6][R248.64+0x2b0], R64 ;  /* 0x0002b040f8007986 */ /* 0x0001e8000c101b06 */
[----:B------:R-:W-:Y:S04]  /*1fd60*/  STG.E.64 desc[UR6][R248.64+0x2a8], R62 ;  /* 0x0002a83ef8007986 */ /* 0x000fe8000c101b06 */
[----:B------:R-:W-:Y:S04]  /*1fd70*/  STG.E.64 desc[UR6][R248.64+0x2a0], R60 ;  /* 0x0002a03cf8007986 */ /* 0x000fe8000c101b06 */
[----:B------:R1:W-:Y:S04]  /*1fd80*/  STG.E.64 desc[UR6][R248.64+0x298], R58 ;  /* 0x0002983af8007986 */ /* 0x0003e8000c101b06 */
[----:B------:R1:W-:Y:S04]  /*1fd90*/  STG.E.64 desc[UR6][R248.64+0x210], R24 ;  /* 0x00021018f8007986 */ /* 0x0003e8000c101b06 */
[----:B0-----:R-:W5:Y:S04]  /*1fda0*/  LDL.LU R64, [R1+0x2580] ;  /* 0x0025800001407983 */ /* 0x001f680000300800 */
        /* <DEDUP_REMOVED lines=11> */
[----:B------:R0:W-:Y:S04]  /*1fe60*/  STG.E.64 desc[UR6][R248.64+0x4c0], R4 ;  /* 0x0004c004f8007986 */ /* 0x0001e8000c101b06 */
[----:B------:R1:W-:Y:S04]  /*1fe70*/  STG.E.64 desc[UR6][R248.64+0x4c8], R6 ;  /* 0x0004c806f8007986 */ /* 0x0003e8000c101b06 */
[----:B0-----:R-:W5:Y:S04]  /*1fe80*/  LDL.LU R4, [R1+0x2370] ;  /* 0x0023700001047983 */ /* 0x001f680000300800 */
[----:B------:R0:W-:Y:S04]  /*1fe90*/  STG.E.64 desc[UR6][R248.64+0x4e0], R16 ;  /* 0x0004e010f8007986 */ /* 0x0001e8000c101b06 */
[----:B------:R-:W5:Y:S04]  /*1fea0*/  LDL.LU R5, [R1+0x2374] ;  /* 0x0023740001057983 */ /* 0x000f680000300800 */
[----:B------:R0:W-:Y:S04]  /*1feb0*/  STG.E.64 desc[UR6][R248.64+0x4e8], R18 ;  /* 0x0004e812f8007986 */ /* 0x0001e8000c101b06 */
[----:B-1----:R-:W5:Y:S04]  /*1fec0*/  LDL.LU R6, [R1+0x2378] ;  /* 0x0023780001067983 */ /* 0x002f680000300800 */
[----:B------:R-:W-:Y:S04]  /*1fed0*/  STG.E.64 desc[UR6][R248.64+0x4f0], R20 ;  /* 0x0004f014f8007986 */ /* 0x000fe8000c101b06 */
[----:B------:R-:W5:Y:S04]  /*1fee0*/  LDL.LU R7, [R1+0x237c] ;  /* 0x00237c0001077983 */ /* 0x000f680000300800 */
[----:B------:R-:W-:Y:S04]  /*1fef0*/  STG.E.64 desc[UR6][R248.64+0x320], R32 ;  /* 0x00032020f8007986 */ /* 0x000fe8000c101b06 */
[----:B0-----:R-:W5:Y:S04]  /*1ff00*/  LDL.LU R16, [R1+0x2350] ;  /* 0x0023500001107983 */ /* 0x001f680000300800 */
[----:B------:R-:W-:Y:S04]  /*1ff10*/  STG.E.64 desc[UR6][R248.64+0x328], R34 ;  /* 0x00032822f8007986 */ /* 0x000fe8000c101b06 */
[----:B------:R-:W5:Y:S04]  /*1ff20*/  LDL.LU R17, [R1+0x2354] ;  /* 0x0023540001117983 */ /* 0x000f680000300800 */
[----:B------:R0:W-:Y:S04]  /*1ff30*/  STG.E.64 desc[UR6][R248.64+0x340], R40 ;  /* 0x00034028f8007986 */ /* 0x0001e8000c101b06 */
[----:B------:R-:W5:Y:S04]  /*1ff40*/  LDL.LU R18, [R1+0x2358] ;  /* 0x0023580001127983 */ /* 0x000f680000300800 */
[----:B------:R-:W-:Y:S04]  /*1ff50*/  STG.E.64 desc[UR6][R248.64+0x348], R42 ;  /* 0x0003482af8007986 */ /* 0x000fe8000c101b06 */
[----:B------:R-:W5:Y:S04]  /*1ff60*/  LDL.LU R19, [R1+0x235c] ;  /* 0x00235c0001137983 */ /* 0x000f680000300800 */
[----:B------:R1:W-:Y:S04]  /*1ff70*/  STG.E.64 desc[UR6][R248.64+0x360], R48 ;  /* 0x00036030f8007986 */ /* 0x0003e8000c101b06 */
[----:B0-----:R-:W5:Y:S04]  /*1ff80*/  LDL.LU R40, [R1+0x24f0] ;  /* 0x0024f00001287983 */ /* 0x001f680000300800 */
[----:B------:R-:W-:Y:S04]  /*1ff90*/  STG.E.64 desc[UR6][R248.64+0x368], R50 ;  /* 0x00036832f8007986 */ /* 0x000fe8000c101b06 */
[----:B------:R-:W5:Y:S04]  /*1ffa0*/  LDL.LU R41, [R1+0x24f4] ;  /* 0x0024f40001297983 */ /* 0x000f680000300800 */
[----:B------:R0:W-:Y:S04]  /*1ffb0*/  STG.E.64 desc[UR6][R248.64+0x3b0], R68 ;  /* 0x0003b044f8007986 */ /* 0x0001e8000c101b06 */
[----:B-1----:R-:W5:Y:S04]  /*1ffc0*/  LDL.LU R48, [R1+0x24d0] ;  /* 0x0024d00001307983 */ /* 0x002f680000300800 */
        /* <DEDUP_REMOVED lines=16> */
[----:B------:R1:W-:Y:S04]  /*200d0*/  STG.E.64 desc[UR6][R248.64+0x4d0], R12 ;  /* 0x0004d00cf8007986 */ /* 0x0003e8000c101b06 */
[----:B------:R-:W5:Y:S04]  /*200e0*/  LDL.LU R39, [R1+0x250c] ;  /* 0x00250c0001277983 */ /* 0x000f680000300800 */
[----:B0-----:R-:W5:Y:S04]  /*200f0*/  LDL.LU R26, [R1+0x2338] ;  /* 0x00233800011a7983 */ /* 0x001f680000300800 */
[----:B----4-:R0:W-:Y:S04]  /*20100*/  STG.E.64 desc[UR6][R248.64+0x408], R30 ;  /* 0x0004081ef8007986 */ /* 0x0101e8000c101b06 */
[----:B------:R-:W4:Y:S04]  /*20110*/  LDL.LU R27, [R1+0x233c] ;  /* 0x00233c00011b7983 */ /* 0x000f280000300800 */
[----:B--2---:R-:W-:Y:S04]  /*20120*/  STG.E.64 desc[UR6][R248.64+0x5e8], R22 ;  /* 0x0005e816f8007986 */ /* 0x004fe8000c101b06 */
[----:B------:R-:W2:Y:S04]  /*20130*/  LDL.LU R46, [R1+0x24e8] ;  /* 0x0024e800012e7983 */ /* 0x000ea80000300800 */
[----:B------:R-:W-:Y:S04]  /*20140*/  STG.E.64 desc[UR6][R248.64+0x5c8], R14 ;  /* 0x0005c80ef8007986 */ /* 0x000fe8000c101b06 */
[----:B------:R-:W2:Y:S04]  /*20150*/  LDL.LU R47, [R1+0x24ec] ;  /* 0x0024ec00012f7983 */ /* 0x000ea80000300800 */
[----:B---3--:R3:W-:Y:S04]  /*20160*/  STG.E.64 desc[UR6][R248.64+0x5a0], R8 ;  /* 0x0005a008f8007986 */ /* 0x0087e8000c101b06 */
[----:B------:R-:W2:Y:S04]  /*20170*/  LDL.LU R54, [R1+0x24c8] ;  /* 0x0024c80001367983 */ /* 0x000ea80000300800 */
[----:B------:R-:W2:Y:S04]  /*20180*/  LDL.LU R55, [R1+0x24cc] ;  /* 0x0024cc0001377983 */ /* 0x000ea80000300800 */
[----:B-----5:R5:W-:Y:S04]  /*20190*/  STG.E.64 desc[UR6][R248.64+0x380], R56 ;  /* 0x00038038f8007986 */ /* 0x020be8000c101b06 */
        /* <DEDUP_REMOVED lines=12> */
[----:B-1----:R-:W2:Y:S04]  /*20260*/  LDL.LU R12, [R1+0x2360] ;  /* 0x00236000010c7983 */ /* 0x002ea80000300800 */
[----:B------:R-:W2:Y:S04]  /*20270*/  LDL.LU R13, [R1+0x2364] ;  /* 0x00236400010d7983 */ /* 0x000ea80000300800 */
[----:B------:R-:W-:Y:S04]  /*20280*/  STG.E.64 desc[UR6][R248.64+0x420], R36 ;  /* 0x00042024f8007986 */ /* 0x000fe8000c101b06 */
[----:B------:R-:W2:Y:S04]  /*20290*/  LDL.LU R28, [R1+0x2400] ;  /* 0x00240000011c7983 */ /* 0x000ea80000300800 */
[----:B------:R-:W2:Y:S04]  /*202a0*/  LDL.LU R29, [R1+0x2404] ;  /* 0x00240400011d7983 */ /* 0x000ea80000300800 */
[----:B0-----:R-:W2:Y:S04]  /*202b0*/  LDL.LU R30, [R1+0x2408] ;  /* 0x00240800011e7983 */ /* 0x001ea80000300800 */
[----:B------:R-:W2:Y:S04]  /*202c0*/  LDL.LU R31, [R1+0x240c] ;  /* 0x00240c00011f7983 */ /* 0x000ea80000300800 */
[----:B---3--:R-:W3:Y:S04]  /*202d0*/  LDL.LU R8, [R1+0x2390] ;  /* 0x0023900001087983 */ /* 0x008ee80000300800 */
[----:B------:R-:W3:Y:S04]  /*202e0*/  LDL.LU R9, [R1+0x2394] ;  /* 0x0023940001097983 */ /* 0x000ee80000300800 */
[----:B------:R-:W3:Y:S04]  /*202f0*/  LDL.LU R22, [R1+0x2428] ;  /* 0x0024280001167983 */ /* 0x000ee80000300800 */
[----:B------:R-:W3:Y:S04]  /*20300*/  LDL.LU R23, [R1+0x242c] ;  /* 0x00242c0001177983 */ /* 0x000ee80000300800 */
[----:B------:R0:W-:Y:S04]  /*20310*/  STG.E.64 desc[UR6][R248.64+0x598], R10 ;  /* 0x0005980af8007986 */ /* 0x0001e8000c101b06 */
[----:B------:R-:W3:Y:S04]  /*20320*/  LDL.LU R15, [R1+0x2720] ;  /* 0x00272000010f7983 */ /* 0x000ee80000300800 */
[----:B-----5:R-:W5:Y:S04]  /*20330*/  LDL.LU R56, [R1+0x24b0] ;  /* 0x0024b00001387983 */ /* 0x020f680000300800 */
[----:B------:R-:W5:Y:S01]  /*20340*/  LDL.LU R57, [R1+0x24b4] ;  /* 0x0024b40001397983 */ /* 0x000f620000300800 */
[----:B0-----:R-:W-:-:S03]  /*20350*/  MOV R10, R247 ;  /* 0x000000f7000a7202 */ /* 0x001fc60000000f00 */
[----:B------:R-:W5:Y:S04]  /*20360*/  LDL.LU R36, [R1+0x23e0] ;  /* 0x0023e00001247983 */ /* 0x000f680000300800 */
[----:B------:R-:W5:Y:S04]  /*20370*/  LDL.LU R37, [R1+0x23e4] ;  /* 0x0023e40001257983 */ /* 0x000f680000300800 */
[----:B------:R-:W5:Y:S01]  /*20380*/  LDL.LU R247, [R1+0x2b88] ;  /* 0x002b880001f77983 */ /* 0x000f620000300800 */
[----:B------:R-:W-:-:S03]  /*20390*/  IMAD.MOV.U32 R11, RZ, RZ, R246 ;  /* 0x000000ffff0b7224 */ /* 0x000fc600078e00f6 */
[----:B------:R-:W-:Y:S04]  /*203a0*/  STG.E.64 desc[UR6][R248.64+0x3a8], R66 ;  /* 0x0003a842f8007986 */ /* 0x000fe8000c101b06 */
[----:B------:R-:W-:Y:S04]  /*203b0*/  STG.E.64 desc[UR6][R248.64+0x3a0], R64 ;  /* 0x0003a040f8007986 */ /* 0x000fe8000c101b06 */
[----:B------:R-:W-:Y:S04]  /*203c0*/  STG.E.64 desc[UR6][R248.64+0x398], R62 ;  /* 0x0003983ef8007986 */ /* 0x000fe8000c101b06 */
[----:B------:R0:W-:Y:S04]  /*203d0*/  STG.E.64 desc[UR6][R248.64+0x390], R60 ;  /* 0x0003903cf8007986 */ /* 0x0001e8000c101b06 */
[----:B------:R1:W-:Y:S04]  /*203e0*/  STG.E.64 desc[UR6][R248.64+0x388], R58 ;  /* 0x0003883af8007986 */ /* 0x0003e8000c101b06 */
[----:B------:R-:W-:Y:S04]  /*203f0*/  STG.E.64 desc[UR6][R248.64+0x5f0], R24 ;  /* 0x0005f018f8007986 */ /* 0x000fe8000c101b06 */
[----:B------:R1:W-:Y:S04]  /*20400*/  STG.E.64 desc[UR6][R248.64+0x5d0], R16 ;  /* 0x0005d010f8007986 */ /* 0x0003e8000c101b06 */
[----:B------:R-:W-:Y:S04]  /*20410*/  STG.E.64 desc[UR6][R248.64+0x5b8], R6 ;  /* 0x0005b806f8007986 */ /* 0x000fe8000c101b06 */
[----:B------:R-:W-:Y:S04]  /*20420*/  STG.E.64 desc[UR6][R248.64+0x5b0], R4 ;  /* 0x0005b004f8007986 */ /* 0x000fe8000c101b06 */
[----:B------:R1:W-:Y:S04]  /*20430*/  STG.E.64 desc[UR6][R248.64+0x5d8], R18 ;  /* 0x0005d812f8007986 */ /* 0x0003e8000c101b06 */
[----:B0-----:R-:W5:Y:S04]  /*20440*/  LDL.LU R60, [R1+0x24a0] ;  /* 0x0024a000013c7983 */ /* 0x001f680000300800 */
[----:B------:R-:W5:Y:S04]  /*20450*/  LDL.LU R61, [R1+0x24a4] ;  /* 0x0024a400013d7983 */ /* 0x000f680000300800 */
[----:B------:R-:W5:Y:S04]  /*20460*/  LDL.LU R62, [R1+0x24a8] ;  /* 0x0024a800013e7983 */ /* 0x000f680000300800 */
[----:B------:R-:W-:Y:S04]  /*20470*/  STG.E.64 desc[UR6][R248.64+0x430], R40 ;  /* 0x00043028f8007986 */ /* 0x000fe8000c101b06 */
[----:B------:R-:W5:Y:S04]  /*20480*/  LDL.LU R63, [R1+0x24ac] ;  /* 0x0024ac00013f7983 */ /* 0x000f680000300800 */
[----:B------:R-:W5:Y:S04]  /*20490*/  LDL.LU R64, [R1+0x2490] ;  /* 0x0024900001407983 */ /* 0x000f680000300800 */
[----:B------:R-:W5:Y:S04]  /*204a0*/  LDL.LU R65, [R1+0x2494] ;  /* 0x0024940001417983 */ /* 0x000f680000300800 */
[----:B------:R0:W-:Y:S04]  /*204b0*/  STG.E.64 desc[UR6][R248.64+0x450], R48 ;  /* 0x00045030f8007986 */ /* 0x0001e8000c101b06 */
[----:B------:R-:W5:Y:S04]  /*204c0*/  LDL.LU R66, [R1+0x2498] ;  /* 0x0024980001427983 */ /* 0x000f680000300800 */
[----:B------:R-:W5:Y:S04]  /*204d0*/  LDL.LU R67, [R1+0x249c] ;  /* 0x00249c0001437983 */ /* 0x000f680000300800 */
[----:B-1----:R-:W5:Y:S04]  /*204e0*/  LDL.LU R58, [R1+0x24b8] ;  /* 0x0024b800013a7983 */ /* 0x002f680000300800 */
[----:B------:R-:W-:Y:S04]  /*204f0*/  STG.E.64 desc[UR6][R248.64+0x4a0], R68 ;  /* 0x0004a044f8007986 */ /* 0x000fe8000c101b06 */
[----:B------:R-:W5:Y:S04]  /*20500*/  LDL.LU R59, [R1+0x24bc] ;  /* 0x0024bc00013b7983 */ /* 0x000f680000300800 */
[----:B------:R-:W5:Y:S04]  /*20510*/  LDL.LU R16, [R1+0x2230] ;  /* 0x0022300001107983 */ /* 0x000f680000300800 */
[----:B------:R-:W5:Y:S04]  /*20520*/  LDL.LU R17, [R1+0x2234] ;  /* 0x0022340001117983 */ /* 0x000f680000300800 */
[----:B------:R1:W-:Y:S04]  /*20530*/  STG.E.64 desc[UR6][R248.64+0x460], R52 ;  /* 0x00046034f8007986 */ /* 0x0003e8000c101b06 */
[----:B------:R-:W5:Y:S04]  /*20540*/  LDL.LU R18, [R1+0x2238] ;  /* 0x0022380001127983 */ /* 0x000f680000300800 */
[----:B------:R-:W5:Y:S04]  /*20550*/  LDL.LU R19, [R1+0x223c] ;  /* 0x00223c0001137983 */ /* 0x000f680000300800 */
[----:B0-----:R-:W5:Y:S04]  /*20560*/  LDL.LU R48, [R1+0x23b0] ;  /* 0x0023b00001307983 */ /* 0x001f680000300800 */
[----:B------:R0:W-:Y:S04]  /*20570*/  STG.E.64 desc[UR6][R248.64+0x440], R44 ;  /* 0x0004402cf8007986 */ /* 0x0001e8000c101b06 */
[----:B-1----:R-:W5:Y:S04]  /*20580*/  LDL.LU R52, [R1+0x23a0] ;  /* 0x0023a00001347983 */ /* 0x002f680000300800 */
[----:B------:R-:W5:Y:S04]  /*20590*/  LDL.LU R53, [R1+0x23a4] ;  /* 0x0023a40001357983 */ /* 0x000f680000300800 */
[----:B------:R-:W5:Y:S04]  /*205a0*/  LDL.LU R49, [R1+0x23b4] ;  /* 0x0023b40001317983 */ /* 0x000f680000300800 */
[----:B------:R1:W-:Y:S04]  /*205b0*/  STG.E.64 desc[UR6][R248.64+0x428], R38 ;  /* 0x00042826f8007986 */ /* 0x0003e8000c101b06 */
[----:B0-----:R-:W5:Y:S04]  /*205c0*/  LDL.LU R44, [R1+0x23c0] ;  /* 0x0023c000012c7983 */ /* 0x001f680000300800 */
[----:B------:R-:W5:Y:S04]  /*205d0*/  LDL.LU R45, [R1+0x23c4] ;  /* 0x0023c400012d7983 */ /* 0x000f680000300800 */
[----:B----4-:R-:W-:Y:S04]  /*205e0*/  STG.E.64 desc[UR6][R248.64+0x5f8], R26 ;  /* 0x0005f81af8007986 */ /* 0x010fe8000c101b06 */
[----:B-1----:R-:W4:Y:S04]  /*205f0*/  LDL.LU R38, [R1+0x23e8] ;  /* 0x0023e80001267983 */ /* 0x002f280000300800 */
[----:B------:R-:W4:Y:S04]  /*20600*/  LDL.LU R39, [R1+0x23ec] ;  /* 0x0023ec0001277983 */ /* 0x000f280000300800 */
[----:B------:R-:W4:Y:S04]  /*20610*/  LDL.LU R40, [R1+0x23d0] ;  /* 0x0023d00001287983 */ /* 0x000f280000300800 */
[----:B--2---:R0:W-:Y:S04]  /*20620*/  STG.E.64 desc[UR6][R248.64+0x448], R46 ;  /* 0x0004482ef8007986 */ /* 0x0041e8000c101b06 */
[----:B------:R-:W2:Y:S04]  /*20630*/  LDL.LU R41, [R1+0x23d4] ;  /* 0x0023d40001297983 */ /* 0x000ea80000300800 */
[----:B------:R-:W2:Y:S04]  /*20640*/  LDL.LU R24, [R1+0x2410] ;  /* 0x0024100001187983 */ /* 0x000ea80000300800 */
[----:B------:R1:W-:Y:S04]  /*20650*/  STG.E.64 desc[UR6][R248.64+0x468], R54 ;  /* 0x00046836f8007986 */ /* 0x0003e8000c101b06 */
[----:B0-----:R-:W2:Y:S04]  /*20660*/  LDL.LU R46, [R1+0x23c8] ;  /* 0x0023c800012e7983 */ /* 0x001ea80000300800 */
[----:B------:R-:W2:Y:S04]  /*20670*/  LDL.LU R47, [R1+0x23cc] ;  /* 0x0023cc00012f7983 */ /* 0x000ea80000300800 */
[----:B------:R-:W-:Y:S04]  /*20680*/  STG.E.64 desc[UR6][R248.64+0x4a8], R70 ;  /* 0x0004a846f8007986 */ /* 0x000fe8000c101b06 */
[----:B-1----:R-:W2:Y:S04]  /*20690*/  LDL.LU R54, [R1+0x23a8] ;  /* 0x0023a80001367983 */ /* 0x002ea80000300800 */
[----:B------:R0:W-:Y:S04]  /*206a0*/  STG.E.64 desc[UR6][R248.64+0x458], R50 ;  /* 0x00045832f8007986 */ /* 0x0001e8000c101b06 */
[----:B------:R-:W2:Y:S04]  /*206b0*/  LDL.LU R55, [R1+0x23ac] ;  /* 0x0023ac0001377983 */ /* 0x000ea80000300800 */
[----:B------:R1:W-:Y:S04]  /*206c0*/  STG.E.64 desc[UR6][R248.64+0x438], R42 ;  /* 0x0004382af8007986 */ /* 0x0003e8000c101b06 */
[----:B------:R-:W2:Y:S04]  /*206d0*/  LDL.LU R25, [R1+0x2414] ;  /* 0x0024140001197983 */ /* 0x000ea80000300800 */
[----:B------:R1:W-:Y:S04]  /*206e0*/  STG.E.64 desc[UR6][R248.64+0x410], R32 ;  /* 0x00041020f8007986 */ /* 0x0003e8000c101b06 */
[----:B0-----:R-:W2:Y:S04]  /*206f0*/  LDL.LU R50, [R1+0x23b8] ;  /* 0x0023b80001327983 */ /* 0x001ea80000300800 */
[----:B------:R0:W-:Y:S04]  /*20700*/  STG.E.64 desc[UR6][R248.64+0x418], R34 ;  /* 0x00041822f8007986 */ /* 0x0001e8000c101b06 */
[----:B------:R-:W2:Y:S04]  /*20710*/  LDL.LU R51, [R1+0x23bc] ;  /* 0x0023bc0001337983 */ /* 0x000ea80000300800 */
[----:B------:R-:W-:Y:S04]  /*20720*/  STG.E.64 desc[UR6][R248.64+0x5e0], R20 ;  /* 0x0005e014f8007986 */ /* 0x000fe8000c101b06 */
[----:B-1----:R-:W2:Y:S04]  /*20730*/  LDL.LU R42, [R1+0x23d8] ;  /* 0x0023d800012a7983 */ /* 0x002ea80000300800 */
[----:B------:R-:W-:Y:S04]  /*20740*/  STG.E.64 desc[UR6][R248.64+0x5c0], R12 ;  /* 0x0005c00cf8007986 */ /* 0x000fe8000c101b06 */
[----:B------:R-:W2:Y:S04]  /*20750*/  LDL.LU R43, [R1+0x23dc] ;  /* 0x0023dc00012b7983 */ /* 0x000ea80000300800 */
[----:B------:R-:W2:Y:S04]  /*20760*/  LDL.LU R32, [R1+0x23f0] ;  /* 0x0023f00001207983 */ /* 0x000ea80000300800 */
[----:B------:R-:W-:Y:S04]  /*20770*/  STG.E.64 desc[UR6][R248.64+0x520], R28 ;  /* 0x0005201cf8007986 */ /* 0x000fe8000c101b06 */
[----:B------:R-:W2:Y:S04]  /*20780*/  LDL.LU R33, [R1+0x23f4] ;  /* 0x0023f40001217983 */ /* 0x000ea80000300800 */
[----:B------:R-:W-:Y:S04]  /*20790*/  STG.E.64 desc[UR6][R248.64+0x528], R30 ;  /* 0x0005281ef8007986 */ /* 0x000fe8000c101b06 */
[----:B0-----:R-:W2:Y:S04]  /*207a0*/  LDL.LU R34, [R1+0x23f8] ;  /* 0x0023f80001227983 */ /* 0x001ea80000300800 */
[----:B---3--:R-:W-:Y:S04]  /*207b0*/  STG.E.64 desc[UR6][R248.64+0x590], R8 ;  /* 0x00059008f8007986 */ /* 0x008fe8000c101b06 */
[----:B------:R-:W3:Y:S04]  /*207c0*/  LDL.LU R35, [R1+0x23fc] ;  /* 0x0023fc0001237983 */ /* 0x000ee80000300800 */
[----:B------:R-:W-:Y:S04]  /*207d0*/  STG.E.64 desc[UR6][R248.64+0x508], R22 ;  /* 0x00050816f8007986 */ /* 0x000fe8000c101b06 */
[----:B------:R-:W3:Y:S04]  /*207e0*/  LDL.LU R26, [R1+0x2418] ;  /* 0x00241800011a7983 */ /* 0x000ee80000300800 */
[----:B------:R-:W-:Y:S04]  /*207f0*/  STG.E desc[UR6][R248.64+0x200], R15 ;  /* 0x0002000ff8007986 */ /* 0x000fe8000c101906 */
[----:B------:R-:W3:Y:S04]  /*20800*/  LDL.LU R27, [R1+0x241c] ;  /* 0x00241c00011b7983 */ /* 0x000ee80000300800 */
[----:B-----5:R0:W-:Y:S04]  /*20810*/  STG.E.64 desc[UR6][R248.64+0x470], R56 ;  /* 0x00047038f8007986 */ /* 0x0201e8000c101b06 */
[----:B------:R-:W5:Y:S04]  /*20820*/  LDL.LU R4, [R1+0x2824] ;  /* 0x0028240001047983 */ /* 0x000f680000300800 */
[----:B------:R-:W5:Y:S04]  /*20830*/  LDL.LU R5, [R1+0x2620] ;  /* 0x0026200001057983 */ /* 0x000f680000300800 */
[----:B------:R-:W5:Y:S01]  /*20840*/  LDL.LU R6, [R1+0x2724] ;  /* 0x0027240001067983 */ /* 0x000f620000300800 */
[----:B0-----:R-:W-:-:S03]  /*20850*/  IMAD.MOV.U32 R56, RZ, RZ, R247 ;  /* 0x000000ffff387224 */ /* 0x001fc600078e00f7 */
        /* <DEDUP_REMOVED lines=20> */
[----:B0-----:R-:W5:Y:S04]  /*209a0*/  LDL.LU R36, [R1+0x2290] ;  /* 0x0022900001247983 */ /* 0x001f680000300800 */
[----:B------:R-:W5:Y:S04]  /*209b0*/  LDL.LU R247, [R1+0x2b80] ;  /* 0x002b800001f77983 */ /* 0x000f680000300800 */
[----:B------:R0:W-:Y:S04]  /*209c0*/  STG.E.64 desc[UR6][R248.64+0x488], R62 ;  /* 0x0004883ef8007986 */ /* 0x0001e8000c101b06 */
[----:B------:R1:W-:Y:S04]  /*209d0*/  STG.E.64 desc[UR6][R248.64+0x478], R58 ;  /* 0x0004783af8007986 */ /* 0x0003e8000c101b06 */
[----:B------:R-:W5:Y:S04]  /*209e0*/  LDL.LU R37, [R1+0x2294] ;  /* 0x0022940001257983 */ /* 0x000f680000300800 */
[----:B------:R-:W-:Y:S04]  /*209f0*/  STG.E.64 desc[UR6][R248.64+0x8], R244 ;  /* 0x000008f4f8007986 */ /* 0x000fe8000c101b06 */
[----:B0-----:R-:W5:Y:S04]  /*20a00*/  LDL.LU R62, [R1+0x2420] ;  /* 0x00242000013e7983 */ /* 0x001f680000300800 */
[----:B------:R-:W-:Y:S04]  /*20a10*/  STG.E.64 desc[UR6][R248.64+0x6f8], R18 ;  /* 0x0006f812f8007986 */ /* 0x000fe8000c101b06 */
[----:B------:R-:W5:Y:S04]  /*20a20*/  LDL.LU R63, [R1+0x2524] ;  /* 0x00252400013f7983 */ /* 0x000f680000300800 */
[----:B-1----:R-:W5:Y:S04]  /*20a30*/  LDL.LU R58, [R1+0x2248] ;  /* 0x00224800013a7983 */ /* 0x002f680000300800 */
[----:B------:R-:W5:Y:S04]  /*20a40*/  LDL.LU R59, [R1+0x224c] ;  /* 0x00224c00013b7983 */ /* 0x000f680000300800 */
[----:B------:R0:W-:Y:S04]  /*20a50*/  STG.E.64 desc[UR6][R248.64+0x580], R52 ;  /* 0x00058034f8007986 */ /* 0x0001e8000c101b06 */
[----:B------:R-:W-:Y:S04]  /*20a60*/  STG.E.64 desc[UR6][R248.64+0x570], R48 ;  /* 0x00057030f8007986 */ /* 0x000fe8000c101b06 */
[----:B------:R-:W-:Y:S04]  /*20a70*/  STG.E.64 desc[UR6][R248.64+0x498], R66 ;  /* 0x00049842f8007986 */ /* 0x000fe8000c101b06 */
[----:B------:R-:W-:Y:S04]  /*20a80*/  STG.E.64 desc[UR6][R248.64+0x490], R64 ;  /* 0x00049040f8007986 */ /* 0x000fe8000c101b06 */
[----:B------:R1:W-:Y:S04]  /*20a90*/  STG.E.64 desc[UR6][R248.64+0x560], R44 ;  /* 0x0005602cf8007986 */ /* 0x0003e8000c101b06 */
[----:B0-----:R-:W5:Y:S04]  /*20aa0*/  LDL.LU R52, [R1+0x2250] ;  /* 0x0022500001347983 */ /* 0x001f680000300800 */
[----:B------:R-:W5:Y:S04]  /*20ab0*/  LDL.LU R53, [R1+0x2254] ;  /* 0x0022540001357983 */ /* 0x000f680000300800 */
[----:B----4-:R0:W-:Y:S04]  /*20ac0*/  STG.E.64 desc[UR6][R248.64+0x548], R38 ;  /* 0x00054826f8007986 */ /* 0x0101e8000c101b06 */
[----:B-1----:R-:W4:Y:S04]  /*20ad0*/  LDL.LU R44, [R1+0x2270] ;  /* 0x00227000012c7983 */ /* 0x002f280000300800 */
[----:B------:R-:W4:Y:S04]  /*20ae0*/  LDL.LU R45, [R1+0x2274] ;  /* 0x00227400012d7983 */ /* 0x000f280000300800 */
[----:B------:R-:W-:Y:S04]  /*20af0*/  STG.E.64 desc[UR6][R248.64+0x480], R60 ;  /* 0x0004803cf8007986 */ /* 0x000fe8000c101b06 */
[----:B0-----:R-:W4:Y:S04]  /*20b00*/  LDL.LU R38, [R1+0x2298] ;  /* 0x0022980001267983 */ /* 0x001f280000300800 */
[----:B------:R-:W4:Y:S04]  /*20b10*/  LDL.LU R39, [R1+0x229c] ;  /* 0x00229c0001277983 */ /* 0x000f280000300800 */
[----:B--2---:R-:W-:Y:S04]  /*20b20*/  STG.E.64 desc[UR6][R248.64+0x550], R40 ;  /* 0x00055028f8007986 */ /* 0x004fe8000c101b06 */
[----:B------:R0:W-:Y:S04]  /*20b30*/  STG.E.64 desc[UR6][R248.64+0x568], R46 ;  /* 0x0005682ef8007986 */ /* 0x0001e8000c101b06 */
[----:B------:R-:W-:Y:S04]  /*20b40*/  STG.E.64 desc[UR6][R248.64+0x6f0], R16 ;  /* 0x0006f010f8007986 */ /* 0x000fe8000c101b06 */
[----:B------:R-:W2:Y:S04]  /*20b50*/  LDL.LU R57, [R1+0x2244] ;  /* 0x0022440001397983 */ /* 0x000ea80000300800 */
[----:B------:R-:W2:Y:S04]  /*20b60*/  LDL.LU R48, [R1+0x2260] ;  /* 0x0022600001307983 */ /* 0x000ea80000300800 */
[----:B------:R1:W-:Y:S04]  /*20b70*/  STG.E.64 desc[UR6][R248.64+0x588], R54 ;  /* 0x00058836f8007986 */ /* 0x0003e8000c101b06 */
[----:B0-----:R-:W4:Y:S04]  /*20b80*/  LDL.LU R46, [R1+0x2278] ;  /* 0x00227800012e7983 */ /* 0x001f280000300800 */
[----:B------:R0:W-:Y:S04]  /*20b90*/  STG.E.64 desc[UR6][R248.64+0x510], R24 ;  /* 0x00051018f8007986 */ /* 0x0001e8000c101b06 */
[----:B------:R-:W4:Y:S04]  /*20ba0*/  LDL.LU R47, [R1+0x227c] ;  /* 0x00227c00012f7983 */ /* 0x000f280000300800 */
[----:B-1----:R-:W2:Y:S04]  /*20bb0*/  LDL.LU R54, [R1+0x2258] ;  /* 0x0022580001367983 */ /* 0x002ea80000300800 */
[----:B------:R-:W2:Y:S04]  /*20bc0*/  LDL.LU R55, [R1+0x225c] ;  /* 0x00225c0001377983 */ /* 0x000ea80000300800 */
[----:B------:R1:W-:Y:S04]  /*20bd0*/  STG.E.64 desc[UR6][R248.64+0x578], R50 ;  /* 0x00057832f8007986 */ /* 0x0003e8000c101b06 */
[----:B------:R-:W4:Y:S04]  /*20be0*/  LDL.LU R40, [R1+0x2280] ;  /* 0x0022800001287983 */ /* 0x000f280000300800 */
[----:B------:R-:W4:Y:S04]  /*20bf0*/  LDL.LU R41, [R1+0x2284] ;  /* 0x0022840001297983 */ /* 0x000f280000300800 */
[----:B0-----:R-:W4:Y:S04]  /*20c00*/  LDL.LU R24, [R1+0x22c0] ;  /* 0x0022c00001187983 */ /* 0x001f280000300800 */
[----:B------:R0:W-:Y:S04]  /*20c10*/  STG.E.64 desc[UR6][R248.64+0x558], R42 ;  /* 0x0005582af8007986 */ /* 0x0001e8000c101b06 */
[----:B-1----:R-:W4:Y:S04]  /*20c20*/  LDL.LU R51, [R1+0x226c] ;  /* 0x00226c0001337983 */ /* 0x002f280000300800 */
[----:B------:R-:W4:Y:S04]  /*20c30*/  LDL.LU R16, [R1+0x22e0] ;  /* 0x0022e00001107983 */ /* 0x000f280000300800 */
[----:B------:R1:W-:Y:S04]  /*20c40*/  STG.E.64 desc[UR6][R248.64+0x530], R32 ;  /* 0x00053020f8007986 */ /* 0x0003e8000c101b06 */
[----:B0-----:R-:W4:Y:S04]  /*20c50*/  LDL.LU R42, [R1+0x2288] ;  /* 0x00228800012a7983 */ /* 0x001f280000300800 */
[----:B------:R-:W4:Y:S04]  /*20c60*/  LDL.LU R17, [R1+0x22e4] ;  /* 0x0022e40001117983 */ /* 0x000f280000300800 */
[----:B------:R-:W4:Y:S04]  /*20c70*/  LDL.LU R18, [R1+0x22e8] ;  /* 0x0022e80001127983 */ /* 0x000f280000300800 */
[----:B---3--:R0:W-:Y:S04]  /*20c80*/  STG.E.64 desc[UR6][R248.64+0x538], R34 ;  /* 0x00053822f8007986 */ /* 0x0081e8000c101b06 */
[----:B-1----:R-:W3:Y:S04]  /*20c90*/  LDL.LU R33, [R1+0x22a4] ;  /* 0x0022a40001217983 */ /* 0x002ee80000300800 */
[----:B------:R-:W3:Y:S04]  /*20ca0*/  LDL.LU R60, [R1+0x2140] ;  /* 0x00214000013c7983 */ /* 0x000ee80000300800 */
[----:B------:R-:W3:Y:S04]  /*20cb0*/  LDL.LU R61, [R1+0x2144] ;  /* 0x00214400013d7983 */ /* 0x000ee80000300800 */
[----:B------:R-:W-:Y:S04]  /*20cc0*/  STG.E.64 desc[UR6][R248.64+0x518], R26 ;  /* 0x0005181af8007986 */ /* 0x000fe8000c101b06 */
[----:B0-----:R-:W3:Y:S04]  /*20cd0*/  LDL.LU R34, [R1+0x22a8] ;  /* 0x0022a80001227983 */ /* 0x001ee80000300800 */
[----:B-----5:R-:W-:Y:S04]  /*20ce0*/  STG.E desc[UR6][R248.64+0x104], R4 ;  /* 0x00010404f8007986 */ /* 0x020fe8000c101906 */
[----:B------:R0:W-:Y:S04]  /*20cf0*/  STG.E desc[UR6][R248.64+0x300], R5 ;  /* 0x00030005f8007986 */ /* 0x0001e8000c101906 */
[----:B------:R1:W-:Y:S04]  /*20d00*/  STG.E desc[UR6][R248.64+0x204], R6 ;  /* 0x00020406f8007986 */ /* 0x0003e8000c101906 */
[----:B------:R-:W-:Y:S04]  /*20d10*/  STG.E desc[UR6][R248.64+0x400], R7 ;  /* 0x00040007f8007986 */ /* 0x000fe8000c101906 */
[----:B------:R5:W-:Y:S04]  /*20d20*/  STG.E desc[UR6][R248.64+0x304], R9 ;  /* 0x00030409f8007986 */ /* 0x000be8000c101906 */
[----:B0-----:R-:W3:Y:S04]  /*20d30*/  LDL.LU R5, [R1+0x2304] ;  /* 0x0023040001057983 */ /* 0x001ee80000300800 */
[----:B-1----:R-:W3:Y:S04]  /*20d40*/  LDL.LU R6, [R1+0x2308] ;  /* 0x0023080001067983 */ /* 0x002ee80000300800 */
[----:B-----5:R-:W5:Y:S04]  /*20d50*/  LDL.LU R9, [R1+0x2424] ;  /* 0x0024240001097983 */ /* 0x020f680000300800 */
[----:B------:R-:W3:Y:S01]  /*20d60*/  LDL.LU R7, [R1+0x230c] ;  /* 0x00230c0001077983 */ /* 0x000ee20000300800 */
[----:B------:R-:W-:-:S03]  /*20d70*/  MOV R49, R246 ;  /* 0x000000f600317202 */ /* 0x000fc60000000f00 */
[----:B------:R-:W-:Y:S04]  /*20d80*/  STG.E desc[UR6][R248.64+0x600], R68 ;  /* 0x00060044f8007986 */ /* 0x000fe8000c101906 */
[----:B------:R-:W2:Y:S04]  /*20d90*/  LDL.LU R246, [R1+0x2b7c] ;  /* 0x002b7c0001f67983 */ /* 0x000ea80000300800 */
[----:B------:R-:W-:Y:S04]  /*20da0*/  STG.E desc[UR6][R248.64+0x700], R8 ;  /* 0x00070008f8007986 */ /* 0x000fe8000c101906 */
        /* <DEDUP_REMOVED lines=9> */
[----:B------:R-:W3:Y:S01]  /*20e40*/  LDL.LU R67, [R1+0x213c] ;  /* 0x00213c0001437983 */ /* 0x000ee20000300800 */
[----:B------:R-:W-:-:S03]  /*20e50*/  IMAD.MOV.U32 R50, RZ, RZ, R247 ;  /* 0x000000ffff327224 */ /* 0x000fc600078e00f7 */
[----:B------:R-:W4:Y:S01]  /*20e60*/  LDL.LU R247, [R1+0x2b78] ;  /* 0x002b780001f77983 */ /* 0x000f220000300800 */
[----:B--2---:R-:W-:-:S03]  /*20e70*/  IMAD.MOV.U32 R43, RZ, RZ, R246 ;  /* 0x000000ffff2b7224 */ /* 0x004fc600078e00f6 */
[----:B------:R-:W2:Y:S01]  /*20e80*/  LDL.LU R246, [R1+0x2b74] ;  /* 0x002b740001f67983 */ /* 0x000ea20000300800 */
[----:B----4-:R-:W-:-:S03]  /*20e90*/  MOV R32, R247 ;  /* 0x000000f700207202 */ /* 0x010fc60000000f00 */
[----:B------:R-:W4:Y:S01]  /*20ea0*/  LDL.LU R247, [R1+0x2b70] ;  /* 0x002b700001f77983 */ /* 0x000f220000300800 */
[----:B--2---:R-:W-:-:S03]  /*20eb0*/  IMAD.MOV.U32 R25, RZ, RZ, R246 ;  /* 0x000000ffff197224 */ /* 0x004fc600078e00f6 */
[----:B------:R-:W2:Y:S01]  /*20ec0*/  LDL.LU R246, [R1+0x2b6c] ;  /* 0x002b6c0001f67983 */ /* 0x000ea20000300800 */
[----:B----4-:R-:W-:-:S03]  /*20ed0*/  IMAD.MOV.U32 R26, RZ, RZ, R247 ;  /* 0x000000ffff1a7224 */ /* 0x010fc600078e00f7 */
[----:B------:R-:W4:Y:S01]  /*20ee0*/  LDL.LU R247, [R1+0x2b68] ;  /* 0x002b680001f77983 */ /* 0x000f220000300800 */
[----:B--2---:R-:W-:-:S03]  /*20ef0*/  MOV R19, R246 ;  /* 0x000000f600137202 */ /* 0x004fc60000000f00 */
[----:B------:R-:W2:Y:S01]  /*20f00*/  LDL.LU R246, [R1+0x2b64] ;  /* 0x002b640001f67983 */ /* 0x000ea20000300800 */
[----:B----4-:R-:W-:-:S03]  /*20f10*/  IMAD.MOV.U32 R4, RZ, RZ, R247 ;  /* 0x000000ffff047224 */ /* 0x010fc600078e00f7 */
[----:B------:R-:W2:Y:S04]  /*20f20*/  LDL.LU R247, [R1+0x2b60] ;  /* 0x002b600001f77983 */ /* 0x000ea80000300800 */
[----:B------:R0:W-:Y:S04]  /*20f30*/  STG.E desc[UR6][R248.64+0x500], R62 ;  /* 0x0005003ef8007986 */ /* 0x0001e8000c101906 */
[----:B------:R1:W-:Y:S04]  /*20f40*/  STG.E desc[UR6][R248.64+0x404], R63 ;  /* 0x0004043ff8007986 */ /* 0x0003e8000c101906 */
[----:B-----5:R-:W-:Y:S04]  /*20f50*/  STG.E desc[UR6][R248.64+0x504], R9 ;  /* 0x00050409f8007986 */ /* 0x020fe8000c101906 */
[----:B0-----:R-:W4:Y:S04]  /*20f60*/  LDL.LU R62, [R1+0x2148] ;  /* 0x00214800013e7983 */ /* 0x001f280000300800 */
[----:B-1----:R-:W4:Y:S04]  /*20f70*/  LDL.LU R63, [R1+0x214c] ;  /* 0x00214c00013f7983 */ /* 0x002f280000300800 */
        /* <DEDUP_REMOVED lines=14> */
[----:B0-----:R-:W4:Y:S04]  /*21060*/  LDL.LU R22, [R1+0x21e8] ;  /* 0x0021e80001167983 */ /* 0x001f280000300800 */
[----:B-1----:R-:W4:Y:S04]  /*21070*/  LDL.LU R20, [R1+0x21e0] ;  /* 0x0021e00001147983 */ /* 0x002f280000300800 */
[----:B--2---:R-:W2:Y:S04]  /*21080*/  LDL.LU R14, [R1+0x2208] ;  /* 0x00220800010e7983 */ /* 0x004ea80000300800 */
[----:B-----5:R-:W5:Y:S04]  /*21090*/  LDL.LU R12, [R1+0x2200] ;  /* 0x00220000010c7983 */ /* 0x020f680000300800 */
        /* <DEDUP_REMOVED lines=20> */
[----:B---3--:R0:W-:Y:S04]  /*211e0*/  STG.E.64 desc[UR6][R248.64+0x628], R6 ;  /* 0x00062806f8007986 */ /* 0x0081e8000c101b06 */
[----:B------:R1:W-:Y:S04]  /*211f0*/  STG.E.64 desc[UR6][R248.64+0x620], R4 ;  /* 0x00062004f8007986 */ /* 0x0003e8000c101b06 */
[----:B------:R-:W3:Y:S04]  /*21200*/  LDL.LU R58, [R1+0x2158] ;  /* 0x00215800013a7983 */ /* 0x000ee80000300800 */
[----:B------:R-:W3:Y:S04]  /*21210*/  LDL.LU R59, [R1+0x215c] ;  /* 0x00215c00013b7983 */ /* 0x000ee80000300800 */
[----:B0-----:R-:W3:Y:S04]  /*21220*/  LDL.LU R6, [R1+0x2218] ;  /* 0x0022180001067983 */ /* 0x001ee80000300800 */
[----:B-1----:R-:W3:Y:S04]  /*21230*/  LDL.LU R4, [R1+0x2210] ;  /* 0x0022100001047983 */ /* 0x002ee80000300800 */
[----:B------:R-:W3:Y:S04]  /*21240*/  LDL.LU R5, [R1+0x2214] ;  /* 0x0022140001057983 */ /* 0x000ee80000300800 */
[----:B------:R-:W3:Y:S04]  /*21250*/  LDL.LU R7, [R1+0x221c] ;  /* 0x00221c0001077983 */ /* 0x000ee80000300800 */
[----:B------:R0:W-:Y:S04]  /*21260*/  STG.E.64 desc[UR6][R248.64+0x6e0], R56 ;  /* 0x0006e038f8007986 */ /* 0x0001e8000c101b06 */
[----:B------:R-:W-:Y:S04]  /*21270*/  STG.E.64 desc[UR6][R248.64+0x6c8], R50 ;  /* 0x0006c832f8007986 */ /* 0x000fe8000c101b06 */
        /* <DEDUP_REMOVED lines=10> */
[----:B----4-:R-:W-:Y:S04]  /*21320*/  STG.E.64 desc[UR6][R248.64+0x7e8], R62 ;  /* 0x0007e83ef8007986 */ /* 0x010fe8000c101b06 */
[----:B------:R4:W-:Y:S04]  /*21330*/  STG.E.64 desc[UR6][R248.64+0x7e0], R60 ;  /* 0x0007e03cf8007986 */ /* 0x0009e8000c101b06 */
[----:B0-----:R-:W3:Y:S04]  /*21340*/  LDL.LU R56, [R1+0x2150] ;  /* 0x0021500001387983 */ /* 0x001ee80000300800 */
        /* <DEDUP_REMOVED lines=27> */
[----:B------:R0:W-:Y:S04]  /*21500*/  STG.E.64 desc[UR6][R248.64+0x708], R10 ;  /* 0x0007080af8007986 */ /* 0x0001e8000c101b06 */
[----:B0-----:R-:W4:Y:S04]  /*21510*/  LDL.LU R10, [R1+0x2128] ;  /* 0x00212800010a7983 */ /* 0x001f280000300800 */
[----:B------:R-:W4:Y:S04]  /*21520*/  LDL.LU R11, [R1+0x212c] ;  /* 0x00212c00010b7983 */ /* 0x000f280000300800 */
[----:B-----5:R0:W-:Y:S04]  /*21530*/  STG.E.64 desc[UR6][R248.64+0x720], R12 ;  /* 0x0007200cf8007986 */ /* 0x0201e8000c101b06 */
[----:B--2---:R1:W-:Y:S04]  /*21540*/  STG.E.64 desc[UR6][R248.64+0x728], R14 ;  /* 0x0007280ef8007986 */ /* 0x0043e8000c101b06 */
[----:B------:R2:W-:Y:S04]  /*21550*/  STG.E.64 desc[UR6][R248.64+0x740], R20 ;  /* 0x00074014f8007986 */ /* 0x0005e8000c101b06 */
[----:B------:R5:W-:Y:S04]  /*21560*/  STG.E.64 desc[UR6][R248.64+0x748], R22 ;  /* 0x00074816f8007986 */ /* 0x000be8000c101b06 */
[----:B0-----:R-:W4:Y:S04]  /*21570*/  LDL.LU R12, [R1+0x2100] ;  /* 0x00210000010c7983 */ /* 0x001f280000300800 */
[----:B------:R0:W-:Y:S04]  /*21580*/  STG.E.64 desc[UR6][R248.64+0x760], R28 ;  /* 0x0007601cf8007986 */ /* 0x0001e8000c101b06 */
[----:B------:R-:W4:Y:S04]  /*21590*/  LDL.LU R13, [R1+0x2104] ;  /* 0x00210400010d7983 */ /* 0x000f280000300800 */
[----:B------:R0:W-:Y:S04]  /*215a0*/  STG.E.64 desc[UR6][R248.64+0x768], R30 ;  /* 0x0007681ef8007986 */ /* 0x0001e8000c101b06 */
[----:B-1----:R-:W4:Y:S04]  /*215b0*/  LDL.LU R14, [R1+0x2108] ;  /* 0x00210800010e7983 */ /* 0x002f280000300800 */
[----:B------:R1:W-:Y:S04]  /*215c0*/  STG.E.64 desc[UR6][R248.64+0x780], R36 ;  /* 0x00078024f8007986 */ /* 0x0003e8000c101b06 */
[----:B------:R-:W4:Y:S04]  /*215d0*/  LDL.LU R15, [R1+0x210c] ;  /* 0x00210c00010f7983 */ /* 0x000f280000300800 */
[----:B------:R1:W-:Y:S04]  /*215e0*/  STG.E.64 desc[UR6][R248.64+0x788], R38 ;  /* 0x00078826f8007986 */ /* 0x0003e8000c101b06 */
[----:B--2---:R-:W2:Y:S04]  /*215f0*/  LDL.LU R20, [R1+0x20e0] ;  /* 0x0020e00001147983 */ /* 0x004ea80000300800 */
[----:B------:R1:W-:Y:S04]  /*21600*/  STG.E.64 desc[UR6][R248.64+0x7a0], R44 ;  /* 0x0007a02cf8007986 */ /* 0x0003e8000c101b06 */
[----:B------:R-:W2:Y:S04]  /*21610*/  LDL.LU R21, [R1+0x20e4] ;  /* 0x0020e40001157983 */ /* 0x000ea80000300800 */
[----:B------:R1:W-:Y:S04]  /*21620*/  STG.E.64 desc[UR6][R248.64+0x7a8], R46 ;  /* 0x0007a82ef8007986 */ /* 0x0003e8000c101b06 */
[----:B-----5:R-:W5:Y:S04]  /*21630*/  LDL.LU R22, [R1+0x20e8] ;  /* 0x0020e80001167983 */ /* 0x020f680000300800 */
[----:B------:R1:W-:Y:S04]  /*21640*/  STG.E.64 desc[UR6][R248.64+0x7c0], R52 ;  /* 0x0007c034f8007986 */ /* 0x0003e8000c101b06 */
[----:B------:R-:W5:Y:S04]  /*21650*/  LDL.LU R23, [R1+0x20ec] ;  /* 0x0020ec0001177983 */ /* 0x000f680000300800 */
[----:B------:R1:W-:Y:S04]  /*21660*/  STG.E.64 desc[UR6][R248.64+0x7c8], R54 ;  /* 0x0007c836f8007986 */ /* 0x0003e8000c101b06 */
        /* <DEDUP_REMOVED lines=16> */
[----:B---3--:R0:W-:Y:S04]  /*21770*/  STG.E.64 desc[UR6][R248.64+0x718], R6 ;  /* 0x00071806f8007986 */ /* 0x0081e8000c101b06 */
[----:B------:R1:W-:Y:S04]  /*21780*/  STG.E.64 desc[UR6][R248.64+0x710], R4 ;  /* 0x00071004f8007986 */ /* 0x0003e8000c101b06 */
[----:B0-----:R-:W3:Y:S04]  /*21790*/  LDL.LU R6, [R1+0x2118] ;  /* 0x0021180001067983 */ /* 0x001ee80000300800 */
[----:B-1----:R-:W3:Y:S04]  /*217a0*/  LDL.LU R4, [R1+0x2110] ;  /* 0x0021100001047983 */ /* 0x002ee80000300800 */
[----:B------:R-:W3:Y:S04]  /*217b0*/  LDL.LU R5, [R1+0x2114] ;  /* 0x0021140001057983 */ /* 0x000ee80000300800 */
[----:B------:R-:W3:Y:S04]  /*217c0*/  LDL.LU R7, [R1+0x211c] ;  /* 0x00211c0001077983 */ /* 0x000ee80000300800 */
[----:B------:R-:W-:Y:S04]  /*217d0*/  STG.E.64 desc[UR6][R248.64+0x618], R74 ;  /* 0x0006184af8007986 */ /* 0x000fe8000c101b06 */
[----:B------:R0:W-:Y:S04]  /*217e0*/  STG.E.64 desc[UR6][R248.64+0x610], R72 ;  /* 0x00061048f8007986 */ /* 0x0001e8000c101b06 */
[----:B------:R1:W-:Y:S04]  /*217f0*/  STG.E.64 desc[UR6][R248.64+0x608], R70 ;  /* 0x00060846f8007986 */ /* 0x0003e8000c101b06 */
[----:B------:R1:W-:Y:S04]  /*21800*/  STG.E.64 desc[UR6][R248.64+0x7f8], R66 ;  /* 0x0007f842f8007986 */ /* 0x0003e8000c101b06 */
[----:B------:R-:W-:Y:S04]  /*21810*/  STG.E.64 desc[UR6][R248.64+0x7d8], R58 ;  /* 0x0007d83af8007986 */ /* 0x000fe8000c101b06 */
[----:B------:R1:W-:Y:S04]  /*21820*/  STG.E.64 desc[UR6][R248.64+0x7d0], R56 ;  /* 0x0007d038f8007986 */ /* 0x0003e8000c101b06 */
[----:B------:R-:W-:Y:S04]  /*21830*/  STG.E.64 desc[UR6][R248.64+0x7b8], R50 ;  /* 0x0007b832f8007986 */ /* 0x000fe8000c101b06 */
[----:B------:R4:W-:Y:S04]  /*21840*/  STG.E.64 desc[UR6][R248.64+0x7b0], R48 ;  /* 0x0007b030f8007986 */ /* 0x0009e8000c101b06 */
[----:B------:R-:W-:Y:S04]  /*21850*/  STG.E.64 desc[UR6][R248.64+0x798], R42 ;  /* 0x0007982af8007986 */ /* 0x000fe8000c101b06 */
[----:B------:R4:W-:Y:S04]  /*21860*/  STG.E.64 desc[UR6][R248.64+0x790], R40 ;  /* 0x00079028f8007986 */ /* 0x0009e8000c101b06 */
[----:B------:R4:W-:Y:S04]  /*21870*/  STG.E.64 desc[UR6][R248.64+0x770], R32 ;  /* 0x00077020f8007986 */ /* 0x0009e8000c101b06 */
[----:B------:R4:W-:Y:S04]  /*21880*/  STG.E.64 desc[UR6][R248.64+0x778], R34 ;  /* 0x00077822f8007986 */ /* 0x0009e8000c101b06 */
[----:B0-----:R-:W3:Y:S04]  /*21890*/  LDL.LU.128 R72, [R1+0x2b50] ;  /* 0x002b500001487983 */ /* 0x001ee80000300c00 */
[----:B------:R0:W-:Y:S04]  /*218a0*/  STG.E.64 desc[UR6][R248.64+0x750], R24 ;  /* 0x00075018f8007986 */ /* 0x0001e8000c101b06 */
[----:B-1----:R-:W3:Y:S04]  /*218b0*/  LDL.LU.128 R68, [R1+0x2b40] ;  /* 0x002b400001447983 */ /* 0x002ee80000300c00 */
[----:B------:R1:W-:Y:S04]  /*218c0*/  STG.E.64 desc[UR6][R248.64+0x758], R26 ;  /* 0x0007581af8007986 */ /* 0x0003e8000c101b06 */
[----:B------:R-:W3:Y:S04]  /*218d0*/  LDL.LU R66, [R1+0x2038] ;  /* 0x0020380001427983 */ /* 0x000ee80000300800 */
[----:B------:R1:W-:Y:S04]  /*218e0*/  STG.E.64 desc[UR6][R248.64+0x730], R16 ;  /* 0x00073010f8007986 */ /* 0x0003e8000c101b06 */
[----:B------:R-:W3:Y:S04]  /*218f0*/  LDL.LU R67, [R1+0x203c] ;  /* 0x00203c0001437983 */ /* 0x000ee80000300800 */
[----:B------:R2:W-:Y:S04]  /*21900*/  STG.E.64 desc[UR6][R248.64+0x738], R18 ;  /* 0x00073812f8007986 */ /* 0x0005e8000c101b06 */
[----:B------:R-:W3:Y:S04]  /*21910*/  LDL.LU R56, [R1+0x2050] ;  /* 0x0020500001387983 */ /* 0x000ee80000300800 */
[----:B----4-:R-:W-:Y:S04]  /*21920*/  STG.E.64 desc[UR6][R248.64+0x8e0], R60 ;  /* 0x0008e03cf8007986 */ /* 0x010fe8000c101b06 */
[----:B------:R-:W4:Y:S04]  /*21930*/  LDL.LU R57, [R1+0x2054] ;  /* 0x0020540001397983 */ /* 0x000f280000300800 */
[----:B------:R-:W-:Y:S04]  /*21940*/  STG.E.64 desc[UR6][R248.64+0x8e8], R62 ;  /* 0x0008e83ef8007986 */ /* 0x000fe8000c101b06 */
[----:B------:R-:W4:Y:S04]  /*21950*/  LDL.LU R58, [R1+0x2058] ;  /* 0x00205800013a7983 */ /* 0x000f280000300800 */
[----:B------:R-:W-:Y:S04]  /*21960*/  STG.E.64 desc[UR6][R248.64+0x8f0], R64 ;  /* 0x0008f040f8007986 */ /* 0x000fe8000c101b06 */
        /* <DEDUP_REMOVED lines=12> */
[----:B------:R5:W-:Y:S04]  /*21a30*/  STG.E.64 desc[UR6][R248.64+0x820], R12 ;  /* 0x0008200cf8007986 */ /* 0x000be8000c101b06 */
[----:B------:R-:W4:Y:S04]  /*21a40*/  LDL.LU R35, [R1+0x20bc] ;  /* 0x0020bc0001237983 */ /* 0x000f280000300800 */
[----:B0-----:R-:W4:Y:S04]  /*21a50*/  LDL.LU R24, [R1+0x20d0] ;  /* 0x0020d00001187983 */ /* 0x001f280000300800 */
[----:B------:R-:W4:Y:S04]  /*21a60*/  LDL.LU R25, [R1+0x20d4] ;  /* 0x0020d40001197983 */ /* 0x000f280000300800 */
[----:B------:R0:W-:Y:S04]  /*21a70*/  STG.E.64 desc[UR6][R248.64+0x828], R14 ;  /* 0x0008280ef8007986 */ /* 0x0001e8000c101b06 */
[----:B-1----:R-:W4:Y:S04]  /*21a80*/  LDL.LU R26, [R1+0x20d8] ;  /* 0x0020d800011a7983 */ /* 0x002f280000300800 */
[----:B------:R-:W4:Y:S04]  /*21a90*/  LDL.LU R27, [R1+0x20dc] ;  /* 0x0020dc00011b7983 */ /* 0x000f280000300800 */
[----:B------:R-:W4:Y:S04]  /*21aa0*/  LDL.LU R16, [R1+0x20f0] ;  /* 0x0020f00001107983 */ /* 0x000f280000300800 */
[----:B--2---:R1:W-:Y:S04]  /*21ab0*/  STG.E.64 desc[UR6][R248.64+0x840], R20 ;  /* 0x00084014f8007986 */ /* 0x0043e8000c101b06 */
[----:B------:R-:W4:Y:S04]  /*21ac0*/  LDL.LU R17, [R1+0x20f4] ;  /* 0x0020f40001117983 */ /* 0x000f280000300800 */
[----:B------:R-:W2:Y:S04]  /*21ad0*/  LDL.LU R18, [R1+0x20f8] ;  /* 0x0020f80001127983 */ /* 0x000ea80000300800 */
[----:B------:R-:W2:Y:S04]  /*21ae0*/  LDL.LU R19, [R1+0x20fc] ;  /* 0x0020fc0001137983 */ /* 0x000ea80000300800 */
[----:B-----5:R5:W-:Y:S04]  /*21af0*/  STG.E.64 desc[UR6][R248.64+0x848], R22 ;  /* 0x00084816f8007986 */ /* 0x020be8000c101b06 */
[----:B------:R-:W4:Y:S04]  /*21b00*/  LDL.LU R12, [R1+0x2000] ;  /* 0x00200000010c7983 */ /* 0x000f280000300800 */
[----:B------:R-:W4:Y:S04]  /*21b10*/  LDL.LU R13, [R1+0x2004] ;  /* 0x00200400010d7983 */ /* 0x000f280000300800 */
        /* <DEDUP_REMOVED lines=9> */
[----:B-----5:R-:W5:Y:S04]  /*21bb0*/  LDL.LU R22, [R1+0x1fe8] ;  /* 0x001fe80001167983 */ /* 0x020f680000300800 */
[----:B------:R1:W-:Y:S04]  /*21bc0*/  STG.E.64 desc[UR6][R248.64+0x8a8], R46 ;  /* 0x0008a82ef8007986 */ /* 0x0003e8000c101b06 */
[----:B------:R-:W5:Y:S04]  /*21bd0*/  LDL.LU R23, [R1+0x1fec] ;  /* 0x001fec0001177983 */ /* 0x000f680000300800 */
[----:B------:R1:W-:Y:S04]  /*21be0*/  STG.E.64 desc[UR6][R248.64+0x8c0], R52 ;  /* 0x0008c034f8007986 */ /* 0x0003e8000c101b06 */
[----:B------:R-:W5:Y:S04]  /*21bf0*/  LDL.LU R28, [R1+0x1fc0] ;  /* 0x001fc000011c7983 */ /* 0x000f680000300800 */
[----:B------:R1:W-:Y:S04]  /*21c00*/  STG.E.64 desc[UR6][R248.64+0x8c8], R54 ;  /* 0x0008c836f8007986 */ /* 0x0003e8000c101b06 */
[----:B------:R-:W5:Y:S04]  /*21c10*/  LDL.LU R29, [R1+0x1fc4] ;  /* 0x001fc400011d7983 */ /* 0x000f680000300800 */
        /* <DEDUP_REMOVED lines=21> */
[----:B------:R3:W-:Y:S04]  /*21d70*/  STG.E.64 desc[UR6][R248.64+0x808], R10 ;  /* 0x0008080af8007986 */ /* 0x0007e8000c101b06 */
[----:B------:R-:W5:Y:S04]  /*21d80*/  LDL.LU R65, [R1+0x1f34] ;  /* 0x001f340001417983 */ /* 0x000f680000300800 */
[----:B0-----:R-:W2:Y:S04]  /*21d90*/  LDL.LU R6, [R1+0x2018] ;  /* 0x0020180001067983 */ /* 0x001ea80000300800 */
[----:B-1----:R-:W4:Y:S04]  /*21da0*/  LDL.LU R4, [R1+0x2010] ;  /* 0x0020100001047983 */ /* 0x002f280000300800 */
[----:B------:R-:W4:Y:S04]  /*21db0*/  LDL.LU R5, [R1+0x2014] ;  /* 0x0020140001057983 */ /* 0x000f280000300800 */
[----:B------:R-:W2:Y:S04]  /*21dc0*/  LDL.LU R7, [R1+0x201c] ;  /* 0x00201c0001077983 */ /* 0x000ea80000300800 */
[----:B---3--:R-:W3:Y:S04]  /*21dd0*/  LDL.LU R10, [R1+0x2028] ;  /* 0x00202800010a7983 */ /* 0x008ee80000300800 */
[----:B------:R-:W3:Y:S04]  /*21de0*/  LDL.LU R11, [R1+0x202c] ;  /* 0x00202c00010b7983 */ /* 0x000ee80000300800 */
[----:B----4-:R0:W-:Y:S04]  /*21df0*/  STG.E.64 desc[UR6][R248.64+0x910], R4 ;  /* 0x00091004f8007986 */ /* 0x0101e8000c101b06 */
[----:B--2---:R1:W-:Y:S04]  /*21e00*/  STG.E.64 desc[UR6][R248.64+0x918], R6 ;  /* 0x00091806f8007986 */ /* 0x0043e8000c101b06 */
[----:B---3--:R2:W-:Y:S04]  /*21e10*/  STG.E.64 desc[UR6][R248.64+0x908], R10 ;  /* 0x0009080af8007986 */ /* 0x0085e8000c101b06 */
[----:B0-----:R-:W3:Y:S04]  /*21e20*/  LDL.LU R4, [R1+0x1f10] ;  /* 0x001f100001047983 */ /* 0x001ee80000300800 */
[----:B------:R-:W3:Y:S04]  /*21e30*/  LDL.LU R5, [R1+0x1f14] ;  /* 0x001f140001057983 */ /* 0x000ee80000300800 */
[----:B-1----:R-:W4:Y:S04]  /*21e40*/  LDL.LU R6, [R1+0x1f18] ;  /* 0x001f180001067983 */ /* 0x002f280000300800 */
[----:B------:R-:W4:Y:S04]  /*21e50*/  LDL.LU R7, [R1+0x1f1c] ;  /* 0x001f1c0001077983 */ /* 0x000f280000300800 */
[----:B--2---:R-:W2:Y:S04]  /*21e60*/  LDL.LU R10, [R1+0x1f28] ;  /* 0x001f2800010a7983 */ /* 0x004ea80000300800 */
[----:B------:R-:W2:Y:S04]  /*21e70*/  LDL.LU R11, [R1+0x1f2c] ;  /* 0x001f2c00010b7983 */ /* 0x000ea80000300800 */
[----:B---3--:R-:W-:Y:S04]  /*21e80*/  STG.E.64 desc[UR6][R248.64+0xa10], R4 ;  /* 0x000a1004f8007986 */ /* 0x008fe8000c101b06 */
[----:B----4-:R0:W-:Y:S04]  /*21e90*/  STG.E.64 desc[UR6][R248.64+0xa18], R6 ;  /* 0x000a1806f8007986 */ /* 0x0101e8000c101b06 */
[----:B--2---:R1:W-:Y:S04]  /*21ea0*/  STG.E.64 desc[UR6][R248.64+0xa08], R10 ;  /* 0x000a080af8007986 */ /* 0x0043e8000c101b06 */
[----:B0-----:R-:W2:Y:S04]  /*21eb0*/  LDL.LU.128 R4, [R1+0x2a50] ;  /* 0x002a500001047983 */ /* 0x001ea80000300c00 */
[----:B-1----:R-:W3:Y:S04]  /*21ec0*/  LDL.LU.128 R8, [R1+0x2a40] ;  /* 0x002a400001087983 */ /* 0x002ee80000300c00 */
[----:B--2---:R-:W-:Y:S04]  /*21ed0*/  STG.E.64 desc[UR6][R248.64+0xbd8], R6 ;  /* 0x000bd806f8007986 */ /* 0x004fe8000c101b06 */
[----:B------:R0:W-:Y:S04]  /*21ee0*/  STG.E.64 desc[UR6][R248.64+0xbd0], R4 ;  /* 0x000bd004f8007986 */ /* 0x0001e8000c101b06 */
[----:B---3--:R-:W-:Y:S04]  /*21ef0*/  STG.E.64 desc[UR6][R248.64+0xbc8], R10 ;  /* 0x000bc80af8007986 */ /* 0x008fe8000c101b06 */
[----:B------:R1:W-:Y:S04]  /*21f00*/  STG.E.64 desc[UR6][R248.64+0xbc0], R8 ;  /* 0x000bc008f8007986 */ /* 0x0003e8000c101b06 */
[----:B0-----:R-:W2:Y:S04]  /*21f10*/  LDL.LU.128 R4, [R1+0x2a20] ;  /* 0x002a200001047983 */ /* 0x001ea80000300c00 */
[----:B-1----:R-:W3:Y:S04]  /*21f20*/  LDL.LU.128 R8, [R1+0x2a10] ;  /* 0x002a100001087983 */ /* 0x002ee80000300c00 */
[----:B------:R0:W-:Y:S04]  /*21f30*/  STG.E.64 desc[UR6][R248.64+0x838], R18 ;  /* 0x00083812f8007986 */ /* 0x0001e8000c101b06 */
[----:B------:R1:W-:Y:S04]  /*21f40*/  STG.E.64 desc[UR6][R248.64+0x830], R16 ;  /* 0x00083010f8007986 */ /* 0x0003e8000c101b06 */
[----:B------:R-:W-:Y:S04]  /*21f50*/  STG.E.64 desc[UR6][R248.64+0x928], R14 ;  /* 0x0009280ef8007986 */ /* 0x000fe8000c101b06 */
[----:B------:R4:W-:Y:S04]  /*21f60*/  STG.E.64 desc[UR6][R248.64+0x920], R12 ;  /* 0x0009200cf8007986 */ /* 0x0009e8000c101b06 */
[----:B0-----:R-:W5:Y:S04]  /*21f70*/  LDL.LU R18, [R1+0x1ff8] ;  /* 0x001ff80001127983 */ /* 0x001f680000300800 */
[----:B-1----:R-:W5:Y:S04]  /*21f80*/  LDL.LU R16, [R1+0x1ff0] ;  /* 0x001ff00001107983 */ /* 0x002f680000300800 */
[----:B------:R-:W5:Y:S04]  /*21f90*/  LDL.LU R17, [R1+0x1ff4] ;  /* 0x001ff40001117983 */ /* 0x000f680000300800 */
[----:B------:R-:W5:Y:S04]  /*21fa0*/  LDL.LU R19, [R1+0x1ffc] ;  /* 0x001ffc0001137983 */ /* 0x000f680000300800 */
[----:B----4-:R-:W4:Y:S04]  /*21fb0*/  LDL.LU R12, [R1+0x1f00] ;  /* 0x001f0000010c7983 */ /* 0x010f280000300800 */
[----:B------:R-:W4:Y:S04]  /*21fc0*/  LDL.LU R13, [R1+0x1f04] ;  /* 0x001f0400010d7983 */ /* 0x000f280000300800 */
[----:B------:R-:W4:Y:S04]  /*21fd0*/  LDL.LU R14, [R1+0x1f08] ;  /* 0x001f0800010e7983 */ /* 0x000f280000300800 */
[----:B------:R-:W4:Y:S04]  /*21fe0*/  LDL.LU R15, [R1+0x1f0c] ;  /* 0x001f0c00010f7983 */ /* 0x000f280000300800 */
[----:B--2---:R-:W-:Y:S04]  /*21ff0*/  STG.E.64 desc[UR6][R248.64+0xbb8], R6 ;  /* 0x000bb806f8007986 */ /* 0x004fe8000c101b06 */
[----:B------:R0:W-:Y:S04]  /*22000*/  STG.E.64 desc[UR6][R248.64+0xbb0], R4 ;  /* 0x000bb004f8007986 */ /* 0x0001e8000c101b06 */
[----:B---3--:R-:W-:Y:S04]  /*22010*/  STG.E.64 desc[UR6][R248.64+0xba8], R10 ;  /* 0x000ba80af8007986 */ /* 0x008fe8000c101b06 */
[----:B------:R1:W-:Y:S04]  /*22020*/  STG.E.64 desc[UR6][R248.64+0xba0], R8 ;  /* 0x000ba008f8007986 */ /* 0x0003e8000c101b06 */
        /* <DEDUP_REMOVED lines=8> */
[----:B-----5:R0:W-:Y:S04]  /*220b0*/  STG.E.64 desc[UR6][R248.64+0x938], R18 ;  /* 0x00093812f8007986 */ /* 0x0201e8000c101b06 */
[----:B------:R1:W-:Y:S04]  /*220c0*/  STG.E.64 desc[UR6][R248.64+0x930], R16 ;  /* 0x00093010f8007986 */ /* 0x0003e8000c101b06 */
[----:B----4-:R-:W-:Y:S04]  /*220d0*/  STG.E.64 desc[UR6][R248.64+0xa28], R14 ;  /* 0x000a280ef8007986 */ /* 0x010fe8000c101b06 */
[----:B------:R4:W-:Y:S04]  /*220e0*/  STG.E.64 desc[UR6][R248.64+0xa20], R12 ;  /* 0x000a200cf8007986 */ /* 0x0009e8000c101b06 */
[----:B0-----:R-:W5:Y:S04]  /*220f0*/  LDL.LU R18, [R1+0x1ef8] ;  /* 0x001ef80001127983 */ /* 0x001f680000300800 */
[----:B-1----:R-:W5:Y:S04]  /*22100*/  LDL.LU R16, [R1+0x1ef0] ;  /* 0x001ef00001107983 */ /* 0x002f680000300800 */
[----:B------:R-:W5:Y:S04]  /*22110*/  LDL.LU R17, [R1+0x1ef4] ;  /* 0x001ef40001117983 */ /* 0x000f680000300800 */
[----:B------:R-:W5:Y:S04]  /*22120*/  LDL.LU R19, [R1+0x1efc] ;  /* 0x001efc0001137983 */ /* 0x000f680000300800 */
[----:B----4-:R-:W4:Y:S04]  /*22130*/  LDL.LU.128 R12, [R1+0x2a60] ;  /* 0x002a6000010c7983 */ /* 0x010f280000300c00 */
[----:B--2---:R-:W-:Y:S04]  /*22140*/  STG.E.64 desc[UR6][R248.64+0xb78], R6 ;  /* 0x000b7806f8007986 */ /* 0x004fe8000c101b06 */
[----:B------:R0:W-:Y:S04]  /*22150*/  STG.E.64 desc[UR6][R248.64+0xb70], R4 ;  /* 0x000b7004f8007986 */ /* 0x0001e8000c101b06 */
[----:B---3--:R-:W-:Y:S04]  /*22160*/  STG.E.64 desc[UR6][R248.64+0xb68], R10 ;  /* 0x000b680af8007986 */ /* 0x008fe8000c101b06 */
[----:B------:R1:W-:Y:S04]  /*22170*/  STG.E.64 desc[UR6][R248.64+0xb60], R8 ;  /* 0x000b6008f8007986 */ /* 0x0003e8000c101b06 */
[----:B0-----:R-:W2:Y:S04]  /*22180*/  LDL.LU.128 R4, [R1+0x29c0] ;  /* 0x0029c00001047983 */ /* 0x001ea80000300c00 */
[----:B-1----:R-:W3:Y:S04]  /*22190*/  LDL.LU.128 R8, [R1+0x29b0] ;  /* 0x0029b00001087983 */ /* 0x002ee80000300c00 */
[----:B-----5:R-:W-:Y:S04]  /*221a0*/  STG.E.64 desc[UR6][R248.64+0xa30], R16 ;  /* 0x000a3010f8007986 */ /* 0x020fe8000c101b06 */
[----:B------:R0:W-:Y:S04]  /*221b0*/  STG.E.64 desc[UR6][R248.64+0xa38], R18 ;  /* 0x000a3812f8007986 */ /* 0x0001e8000c101b06 */
[----:B----4-:R1:W-:Y:S04]  /*221c0*/  STG.E.64 desc[UR6][R248.64+0xbe8], R14 ;  /* 0x000be80ef8007986 */ /* 0x0103e8000c101b06 */
[----:B0-----:R-:W4:Y:S01]  /*221d0*/  LDL.LU.128 R16, [R1+0x2a70] ;  /* 0x002a700001107983 */ /* 0x001f220000300c00 */
[----:B-1----:R-:W-:-:S03]  /*221e0*/  MOV R14, R252 ;  /* 0x000000fc000e7202 */ /* 0x002fc60000000f00 */
[----:B------:R-:W5:Y:S01]  /*221f0*/  LDL.LU R252, [R1+0x2a34] ;  /* 0x002a340001fc7983 */ /* 0x000f620000300800 */
[----:B------:R-:W-:-:S03]  /*22200*/  IMAD.MOV.U32 R15, RZ, RZ, R3 ;  /* 0x000000ffff0f7224 */ /* 0x000fc600078e0003 */
        /* <DEDUP_REMOVED lines=34> */
[----:B--2---:R-:W-:Y:S04]  /*22430*/  STG.E.64 desc[UR6][R248.64+0xb58], R6 ;  /* 0x000b5806f8007986 */ /* 0x004fe8000c101b06 */
[----:B------:R0:W-:Y:S04]  /*22440*/  STG.E.64 desc[UR6][R248.64+0xb50], R4 ;  /* 0x000b5004f8007986 */ /* 0x0001e8000c101b06 */
[----:B---3--:R-:W-:Y:S04]  /*22450*/  STG.E.64 desc[UR6][R248.64+0xb48], R10 ;  /* 0x000b480af8007986 */ /* 0x008fe8000c101b06 */
[----:B------:R1:W-:Y:S04]  /*22460*/  STG.E.64 desc[UR6][R248.64+0xb40], R8 ;  /* 0x000b4008f8007986 */ /* 0x0003e8000c101b06 */
[----:B0-----:R-:W2:Y:S04]  /*22470*/  LDL.LU.128 R4, [R1+0x29a0] ;  /* 0x0029a00001047983 */ /* 0x001ea80000300c00 */
[----:B-1----:R-:W3:Y:S04]  /*22480*/  LDL.LU.128 R8, [R1+0x2990] ;  /* 0x0029900001087983 */ /* 0x002ee80000300c00 */
[----:B----4-:R0:W-:Y:S04]  /*22490*/  STG.E.64 desc[UR6][R248.64+0xbf8], R18 ;  /* 0x000bf812f8007986 */ /* 0x0101e8000c101b06 */
[----:B-----5:R1:W-:Y:S04]  /*224a0*/  STG.E desc[UR6][R248.64+0xa00], R252 ;  /* 0x000a00fcf8007986 */ /* 0x0203e8000c101906 */
[----:B0-----:R-:W4:Y:S04]  /*224b0*/  LDL.LU R18, [R1+0x1e28] ;  /* 0x001e280001127983 */ /* 0x001f280000300800 */
[----:B------:R-:W4:Y:S04]  /*224c0*/  LDL.LU R19, [R1+0x1e2c] ;  /* 0x001e2c0001137983 */ /* 0x000f280000300800 */
[----:B-1----:R-:W5:Y:S04]  /*224d0*/  LDL.LU R252, [R1+0x2950] ;  /* 0x0029500001fc7983 */ /* 0x002f680000300800 */
[----:B------:R0:W-:Y:S04]  /*224e0*/  STG.E.64 desc[UR6][R248.64+0x948], R22 ;  /* 0x00094816f8007986 */ /* 0x0001e8000c101b06 */
[----:B------:R1:W-:Y:S04]  /*224f0*/  STG.E.64 desc[UR6][R248.64+0x940], R20 ;  /* 0x00094014f8007986 */ /* 0x0003e8000c101b06 */
[----:B------:R1:W-:Y:S04]  /*22500*/  STG.E.64 desc[UR6][R248.64+0xbe0], R12 ;  /* 0x000be00cf8007986 */ /* 0x0003e8000c101b06 */
[----:B------:R-:W-:Y:S04]  /*22510*/  STG.E.64 desc[UR6][R248.64+0x9f0], R64 ;  /* 0x0009f040f8007986 */ /* 0x000fe8000c101b06 */
[----:B0-----:R-:W5:Y:S04]  /*22520*/  LDL.LU R22, [R1+0x1ee8] ;  /* 0x001ee80001167983 */ /* 0x001f680000300800 */
[----:B-1----:R-:W5:Y:S01]  /*22530*/  LDL.LU R20, [R1+0x1ee0] ;  /* 0x001ee00001147983 */ /* 0x002f620000300800 */
[----:B------:R-:W-:-:S03]  /*22540*/  IMAD.MOV.U32 R13, RZ, RZ, R251 ;  /* 0x000000ffff0d7224 */ /* 0x000fc600078e00fb */
[----:B------:R-:W5:Y:S04]  /*22550*/  LDL.LU R21, [R1+0x1ee4] ;  /* 0x001ee40001157983 */ /* 0x000f680000300800 */
        /* <DEDUP_REMOVED lines=22> */
[----:B------:R-:W-:Y:S04]  /*226c0*/  STG.E desc[UR6][R248.64+0x804], R3 ;  /* 0x00080403f8007986 */ /* 0x000fe8000c101906 */
        /* <DEDUP_REMOVED lines=49> */
[----:B0-----:R-:W3:Y:S04]  /*229e0*/  LDL.LU.128 R4, [R1+0x2980] ;  /* 0x0029800001047983 */ /* 0x001ee80000300c00 */
[----:B--2---:R-:W2:Y:S04]  /*229f0*/  LDL.LU.128 R8, [R1+0x2970] ;  /* 0x0029700001087983 */ /* 0x004ea80000300c00 */
[----:B------:R-:W2:Y:S01]  /*22a00*/  LDL.LU R3, [R1+0x2954] ;  /* 0x0029540001037983 */ /* 0x000ea20000300800 */
[----:B------:R-:W0:Y:S03]  /*22a10*/  LDC.64 R244, c[0x0][0x380] ;  /* 0x0000e000fff47b82 */ /* 0x000e260000000a00 */
[----:B----4-:R1:W-:Y:S04]  /*22a20*/  STG.E.64 desc[UR6][R248.64+0xb08], R18 ;  /* 0x000b0812f8007986 */ /* 0x0103e8000c101b06 */
[----:B-----5:R-:W-:Y:S04]  /*22a30*/  STG.E.64 desc[UR6][R248.64+0xa48], R22 ;  /* 0x000a4816f8007986 */ /* 0x020fe8000c101b06 */
[----:B------:R-:W4:Y:S01]  /*22a40*/  LDL.LU R12, [R1+0x1e10] ;  /* 0x001e1000010c7983 */ /* 0x000f220000300800 */
[----:B-1----:R-:W-:-:S03]  /*22a50*/  MOV R19, R252 ;  /* 0x000000fc00137202 */ /* 0x002fc60000000f00 */
[----:B------:R-:W5:Y:S04]  /*22a60*/  LDL.LU R252, [R1+0x2938] ;  /* 0x0029380001fc7983 */ /* 0x000f680000300800 */
[----:B0-----:R-:W5:Y:S04]  /*22a70*/  LDG.E.CONSTANT R244, desc[UR6][R244.64+0x28] ;  /* 0x00002806f4f47981 */ /* 0x001f68000c1e9900 */
[----:B------:R0:W-:Y:S04]  /*22a80*/  STG.E.64 desc[UR6][R248.64+0xa40], R20 ;  /* 0x000a4014f8007986 */ /* 0x0001e8000c101b06 */
[----:B------:R-:W-:Y:S04]  /*22a90*/  STG.E.64 desc[UR6][R248.64+0xb18], R14 ;  /* 0x000b180ef8007986 */ /* 0x000fe8000c101b06 */
[----:B------:R1:W-:Y:S04]  /*22aa0*/  STG.E desc[UR6][R248.64+0xb00], R250 ;  /* 0x000b00faf8007986 */ /* 0x0003e8000c101906 */
[----:B------:R1:W-:Y:S04]  /*22ab0*/  STG.E desc[UR6][R248.64+0xb04], R2 ;  /* 0x000b0402f8007986 */ /* 0x0003e8000c101906 */
[----:B0-----:R-:W4:Y:S04]  /*22ac0*/  LDL.LU.128 R20, [R1+0x2a80] ;  /* 0x002a800001147983 */ /* 0x001f280000300c00 */
[----:B-1----:R-:W4:Y:S04]  /*22ad0*/  LDL.LU R250, [R1+0x2948] ;  /* 0x0029480001fa7983 */ /* 0x002f280000300800 */
[----:B------:R-:W4:Y:S04]  /*22ae0*/  LDL.LU R2, [R1+0x2940] ;  /* 0x0029400001027983 */ /* 0x000f280000300800 */
[----:B------:R-:W4:Y:S04]  /*22af0*/  LDL.64 R14, [R1+0x2920] ;  /* 0x00292000010e7983 */ /* 0x000f280000100a00 */
[----:B------:R-:W-:Y:S04]  /*22b00*/  STG.E.64 desc[UR6][R248.64+0xa60], R28 ;  /* 0x000a601cf8007986 */ /* 0x000fe8000c101b06 */
[----:B------:R0:W-:Y:S04]  /*22b10*/  STG.E.64 desc[UR6][R248.64+0xa68], R30 ;  /* 0x000a681ef8007986 */ /* 0x0001e8000c101b06 */
[----:B------:R-:W-:Y:S04]  /*22b20*/  STG.E.64 desc[UR6][R248.64+0xa80], R36 ;  /* 0x000a8024f8007986 */ /* 0x000fe8000c101b06 */
[----:B0-----:R-:W4:Y:S04]  /*22b30*/  LDL.LU.128 R28, [R1+0x2aa0] ;  /* 0x002aa000011c7983 */ /* 0x001f280000300c00 */
[----:B------:R0:W-:Y:S04]  /*22b40*/  STG.E.64 desc[UR6][R248.64+0xa88], R38 ;  /* 0x000a8826f8007986 */ /* 0x0001e8000c101b06 */
[----:B------:R-:W-:Y:S04]  /*22b50*/  STG.E.64 desc[UR6][R248.64+0xaa0], R44 ;  /* 0x000aa02cf8007986 */ /* 0x000fe8000c101b06 */
[----:B------:R1:W-:Y:S04]  /*22b60*/  STG.E.64 desc[UR6][R248.64+0xaa8], R46 ;  /* 0x000aa82ef8007986 */ /* 0x0003e8000c101b06 */
[----:B0-----:R-:W4:Y:S04]  /*22b70*/  LDL.LU.128 R36, [R1+0x2ac0] ;  /* 0x002ac00001247983 */ /* 0x001f280000300c00 */
[----:B------:R-:W-:Y:S04]  /*22b80*/  STG.E.64 desc[UR6][R248.64+0xac0], R52 ;  /* 0x000ac034f8007986 */ /* 0x000fe8000c101b06 */
[----:B-1----:R-:W4:Y:S04]  /*22b90*/  LDL.LU.128 R44, [R1+0x2ae0] ;  /* 0x002ae000012c7983 */ /* 0x002f280000300c00 */
        /* <DEDUP_REMOVED lines=14> */
[----:B0-----:R-:W4:Y:S04]  /*22c80*/  LDL.LU.128 R48, [R1+0x2af0] ;  /* 0x002af00001307983 */ /* 0x001f280000300c00 */
[----:B---3--:R0:W-:Y:S04]  /*22c90*/  STG.E.64 desc[UR6][R248.64+0xa98], R42 ;  /* 0x000a982af8007986 */ /* 0x0081e8000c101b06 */
[----:B------:R-:W-:Y:S04]  /*22ca0*/  STG.E.64 desc[UR6][R248.64+0xa70], R32 ;  /* 0x000a7020f8007986 */ /* 0x000fe8000c101b06 */
[----:B0-----:R-:W3:Y:S04]  /*22cb0*/  LDL.LU.128 R40, [R1+0x2ad0] ;  /* 0x002ad00001287983 */ /* 0x001ee80000300c00 */
[----:B------:R0:W-:Y:S04]  /*22cc0*/  STG.E.64 desc[UR6][R248.64+0xa78], R34 ;  /* 0x000a7822f8007986 */ /* 0x0001e8000c101b06 */
[----:B------:R-:W-:Y:S04]  /*22cd0*/  STG.E.64 desc[UR6][R248.64+0xa50], R24 ;  /* 0x000a5018f8007986 */ /* 0x000fe8000c101b06 */
[----:B------:R1:W-:Y:S04]  /*22ce0*/  STG.E.64 desc[UR6][R248.64+0xa58], R26 ;  /* 0x000a581af8007986 */ /* 0x0003e8000c101b06 */
[----:B------:R-:W-:Y:S04]  /*22cf0*/  STG.E desc[UR6][R248.64+0xa04], R251 ;  /* 0x000a04fbf8007986 */ /* 0x000fe8000c101906 */
[----:B------:R-:W-:Y:S04]  /*22d00*/  STG.E desc[UR6][R248.64+0x800], R4 ;  /* 0x00080004f8007986 */ /* 0x000fe8000c101906 */
[----:B--2---:R2:W-:Y:S04]  /*22d10*/  STG.E desc[UR6][R248.64+0x604], R11 ;  /* 0x0006040bf8007986 */ /* 0x0045e8000c101906 */
[----:B------:R2:W-:Y:S01]  /*22d20*/  STG.E desc[UR6][R248.64+0x704], R5 ;  /* 0x00070405f8007986 */ /* 0x0005e2000c101906 */
[----:B------:R-:W-:-:S03]  /*22d30*/  IMAD.MOV.U32 R18, RZ, RZ, R3 ;  /* 0x000000ffff127224 */ /* 0x000fc600078e0003 */
[----:B------:R2:W-:Y:S04]  /*22d40*/  STG.E desc[UR6][R248.64+0x900], R6 ;  /* 0x00090006f8007986 */ /* 0x0005e8000c101906 */
[----:B------:R2:W-:Y:S04]  /*22d50*/  STG.E desc[UR6][R248.64+0x904], R7 ;  /* 0x00090407f8007986 */ /* 0x0005e8000c101906 */
[----:B0-----:R-:W3:Y:S04]  /*22d60*/  LDL.LU.128 R32, [R1+0x2ab0] ;  /* 0x002ab00001207983 */ /* 0x001ee80000300c00 */
[----:B-1----:R-:W3:Y:S04]  /*22d70*/  LDL.LU.128 R24, [R1+0x2a90] ;  /* 0x002a900001187983 */ /* 0x002ee80000300c00 */
[----:B--2---:R-:W2:Y:S04]  /*22d80*/  LDL.LU R11, [R1+0x2964] ;  /* 0x00296400010b7983 */ /* 0x004ea80000300800 */
[----:B------:R-:W2:Y:S04]  /*22d90*/  LDL.LU R4, [R1+0x2960] ;  /* 0x0029600001047983 */ /* 0x000ea80000300800 */
[----:B------:R-:W2:Y:S04]  /*22da0*/  LDL.LU R5, [R1+0x295c] ;  /* 0x00295c0001057983 */ /* 0x000ea80000300800 */
[----:B------:R-:W2:Y:S04]  /*22db0*/  LDL.LU R6, [R1+0x2958] ;  /* 0x0029580001067983 */ /* 0x000ea80000300800 */
[----:B------:R-:W2:Y:S04]  /*22dc0*/  LDL.LU R7, [R1+0x294c] ;  /* 0x00294c0001077983 */ /* 0x000ea80000300800 */
[----:B------:R-:W2:Y:S04]  /*22dd0*/  LDL.LU R251, [R1+0x2944] ;  /* 0x0029440001fb7983 */ /* 0x000ea80000300800 */
[----:B------:R-:W2:Y:S01]  /*22de0*/  LDL.LU R3, [R1+0x293c] ;  /* 0x00293c0001037983 */ /* 0x000ea20000300800 */
[----:B-----5:R-:W-:-:S03]  /*22df0*/  ISETP.GE.U32.AND P0, PT, R252, R244, PT ;  /* 0x000000f4fc00720c */ /* 0x020fc60003f06070 */
[----:B------:R0:W-:Y:S04]  /*22e00*/  STG.E.64 desc[UR6][R248.64+0xbf0], R16 ;  /* 0x000bf010f8007986 */ /* 0x0001e8000c101b06 */
[----:B----4-:R0:W-:Y:S04]  /*22e10*/  STG.E.64 desc[UR6][R248.64+0xb10], R12 ;  /* 0x000b100cf8007986 */ /* 0x0101e8000c101b06 */
[----:B------:R0:W-:Y:S04]  /*22e20*/  STG.E.64 desc[UR6][R248.64+0xcf8], R82 ;  /* 0x000cf852f8007986 */ /* 0x0001e8000c101b06 */
[----:B------:R0:W-:Y:S04]  /*22e30*/  STG.E.64 desc[UR6][R248.64+0xcf0], R80 ;  /* 0x000cf050f8007986 */ /* 0x0001e8000c101b06 */
[----:B------:R0:W-:Y:S04]  /*22e40*/  STG.E.64 desc[UR6][R248.64+0xce8], R78 ;  /* 0x000ce84ef8007986 */ /* 0x0001e8000c101b06 */
[----:B------:R0:W-:Y:S04]  /*22e50*/  STG.E.64 desc[UR6][R248.64+0xce0], R76 ;  /* 0x000ce04cf8007986 */ /* 0x0001e8000c101b06 */
[----:B------:R0:W-:Y:S04]  /*22e60*/  STG.E.64 desc[UR6][R248.64+0xcd8], R74 ;  /* 0x000cd84af8007986 */ /* 0x0001e8000c101b06 */
[----:B------:R0:W-:Y:S04]  /*22e70*/  STG.E desc[UR6][R248.64+0xc00], R20 ;  /* 0x000c0014f8007986 */ /* 0x0001e8000c101906 */
[----:B------:R0:W-:Y:S04]  /*22e80*/  STG.E desc[UR6][R248.64+0xd00], R84 ;  /* 0x000d0054f8007986 */ /* 0x0001e8000c101906 */
[----:B------:R0:W-:Y:S04]  /*22e90*/  STG.E.64 desc[UR6][R248.64+0xcd0], R72 ;  /* 0x000cd048f8007986 */ /* 0x0001e8000c101b06 */
        /* <DEDUP_REMOVED lines=45> */
[----:B---3--:R0:W-:Y:S04]  /*23170*/  STG.E.64 desc[UR6][R248.64+0xc58], R42 ;  /* 0x000c582af8007986 */ /* 0x0081e8000c101b06 */
        /* <DEDUP_REMOVED lines=42> */
[----:B--2---:R0:W-:Y:S04]  /*23420*/  STG.E.64 desc[UR6][R248.64+0xfb0], R2 ;  /* 0x000fb002f8007986 */ /* 0x0041e8000c101b06 */
        /* <DEDUP_REMOVED lines=15> */
[----:B------:R0:W-:Y:S04]  /*23520*/  STG.E desc[UR6][R248.64+0xc04], R21 ;  /* 0x000c0415f8007986 */ /* 0x0001e8000c101906 */
[----:B------:R0:W-:Y:S04]  /*23530*/  STG.E desc[UR6][R248.64+0xe00], R148 ;  /* 0x000e0094f8007986 */ /* 0x0001e8000c101906 */
[----:B------:R0:W-:Y:S04]  /*23540*/  STG.E desc[UR6][R248.64+0xd04], R85 ;  /* 0x000d0455f8007986 */ /* 0x0001e8000c101906 */
[----:B------:R0:W-:Y:S04]  /*23550*/  STG.E desc[UR6][R248.64+0xf00], R212 ;  /* 0x000f00d4f8007986 */ /* 0x0001e8000c101906 */
[----:B------:R0:W-:Y:S04]  /*23560*/  STG.E desc[UR6][R248.64+0xe04], R149 ;  /* 0x000e0495f8007986 */ /* 0x0001e8000c101906 */
[----:B------:R0:W-:Y:S04]  /*23570*/  STG.E desc[UR6][R248.64+0xf04], R213 ;  /* 0x000f04d5f8007986 */ /* 0x0001e8000c101906 */
[----:B------:R0:W-:Y:S04]  /*23580*/  STG.E.64 desc[UR6][R248.64+0xfa8], R10 ;  /* 0x000fa80af8007986 */ /* 0x0001e8000c101b06 */
[----:B------:R0:W-:Y:S04]  /*23590*/  STG.E.64 desc[UR6][R248.64+0xfa0], R8 ;  /* 0x000fa008f8007986 */ /* 0x0001e8000c101b06 */
[----:B------:R0:W-:Y:S04]  /*235a0*/  STG.E.64 desc[UR6][R248.64+0xf98], R14 ;  /* 0x000f980ef8007986 */ /* 0x0001e8000c101b06 */
[----:B------:R0:W-:Y:S04]  /*235b0*/  STG.E.64 desc[UR6][R248.64+0xf90], R250 ;  /* 0x000f90faf8007986 */ /* 0x0001e8000c101b06 */
[----:B------:R0:W-:Y:S04]  /*235c0*/  STG.E.64 desc[UR6][R248.64+0xf88], R6 ;  /* 0x000f8806f8007986 */ /* 0x0001e8000c101b06 */
[----:B------:R0:W-:Y:S01]  /*235d0*/  STG.E.64 desc[UR6][R248.64+0xf80], R4 ;  /* 0x000f8004f8007986 */ /* 0x0001e2000c101b06 */
[----:B------:R-:W-:Y:S05]  /*235e0*/  @!P0 EXIT ;  /* 0x000000000000894d */ /* 0x000fea0003800000 */
[----:B0-----:R-:W0:Y:S01]  /*235f0*/  LDC.64 R2, c[0x0][0x3b0] ;  /* 0x0000ec00ff027b82 */ /* 0x001e220000000a00 */
[----:B------:R-:W-:Y:S01]  /*23600*/  F2F.F32.F64 R14, R14 ;  /* 0x0000000e000e7310 */ /* 0x000fe20000301000 */
[-C--:B------:R-:W-:Y:S01]  /*23610*/  VIMNMX.U32 R12, PT, PT, R250, R251.reuse, !PT ;  /* 0x000000fbfa0c7248 */ /* 0x080fe20007fe0000 */
[----:B------:R-:W-:Y:S01]  /*23620*/  IMAD.MOV.U32 R19, RZ, RZ, R250 ;  /* 0x000000ffff137224 */ /* 0x000fe200078e00fa */
[----:B------:R-:W-:Y:S01]  /*23630*/  CS2R R22, SRZ ;  /* 0x0000000000167805 */ /* 0x000fe2000001ff00 */
[----:B------:R-:W-:Y:S02]  /*23640*/  IMAD.MOV.U32 R21, RZ, RZ, RZ ;  /* 0x000000ffff157224 */ /* 0x000fe400078e00ff */
[----:B------:R-:W-:Y:S01]  /*23650*/  IMAD.IADD R13, R12, 0x1, -R251 ;  /* 0x000000010c0d7824 */ /* 0x000fe200078e0afb */
[----:B------:R-:W-:Y:S01]  /*23660*/  MOV R12, R251 ;  /* 0x000000fb000c7202 */ /* 0x000fe20000000f00 */
[----:B------:R-:W-:Y:S08]  /*23670*/  F2F.F32.F64 R16, R246 ;  /* 0x000000f600107310 */ /* 0x000ff00000301000 */
[----:B------:R-:W-:Y:S01]  /*23680*/  F2F.F32.F64 R17, R4 ;  /* 0x0000000400117310 */ /* 0x000fe20000301000 */
[----:B0-----:R-:W-:-:S07]  /*23690*/  IMAD.WIDE.U32 R2, R0, 0x30, R2 ;  /* 0x0000003000027825 */ /* 0x001fce00078e0002 */
[----:B------:R-:W0:Y:S08]  /*236a0*/  F2F.F32.F64 R18, R6 ;  /* 0x0000000600127310 */ /* 0x000e300000301000 */
[----:B------:R-:W1:Y:S01]  /*236b0*/  F2F.F32.F64 R15, R8 ;  /* 0x00000008000f7310 */ /* 0x000e620000301000 */
[----:B0-----:R-:W-:Y:S07]  /*236c0*/  STG.E.128 desc[UR6][R2.64], R16 ;  /* 0x0000001002007986 */ /* 0x001fee000c101d06 */
[----:B------:R-:W0:Y:S01]  /*236d0*/  F2F.F32.F64 R20, R10 ;  /* 0x0000000a00147310 */ /* 0x000e220000301000 */
[----:B-1----:R-:W-:Y:S04]  /*236e0*/  STG.E.128 desc[UR6][R2.64+0x10], R12 ;  /* 0x0000100c02007986 */ /* 0x002fe8000c101d06 */
[----:B0-----:R-:W-:Y:S01]  /*236f0*/  STG.E.128 desc[UR6][R2.64+0x20], R20 ;  /* 0x0000201402007986 */ /* 0x001fe2000c101d06 */
[----:B------:R-:W-:Y:S05]  /*23700*/  EXIT ;  /* 0x000000000000794d */ /* 0x000fea0003800000 */
        .weak           $__internal_0_$__cuda_sm20_div_rn_f64_full
        .type           $__internal_0_$__cuda_sm20_div_rn_f64_full,@function
        .size           $__internal_0_$__cuda_sm20_div_rn_f64_full,($__internal_1_$__cuda_sm20_rcp_rn_f32_slowpath - $__internal_0_$__cuda_sm20_div_rn_f64_full)
$__internal_0_$__cuda_sm20_div_rn_f64_full:
[C---:B------:R-:W-:Y:S01]  /*23710*/  FSETP.GEU.AND P0, PT, |R145|.reuse, 1.469367938527859385e-39, PT ;  /* 0x001000009100780b */ /* 0x040fe20003f0e200 */
[----:B------:R-:W-:Y:S01]  /*23720*/  IMAD.MOV.U32 R139, RZ, RZ, 0x1ca00000 ;  /* 0x1ca00000ff8b7424 */ /* 0x000fe200078e00ff */
[----:B------:R-:W-:Y:S01]  /*23730*/  LOP3.LUT R4, R145, 0x800fffff, RZ, 0xc0, !PT ;  /* 0x800fffff91047812 */ /* 0x000fe200078ec0ff */
[----:B------:R-:W-:Y:S01]  /*23740*/  BSSY.RECONVERGENT B2, `(.L_x_558) ;  /* 0x0000055000027945 */ /* 0x000fe20003800200 */
[----:B------:R-:W-:Y:S02]  /*23750*/  MOV R6, 0x1 ;  /* 0x0000000100067802 */ /* 0x000fe40000000f00 */
[----:B------:R-:W-:Y:S01]  /*23760*/  LOP3.LUT R5, R4, 0x3ff00000, RZ, 0xfc, !PT ;  /* 0x3ff0000004057812 */ /* 0x000fe200078efcff */
[----:B------:R-:W-:Y:S01]  /*23770*/  IMAD.MOV.U32 R4, RZ, RZ, R144 ;  /* 0x000000ffff047224 */ /* 0x000fe200078e0090 */
[C---:B------:R-:W-:Y:S02]  /*23780*/  FSETP.GEU.AND P2, PT, |R19|.reuse, 1.469367938527859385e-39, PT ;  /* 0x001000001300780b */ /* 0x040fe40003f4e200 */
[----:B------:R-:W-:-:S02]  /*23790*/  LOP3.LUT R146, R19, 0x7ff00000, RZ, 0xc0, !PT ;  /* 0x7ff0000013927812 */ /* 0x000fc400078ec0ff */
[----:B------:R-:W-:Y:S01]  /*237a0*/  LOP3.LUT R143, R145, 0x7ff00000, RZ, 0xc0, !PT ;  /* 0x7ff00000918f7812 */ /* 0x000fe200078ec0ff */
[----:B------:R-:W-:Y:S02]  /*237b0*/  @!P0 DMUL R4, R144, 8.98846567431157953865e+307 ;  /* 0x7fe0000090048828 */ /* 0x000fe40000000000 */
[----:B------:R-:W-:Y:S01]  /*237c0*/  IMAD.MOV.U32 R135, RZ, RZ, R146 ;  /* 0x000000ffff877224 */ /* 0x000fe200078e0092 */
[----:B------:R-:W-:-:S03]  /*237d0*/  ISETP.GE.U32.AND P1, PT, R146, R143, PT ;  /* 0x0000008f9200720c */ /* 0x000fc60003f26070 */
[----:B------:R-:W0:Y:S02]  /*237e0*/  MUFU.RCP64H R7, R5 ;  /* 0x0000000500077308 */ /* 0x000e240000001800 */
[----:B------:R-:W-:-:S04]  /*237f0*/  @!P2 LOP3.LUT R0, R145, 0x7ff00000, RZ, 0xc0, !PT ;  /* 0x7ff000009100a812 */ /* 0x000fc800078ec0ff */
[----:B------:R-:W-:Y:S01]  /*23800*/  @!P2 ISETP.GE.U32.AND P3, PT, R146, R0, PT ;  /* 0x000000009200a20c */ /* 0x000fe20003f66070 */
[----:B------:R-:W-:Y:S01]  /*23810*/  IMAD.MOV.U32 R0, RZ, RZ, R143 ;  /* 0x000000ffff007224 */ /* 0x000fe200078e008f */
[----:B------:R-:W-:-:S05]  /*23820*/  @!P0 LOP3.LUT R0, R5, 0x7ff00000, RZ, 0xc0, !PT ;  /* 0x7ff0000005008812 */ /* 0x000fca00078ec0ff */
[----:B------:R-:W-:Y:S01]  /*23830*/  VIADD R147, R0, 0xffffffff ;  /* 0xffffffff00937836 */ /* 0x000fe20000000000 */
[----:B0-----:R-:W-:-:S08]  /*23840*/  DFMA R8, R6, -R4, 1 ;  /* 0x3ff000000608742b */ /* 0x001fd00000000804 */
[----:B------:R-:W-:-:S08]  /*23850*/  DFMA R8, R8, R8, R8 ;  /* 0x000000080808722b */ /* 0x000fd00000000008 */
[----:B------:R-:W-:Y:S01]  /*23860*/  DFMA R10, R6, R8, R6 ;  /* 0x00000008060a722b */ /* 0x000fe20000000006 */
[C---:B------:R-:W-:Y:S01]  /*23870*/  @!P2 SEL R9, R139.reuse, 0x63400000, !P3 ;  /* 0x634000008b09a807 */ /* 0x040fe20005800000 */
[----:B------:R-:W-:Y:S01]  /*23880*/  IMAD.MOV.U32 R6, RZ, RZ, R18 ;  /* 0x000000ffff067224 */ /* 0x000fe200078e0012 */
[----:B------:R-:W-:Y:S02]  /*23890*/  SEL R7, R139, 0x63400000, !P1 ;  /* 0x634000008b077807 */ /* 0x000fe40004800000 */
[--C-:B------:R-:W-:Y:S02]  /*238a0*/  @!P2 LOP3.LUT R9, R9, 0x80000000, R19.reuse, 0xf8, !PT ;  /* 0x800000000909a812 */ /* 0x100fe400078ef813 */
[----:B------:R-:W-:Y:S01]  /*238b0*/  LOP3.LUT R7, R7, 0x800fffff, R19, 0xf8, !PT ;  /* 0x800fffff07077812 */ /* 0x000fe200078ef813 */
[----:B------:R-:W-:Y:S01]  /*238c0*/  DFMA R16, R10, -R4, 1 ;  /* 0x3ff000000a10742b */ /* 0x000fe20000000804 */
[----:B------:R-:W-:Y:S02]  /*238d0*/  @!P2 LOP3.LUT R9, R9, 0x100000, RZ, 0xfc, !PT ;  /* 0x001000000909a812 */ /* 0x000fe400078efcff */
[----:B------:R-:W-:-:S05]  /*238e0*/  @!P2 MOV R8, RZ ;  /* 0x000000ff0008a202 */ /* 0x000fca0000000f00 */
[----:B------:R-:W-:Y:S02]  /*238f0*/  DFMA R16, R10, R16, R10 ;  /* 0x000000100a10722b */ /* 0x000fe4000000000a */
[----:B------:R-:W-:-:S08]  /*23900*/  @!P2 DFMA R6, R6, 2, -R8 ;  /* 0x400000000606a82b */ /* 0x000fd00000000808 */
[----:B------:R-:W-:Y:S02]  /*23910*/  DMUL R8, R16, R6 ;  /* 0x0000000610087228 */ /* 0x000fe40000000000 */
[----:B------:R-:W-:-:S04]  /*23920*/  @!P2 LOP3.LUT R135, R7, 0x7ff00000, RZ, 0xc0, !PT ;  /* 0x7ff000000787a812 */ /* 0x000fc800078ec0ff */
[----:B------:R-:W-:Y:S02]  /*23930*/  IADD3 R143, PT, PT, R135, -0x1, RZ ;  /* 0xffffffff878f7810 */ /* 0x000fe40007ffe0ff */
[----:B------:R-:W-:Y:S02]  /*23940*/  DFMA R10, R8, -R4, R6 ;  /* 0x80000004080a722b */ /* 0x000fe40000000006 */
[----:B------:R-:W-:-:S04]  /*23950*/  ISETP.GT.U32.AND P0, PT, R143, 0x7feffffe, PT ;  /* 0x7feffffe8f00780c */ /* 0x000fc80003f04070 */
[----:B------:R-:W-:Y:S02]  /*23960*/  ISETP.GT.U32.OR P0, PT, R147, 0x7feffffe, P0 ;  /* 0x7feffffe9300780c */ /* 0x000fe40000704470 */
[----:B------:R-:W-:-:S11]  /*23970*/  DFMA R16, R16, R10, R8 ;  /* 0x0000000a1010722b */ /* 0x000fd60000000008 */
[----:B------:R-:W-:Y:S05]  /*23980*/  @P0 BRA `(.L_x_559) ;  /* 0x00000000006c0947 */ /* 0x000fea0003800000 */
[----:B------:R-:W-:Y:S01]  /*23990*/  LOP3.LUT R9, R145, 0x7ff00000, RZ, 0xc0, !PT ;  /* 0x7ff0000091097812 */ /* 0x000fe200078ec0ff */
[----:B------:R-:W-:-:S03]  /*239a0*/  IMAD.MOV.U32 R10, RZ, RZ, RZ ;  /* 0x000000ffff0a7224 */ /* 0x000fc600078e00ff */
[CC--:B------:R-:W-:Y:S02]  /*239b0*/  VIADDMNMX R0, R146.reuse, -R9.reuse, 0xb9600000, !PT ;  /* 0xb960000092007446 */ /* 0x0c0fe40007800909 */
[----:B------:R-:W-:Y:S02]  /*239c0*/  ISETP.GE.U32.AND P0, PT, R146, R9, PT ;  /* 0x000000099200720c */ /* 0x000fe40003f06070 */
[----:B------:R-:W-:Y:S02]  /*239d0*/  VIMNMX R0, PT, PT, R0, 0x46a00000, PT ;  /* 0x46a0000000007848 */ /* 0x000fe40003fe0100 */
[----:B------:R-:W-:-:S05]  /*239e0*/  SEL R139, R139, 0x63400000, !P0 ;  /* 0x634000008b8b7807 */ /* 0x000fca0004000000 */
[----:B------:R-:W-:-:S05]  /*239f0*/  IMAD.IADD R0, R0, 0x1, -R139 ;  /* 0x0000000100007824 */ /* 0x000fca00078e0a8b */
[----:B------:R-:W-:-:S06]  /*23a00*/  IADD3 R11, PT, PT, R0, 0x7fe00000, RZ ;  /* 0x7fe00000000b7810 */ /* 0x000fcc0007ffe0ff */
[----:B------:R-:W-:-:S10]  /*23a10*/  DMUL R8, R16, R10 ;  /* 0x0000000a10087228 */ /* 0x000fd40000000000 */
[----:B------:R-:W-:-:S13]  /*23a20*/  FSETP.GTU.AND P0, PT, |R9|, 1.469367938527859385e-39, PT ;  /* 0x001000000900780b */ /* 0x000fda0003f0c200 */
[----:B------:R-:W-:Y:S05]  /*23a30*/  @P0 BRA `(.L_x_560) ;  /* 0x0000000000940947 */ /* 0x000fea0003800000 */
[----:B------:R-:W-:Y:S01]  /*23a40*/  DFMA R4, R16, -R4, R6 ;  /* 0x800000041004722b */ /* 0x000fe20000000006 */
[----:B------:R-:W-:-:S09]  /*23a50*/  IMAD.MOV.U32 R10, RZ, RZ, RZ ;  /* 0x000000ffff0a7224 */ /* 0x000fd200078e00ff */
[C---:B------:R-:W-:Y:S02]  /*23a60*/  FSETP.NEU.AND P0, PT, R5.reuse, RZ, PT ;  /* 0x000000ff0500720b */ /* 0x040fe40003f0d000 */
[----:B------:R-:W-:-:S04]  /*23a70*/  LOP3.LUT R145, R5, 0x80000000, R145, 0x48, !PT ;  /* 0x8000000005917812 */ /* 0x000fc800078e4891 */
[----:B------:R-:W-:-:S07]  /*23a80*/  LOP3.LUT R11, R145, R11, RZ, 0xfc, !PT ;  /* 0x0000000b910b7212 */ /* 0x000fce00078efcff */
[----:B------:R-:W-:Y:S05]  /*23a90*/  @!P0 BRA `(.L_x_560) ;  /* 0x00000000007c8947 */ /* 0x000fea0003800000 */
[----:B------:R-:W-:Y:S01]  /*23aa0*/  IADD3 R5, PT, PT, -R0, RZ, RZ ;  /* 0x000000ff00057210 */ /* 0x000fe20007ffe1ff */
[----:B------:R-:W-:Y:S01]  /*23ab0*/  IMAD.MOV.U32 R4, RZ, RZ, RZ ;  /* 0x000000ffff047224 */ /* 0x000fe200078e00ff */
[----:B------:R-:W-:-:S05]  /*23ac0*/  DMUL.RP R10, R16, R10 ;  /* 0x0000000a100a7228 */ /* 0x000fca0000008000 */
[----:B------:R-:W-:-:S05]  /*23ad0*/  DFMA R4, R8, -R4, R16 ;  /* 0x800000040804722b */ /* 0x000fca0000000010 */
[----:B------:R-:W-:Y:S02]  /*23ae0*/  LOP3.LUT R145, R11, R145, RZ, 0x3c, !PT ;  /* 0x000000910b917212 */ /* 0x000fe400078e3cff */
[----:B------:R-:W-:-:S04]  /*23af0*/  IADD3 R4, PT, PT, -R0, -0x43300000, RZ ;  /* 0xbcd0000000047810 */ /* 0x000fc80007ffe1ff */
[----:B------:R-:W-:-:S04]  /*23b00*/  FSETP.NEU.AND P0, PT, |R5|, R4, PT ;  /* 0x000000040500720b */ /* 0x000fc80003f0d200 */
[----:B------:R-:W-:Y:S02]  /*23b10*/  FSEL R8, R10, R8, !P0 ;  /* 0x000000080a087208 */ /* 0x000fe40004000000 */
[----:B------:R-:W-:Y:S01]  /*23b20*/  FSEL R9, R145, R9, !P0 ;  /* 0x0000000991097208 */ /* 0x000fe20004000000 */
[----:B------:R-:W-:Y:S06]  /*23b30*/  BRA `(.L_x_560) ;  /* 0x0000000000547947 */ /* 0x000fec0003800000 */
.L_x_559:
[----:B------:R-:W-:-:S14]  /*23b40*/  DSETP.NAN.AND P0, PT, R18, R18, PT ;  /* 0x000000121200722a */ /* 0x000fdc0003f08000 */
[----:B------:R-:W-:Y:S05]  /*23b50*/  @P0 BRA `(.L_x_561) ;  /* 0x0000000000440947 */ /* 0x000fea0003800000 */
[----:B------:R-:W-:-:S14]  /*23b60*/  DSETP.NAN.AND P0, PT, R144, R144, PT ;  /* 0x000000909000722a */ /* 0x000fdc0003f08000 */
[----:B------:R-:W-:Y:S05]  /*23b70*/  @P0 BRA `(.L_x_562) ;  /* 0x0000000000300947 */ /* 0x000fea0003800000 */
[----:B------:R-:W-:Y:S01]  /*23b80*/  ISETP.NE.AND P0, PT, R135, R0, PT ;  /* 0x000000008700720c */ /* 0x000fe20003f05270 */
[----:B------:R-:W-:Y:S01]  /*23b90*/  IMAD.MOV.U32 R8, RZ, RZ, 0x0 ;  /* 0x00000000ff087424 */ /* 0x000fe200078e00ff */
[----:B------:R-:W-:-:S11]  /*23ba0*/  MOV R9, 0xfff80000 ;  /* 0xfff8000000097802 */ /* 0x000fd60000000f00 */
[----:B------:R-:W-:Y:S05]  /*23bb0*/  @!P0 BRA `(.L_x_560) ;  /* 0x0000000000348947 */ /* 0x000fea0003800000 */
[----:B------:R-:W-:Y:S02]  /*23bc0*/  ISETP.NE.AND P0, PT, R135, 0x7ff00000, PT ;  /* 0x7ff000008700780c */ /* 0x000fe40003f05270 */
[----:B------:R-:W-:Y:S02]  /*23bd0*/  LOP3.LUT R9, R19, 0x80000000, R145, 0x48, !PT ;  /* 0x8000000013097812 */ /* 0x000fe400078e4891 */
[----:B------:R-:W-:-:S13]  /*23be0*/  ISETP.EQ.OR P0, PT, R0, RZ, !P0 ;  /* 0x000000ff0000720c */ /* 0x000fda0004702670 */
[----:B------:R-:W-:Y:S01]  /*23bf0*/  @P0 LOP3.LUT R0, R9, 0x7ff00000, RZ, 0xfc, !PT ;  /* 0x7ff0000009000812 */ /* 0x000fe200078efcff */
[----:B------:R-:W-:Y:S02]  /*23c00*/  @!P0 IMAD.MOV.U32 R8, RZ, RZ, RZ ;  /* 0x000000ffff088224 */ /* 0x000fe400078e00ff */
[----:B------:R-:W-:Y:S01]  /*23c10*/  @P0 IMAD.MOV.U32 R8, RZ, RZ, RZ ;  /* 0x000000ffff080224 */ /* 0x000fe200078e00ff */
[----:B------:R-:W-:Y:S01]  /*23c20*/  @P0 MOV R9, R0 ;  /* 0x0000000000090202 */ /* 0x000fe20000000f00 */
[----:B------:R-:W-:Y:S06]  /*23c30*/  BRA `(.L_x_560) ;  /* 0x0000000000147947 */ /* 0x000fec0003800000 */
.L_x_562:
[----:B------:R-:W-:Y:S01]  /*23c40*/  LOP3.LUT R9, R145, 0x80000, RZ, 0xfc, !PT ;  /* 0x0008000091097812 */ /* 0x000fe200078efcff */
[----:B------:R-:W-:Y:S01]  /*23c50*/  IMAD.MOV.U32 R8, RZ, RZ, R144 ;  /* 0x000000ffff087224 */ /* 0x000fe200078e0090 */
[----:B------:R-:W-:Y:S06]  /*23c60*/  BRA `(.L_x_560) ;  /* 0x0000000000087947 */ /* 0x000fec0003800000 */
.L_x_561:
[----:B------:R-:W-:Y:S01]  /*23c70*/  LOP3.LUT R9, R19, 0x80000, RZ, 0xfc, !PT ;  /* 0x0008000013097812 */ /* 0x000fe200078efcff */
[----:B------:R-:W-:-:S07]  /*23c80*/  IMAD.MOV.U32 R8, RZ, RZ, R18 ;  /* 0x000000ffff087224 */ /* 0x000fce00078e0012 */
.L_x_560:
[----:B------:R-:W-:Y:S05]  /*23c90*/  BSYNC.RECONVERGENT B2 ;  /* 0x0000000000027941 */ /* 0x000fea0003800200 */
.L_x_558:
[----:B------:R-:W-:Y:S01]  /*23ca0*/  MOV R4, R12 ;  /* 0x0000000c00047202 */ /* 0x000fe20000000f00 */
[----:B------:R-:W-:-:S04]  /*23cb0*/  IMAD.MOV.U32 R5, RZ, RZ, 0x0 ;  /* 0x00000000ff057424 */ /* 0x000fc800078e00ff */
[----:B------:R-:W-:Y:S05]  /*23cc0*/  RET.REL.NODEC R4 `(sweep_engine_kernel) ;  /* 0xfffffdc004cc7950 */ /* 0x000fea0003c3ffff */
        .weak           $__internal_1_$__cuda_sm20_rcp_rn_f32_slowpath
        .type           $__internal_1_$__cuda_sm20_rcp_rn_f32_slowpath,@function
        .size           $__internal_1_$__cuda_sm20_rcp_rn_f32_slowpath,($__internal_2_$__cuda_sm3x_div_rn_noftz_f32_slowpath - $__internal_1_$__cuda_sm20_rcp_rn_f32_slowpath)
$__internal_1_$__cuda_sm20_rcp_rn_f32_slowpath:
[----:B------:R-:W-:Y:S01]  /*23cd0*/  IMAD.SHL.U32 R2, R5, 0x2, RZ ;  /* 0x0000000205027824 */ /* 0x000fe200078e00ff */
[----:B------:R-:W-:Y:S04]  /*23ce0*/  BSSY.RECONVERGENT B1, `(.L_x_563) ;  /* 0x0000030000017945 */ /* 0x000fe80003800200 */
[----:B------:R-:W-:-:S04]  /*23cf0*/  SHF.R.U32.HI R144, RZ, 0x18, R2 ;  /* 0x00000018ff907819 */ /* 0x000fc80000011602 */
[----:B------:R-:W-:-:S13]  /*23d00*/  ISETP.NE.U32.AND P0, PT, R144, RZ, PT ;  /* 0x000000ff9000720c */ /* 0x000fda0003f05070 */
[----:B------:R-:W-:Y:S05]  /*23d10*/  @P0 BRA `(.L_x_564) ;  /* 0x0000000000280947 */ /* 0x000fea0003800000 */
[----:B------:R-:W-:-:S04]  /*23d20*/  SHF.L.U32 R2, R5, 0x1, RZ ;  /* 0x0000000105027819 */ /* 0x000fc800000006ff */
[----:B------:R-:W-:-:S13]  /*23d30*/  ISETP.NE.AND P0, PT, R2, RZ, PT ;  /* 0x000000ff0200720c */ /* 0x000fda0003f05270 */
[----:B------:R-:W-:Y:S01]  /*23d40*/  @P0 FFMA R9, R5, 1.84467440737095516160e+19, RZ ;  /* 0x5f80000005090823 */ /* 0x000fe200000000ff */
[----:B------:R-:W-:Y:S08]  /*23d50*/  @!P0 MUFU.RCP R8, R5 ;  /* 0x0000000500088308 */ /* 0x000ff00000001000 */
[----:B------:R-:W0:Y:S02]  /*23d60*/  @P0 MUFU.RCP R2, R9 ;  /* 0x0000000900020308 */ /* 0x000e240000001000 */
[----:B0-----:R-:W-:-:S04]  /*23d70*/  @P0 FFMA R10, R9, R2, -1 ;  /* 0xbf800000090a0423 */ /* 0x001fc80000000002 */
[----:B------:R-:W-:-:S04]  /*23d80*/  @P0 FADD.FTZ R17, -R10, -RZ ;  /* 0x800000ff0a110221 */ /* 0x000fc80000010100 */
[----:B------:R-:W-:-:S04]  /*23d90*/  @P0 FFMA R2, R2, R17, R2 ;  /* 0x0000001102020223 */ /* 0x000fc80000000002 */
[----:B------:R-:W-:Y:S01]  /*23da0*/  @P0 FFMA R8, R2, 1.84467440737095516160e+19, RZ ;  /* 0x5f80000002080823 */ /* 0x000fe200000000ff */
[----:B------:R-:W-:Y:S06]  /*23db0*/  BRA `(.L_x_565) ;  /* 0x0000000000887947 */ /* 0x000fec0003800000 */
.L_x_564:
[----:B------:R-:W-:-:S05]  /*23dc0*/  VIADD R146, R144, 0xffffff03 ;  /* 0xffffff0390927836 */ /* 0x000fca0000000000 */
[----:B------:R-:W-:-:S13]  /*23dd0*/  ISETP.GT.U32.AND P0, PT, R146, 0x1, PT ;  /* 0x000000019200780c */ /* 0x000fda0003f04070 */
[----:B------:R-:W-:Y:S05]  /*23de0*/  @P0 BRA `(.L_x_566) ;  /* 0x0000000000780947 */ /* 0x000fea0003800000 */
[----:B------:R-:W-:Y:S01]  /*23df0*/  LOP3.LUT R2, R5, 0x7fffff, RZ, 0xc0, !PT ;  /* 0x007fffff05027812 */ /* 0x000fe200078ec0ff */
[----:B------:R-:W-:-:S03]  /*23e00*/  IMAD.MOV.U32 R17, RZ, RZ, 0x3 ;  /* 0x00000003ff117424 */ /* 0x000fc600078e00ff */
[----:B------:R-:W-:Y:S02]  /*23e10*/  LOP3.LUT R2, R2, 0x3f800000, RZ, 0xfc, !PT ;  /* 0x3f80000002027812 */ /* 0x000fe400078efcff */
[----:B------:R-:W-:Y:S02]  /*23e20*/  SHF.L.U32 R17, R17, R146, RZ ;  /* 0x0000009211117219 */ /* 0x000fe400000006ff */
[----:B------:R-:W0:Y:S02]  /*23e30*/  MUFU.RCP R9, R2 ;  /* 0x0000000200097308 */ /* 0x000e240000001000 */
[----:B0-----:R-:W-:-:S04]  /*23e40*/  FFMA R8, R2, R9, -1 ;  /* 0xbf80000002087423 */ /* 0x001fc80000000009 */
[----:B------:R-:W-:-:S04]  /*23e50*/  FADD.FTZ R8, -R8, -RZ ;  /* 0x800000ff08087221 */ /* 0x000fc80000010100 */
[CCC-:B------:R-:W-:Y:S01]  /*23e60*/  FFMA.RM R10, R9.reuse, R8.reuse, R9.reuse ;  /* 0x00000008090a7223 */ /* 0x1c0fe20000004009 */
[----:B------:R-:W-:-:S04]  /*23e70*/  FFMA.RP R9, R9, R8, R9 ;  /* 0x0000000809097223 */ /* 0x000fc80000008009 */
[C---:B------:R-:W-:Y:S02]  /*23e80*/  LOP3.LUT R8, R10.reuse, 0x7fffff, RZ, 0xc0, !PT ;  /* 0x007fffff0a087812 */ /* 0x040fe400078ec0ff */
[----:B------:R-:W-:Y:S02]  /*23e90*/  FSETP.NEU.FTZ.AND P0, PT, R10, R9, PT ;  /* 0x000000090a00720b */ /* 0x000fe40003f1d000 */
[----:B------:R-:W-:Y:S02]  /*23ea0*/  LOP3.LUT R8, R8, 0x800000, RZ, 0xfc, !PT ;  /* 0x0080000008087812 */ /* 0x000fe400078efcff */
[----:B------:R-:W-:Y:S02]  /*23eb0*/  SEL R9, RZ, 0xffffffff, !P0 ;  /* 0xffffffffff097807 */ /* 0x000fe40004000000 */
[----:B------:R-:W-:Y:S02]  /*23ec0*/  LOP3.LUT R17, R17, R8, RZ, 0xc0, !PT ;  /* 0x0000000811117212 */ /* 0x000fe400078ec0ff */
[----:B------:R-:W-:-:S02]  /*23ed0*/  IADD3 R9, PT, PT, -R9, RZ, RZ ;  /* 0x000000ff09097210 */ /* 0x000fc40007ffe1ff */
[-C--:B------:R-:W-:Y:S02]  /*23ee0*/  SHF.R.U32.HI R17, RZ, R146.reuse, R17 ;  /* 0x00000092ff117219 */ /* 0x080fe40000011611 */
[--C-:B------:R-:W-:Y:S01]  /*23ef0*/  LOP3.LUT P1, RZ, R9, R146, R8.reuse, 0xf8, !PT ;  /* 0x0000009209ff7212 */ /* 0x100fe2000782f808 */
[----:B------:R-:W-:Y:S01]  /*23f00*/  VIADD R9, R144, 0xffffff04 ;  /* 0xffffff0490097836 */ /* 0x000fe20000000000 */
[C---:B------:R-:W-:Y:S02]  /*23f10*/  LOP3.LUT P0, RZ, R17.reuse, 0x1, RZ, 0xc0, !PT ;  /* 0x0000000111ff7812 */ /* 0x040fe4000780c0ff */
[----:B------:R-:W-:Y:S02]  /*23f20*/  LOP3.LUT P2, RZ, R17, 0x2, RZ, 0xc0, !PT ;  /* 0x0000000211ff7812 */ /* 0x000fe4000784c0ff */
[----:B------:R-:W-:Y:S02]  /*23f30*/  SHF.R.U32.HI R8, RZ, R9, R8 ;  /* 0x00000009ff087219 */ /* 0x000fe40000011608 */
[----:B------:R-:W-:-:S02]  /*23f40*/  PLOP3.LUT P0, PT, P0, P1, P2, 0xe0, 0x0 ;  /* 0x000000000000781c */ /* 0x000fc40000703c20 */
[----:B------:R-:W-:Y:S02]  /*23f50*/  LOP3.LUT P1, RZ, R5, 0x7fffff, RZ, 0xc0, !PT ;  /* 0x007fffff05ff7812 */ /* 0x000fe4000782c0ff */
[----:B------:R-:W-:-:S05]  /*23f60*/  SEL R2, RZ, 0x1, !P0 ;  /* 0x00000001ff027807 */ /* 0x000fca0004000000 */
[----:B------:R-:W-:-:S05]  /*23f70*/  IMAD.MOV R2, RZ, RZ, -R2 ;  /* 0x000000ffff027224 */ /* 0x000fca00078e0a02 */
[----:B------:R-:W-:-:S13]  /*23f80*/  ISETP.GE.AND P0, PT, R2, RZ, PT ;  /* 0x000000ff0200720c */ /* 0x000fda0003f06270 */
[----:B------:R-:W-:-:S05]  /*23f90*/  @!P0 IADD3 R8, PT, PT, R8, 0x1, RZ ;  /* 0x0000000108088810 */ /* 0x000fca0007ffe0ff */
[----:B------:R-:W-:-:S05]  /*23fa0*/  @!P1 IMAD.SHL.U32 R8, R8, 0x2, RZ ;  /* 0x0000000208089824 */ /* 0x000fca00078e00ff */
[----:B------:R-:W-:Y:S01]  /*23fb0*/  LOP3.LUT R8, R8, 0x80000000, R5, 0xf8, !PT ;  /* 0x8000000008087812 */ /* 0x000fe200078ef805 */
[----:B------:R-:W-:Y:S06]  /*23fc0*/  BRA `(.L_x_565) ;  /* 0x0000000000047947 */ /* 0x000fec0003800000 */
.L_x_566:
[----:B------:R0:W1:Y:S02]  /*23fd0*/  MUFU.RCP R8, R5 ;  /* 0x0000000500087308 */ /* 0x0000640000001000 */
.L_x_565:
[----:B------:R-:W-:Y:S05]  /*23fe0*/  BSYNC.RECONVERGENT B1 ;  /* 0x0000000000017941 */ /* 0x000fea0003800200 */
.L_x_563:
[----:B01----:R-:W-:Y:S01]  /*23ff0*/  IMAD.MOV.U32 R5, RZ, RZ, R8 ;  /* 0x000000ffff057224 */ /* 0x003fe200078e0008 */
[----:B------:R-:W-:Y:S01]  /*24000*/  MOV R8, R18 ;  /* 0x0000001200087202 */ /* 0x000fe20000000f00 */
[----:B------:R-:W-:-:S04]  /*24010*/  IMAD.MOV.U32 R9, RZ, RZ, 0x0 ;  /* 0x00000000ff097424 */ /* 0x000fc800078e00ff */
[----:B------:R-:W-:Y:S05]  /*24020*/  RET.REL.NODEC R8 `(sweep_engine_kernel) ;  /* 0xfffffdbc08f47950 */ /* 0x000fea0003c3ffff */
        .weak           $__internal_2_$__cuda_sm3x_div_rn_noftz_f32_slowpath
        .type           $__internal_2_$__cuda_sm3x_div_rn_noftz_f32_slowpath,@function
        .size           $__internal_2_$__cuda_sm3x_div_rn_noftz_f32_slowpath,(.L_x_581 - $__internal_2_$__cuda_sm3x_div_rn_noftz_f32_slowpath)
$__internal_2_$__cuda_sm3x_div_rn_noftz_f32_slowpath:
[----:B------:R-:W-:Y:S01]  /*24030*/  SHF.R.U32.HI R154, RZ, 0x17, R9 ;  /* 0x00000017ff9a7819 */ /* 0x000fe20000011609 */
[----:B------:R-:W-:Y:S01]  /*24040*/  BSSY.RECONVERGENT B0, `(.L_x_567) ;  /* 0x0000062000007945 */ /* 0x000fe20003800200 */
[----:B------:R-:W-:Y:S02]  /*24050*/  SHF.R.U32.HI R157, RZ, 0x17, R8 ;  /* 0x00000017ff9d7819 */ /* 0x000fe40000011608 */
[----:B------:R-:W-:Y:S02]  /*24060*/  LOP3.LUT R154, R154, 0xff, RZ, 0xc0, !PT ;  /* 0x000000ff9a9a7812 */ /* 0x000fe400078ec0ff */
[----:B------:R-:W-:-:S03]  /*24070*/  LOP3.LUT R157, R157, 0xff, RZ, 0xc0, !PT ;  /* 0x000000ff9d9d7812 */ /* 0x000fc600078ec0ff */
[----:B------:R-:W-:Y:S01]  /*24080*/  VIADD R155, R154, 0xffffffff ;  /* 0xffffffff9a9b7836 */ /* 0x000fe20000000000 */
[----:B------:R-:W-:-:S04]  /*24090*/  IADD3 R156, PT, PT, R157, -0x1, RZ ;  /* 0xffffffff9d9c7810 */ /* 0x000fc80007ffe0ff */
[----:B------:R-:W-:-:S04]  /*240a0*/  ISETP.GT.U32.AND P0, PT, R155, 0xfd, PT ;  /* 0x000000fd9b00780c */ /* 0x000fc80003f04070 */
[----:B------:R-:W-:-:S13]  /*240b0*/  ISETP.GT.U32.OR P0, PT, R156, 0xfd, P0 ;  /* 0x000000fd9c00780c */ /* 0x000fda0000704470 */
[----:B------:R-:W-:Y:S01]  /*240c0*/  @!P0 IMAD.MOV.U32 R153, RZ, RZ, RZ ;  /* 0x000000ffff998224 */ /* 0x000fe200078e00ff */
[----:B------:R-:W-:Y:S06]  /*240d0*/  @!P0 BRA `(.L_x_568) ;  /* 0x00000000005c8947 */ /* 0x000fec0003800000 */
[----:B------:R-:W-:Y:S02]  /*240e0*/  FSETP.GTU.FTZ.AND P0, PT, |R8|, +INF , PT ;  /* 0x7f8000000800780b */ /* 0x000fe40003f1c200 */
[----:B------:R-:W-:-:S04]  /*240f0*/  FSETP.GTU.FTZ.AND P1, PT, |R9|, +INF , PT ;  /* 0x7f8000000900780b */ /* 0x000fc80003f3c200 */
[----:B------:R-:W-:-:S13]  /*24100*/  PLOP3.LUT P0, PT, P0, P1, PT, 0xf8, 0x8f ;  /* 0x00000000008f781c */ /* 0x000fda0000703f70 */
[----:B------:R-:W-:Y:S05]  /*24110*/  @P0 BRA `(.L_x_569) ;  /* 0x00000004004c0947 */ /* 0x000fea0003800000 */
[----:B------:R-:W-:-:S13]  /*24120*/  LOP3.LUT P0, RZ, R9, 0x7fffffff, R8, 0xc8, !PT ;  /* 0x7fffffff09ff7812 */ /* 0x000fda000780c808 */
[----:B------:R-:W-:Y:S05]  /*24130*/  @!P0 BRA `(.L_x_570) ;  /* 0x00000004003c8947 */ /* 0x000fea0003800000 */
[C---:B------:R-:W-:Y:S02]  /*24140*/  FSETP.NEU.FTZ.AND P4, PT, |R8|.reuse, +INF , PT ;  /* 0x7f8000000800780b */ /* 0x040fe40003f9d200 */
[----:B------:R-:W-:Y:S02]  /*24150*/  FSETP.NEU.FTZ.AND P1, PT, |R9|, +INF , PT ;  /* 0x7f8000000900780b */ /* 0x000fe40003f3d200 */
[----:B------:R-:W-:-:S11]  /*24160*/  FSETP.NEU.FTZ.AND P0, PT, |R8|, +INF , PT ;  /* 0x7f8000000800780b */ /* 0x000fd60003f1d200 */
[----:B------:R-:W-:Y:S05]  /*24170*/  @!P1 BRA !P4, `(.L_x_570) ;  /* 0x00000004002c9947 */ /* 0x000fea0006000000 */
[----:B------:R-:W-:-:S04]  /*24180*/  LOP3.LUT P4, RZ, R8, 0x7fffffff, RZ, 0xc0, !PT ;  /* 0x7fffffff08ff7812 */ /* 0x000fc8000788c0ff */
[----:B------:R-:W-:-:S13]  /*24190*/  PLOP3.LUT P4, PT, P1, P4, PT, 0x2f, 0xf2 ;  /* 0x0000000000f2781c */ /* 0x000fda0000f88577 */
[----:B------:R-:W-:Y:S05]  /*241a0*/  @P4 BRA `(.L_x_571) ;  /* 0x0000000400184947 */ /* 0x000fea0003800000 */
[----:B------:R-:W-:-:S04]  /*241b0*/  LOP3.LUT P1, RZ, R9, 0x7fffffff, RZ, 0xc0, !PT ;  /* 0x7fffffff09ff7812 */ /* 0x000fc8000782c0ff */
[----:B------:R-:W-:-:S13]  /*241c0*/  PLOP3.LUT P0, PT, P0, P1, PT, 0x2f, 0xf2 ;  /* 0x0000000000f2781c */ /* 0x000fda0000702577 */
[----:B------:R-:W-:Y:S05]  /*241d0*/  @P0 BRA `(.L_x_572) ;  /* 0x0000000400000947 */ /* 0x000fea0003800000 */
[----:B------:R-:W-:Y:S02]  /*241e0*/  ISETP.GE.AND P0, PT, R156, RZ, PT ;  /* 0x000000ff9c00720c */ /* 0x000fe40003f06270 */
[----:B------:R-:W-:-:S11]  /*241f0*/  ISETP.GE.AND P1, PT, R155, RZ, PT ;  /* 0x000000ff9b00720c */ /* 0x000fd60003f26270 */
[----:B------:R-:W-:Y:S01]  /*24200*/  @P0 IMAD.MOV.U32 R153, RZ, RZ, RZ ;  /* 0x000000ffff990224 */ /* 0x000fe200078e00ff */
[----:B------:R-:W-:Y:S01]  /*24210*/  @!P0 MOV R153, 0xffffffc0 ;  /* 0xffffffc000998802 */ /* 0x000fe20000000f00 */
[----:B------:R-:W-:Y:S01]  /*24220*/  @!P0 FFMA R8, R8, 1.84467440737095516160e+19, RZ ;  /* 0x5f80000008088823 */ /* 0x000fe200000000ff */
[----:B------:R-:W-:-:S03]  /*24230*/  @!P1 FFMA R9, R9, 1.84467440737095516160e+19, RZ ;  /* 0x5f80000009099823 */ /* 0x000fc600000000ff */
[----:B------:R-:W-:-:S07]  /*24240*/  @!P1 VIADD R153, R153, 0x40 ;  /* 0x0000004099999836 */ /* 0x000fce0000000000 */
.L_x_568:
[----:B------:R-:W-:Y:S01]  /*24250*/  LEA R156, R154, 0xc0800000, 0x17 ;  /* 0xc08000009a9c7811 */ /* 0x000fe200078eb8ff */
[----:B------:R-:W-:Y:S01]  /*24260*/  BSSY.RECONVERGENT B1, `(.L_x_573) ;  /* 0x0000036000017945 */ /* 0x000fe20003800200 */
[----:B------:R-:W-:-:S03]  /*24270*/  IADD3 R157, PT, PT, R157, -0x7f, RZ ;  /* 0xffffff819d9d7810 */ /* 0x000fc60007ffe0ff */
[----:B------:R-:W-:Y:S02]  /*24280*/  IMAD.IADD R159, R9, 0x1, -R156 ;  /* 0x00000001099f7824 */ /* 0x000fe400078e0a9c */
[----:B------:R-:W-:Y:S02]  /*24290*/  IMAD R8, R157, -0x800000, R8 ;  /* 0xff8000009d087824 */ /* 0x000fe400078e0208 */
[----:B------:R-:W0:Y:S01]  /*242a0*/  MUFU.RCP R156, R159 ;  /* 0x0000009f009c7308 */ /* 0x000e220000001000 */
[----:B------:R-:W-:-:S04]  /*242b0*/  FADD.FTZ R155, -R159, -RZ ;  /* 0x800000ff9f9b7221 */ /* 0x000fc80000010100 */
[----:B0-----:R-:W-:-:S04]  /*242c0*/  FFMA R9, R156, R155, 1 ;  /* 0x3f8000009c097423 */ /* 0x001fc8000000009b */
[----:B------:R-:W-:-:S04]  /*242d0*/  FFMA R9, R156, R9, R156 ;  /* 0x000000099c097223 */ /* 0x000fc8000000009c */
[----:B------:R-:W-:-:S04]  /*242e0*/  FFMA R156, R8, R9, RZ ;  /* 0x00000009089c7223 */ /* 0x000fc800000000ff */
[----:B------:R-:W-:-:S04]  /*242f0*/  FFMA R158, R155, R156, R8 ;  /* 0x0000009c9b9e7223 */ /* 0x000fc80000000008 */
[----:B------:R-:W-:Y:S01]  /*24300*/  FFMA R156, R9, R158, R156 ;  /* 0x0000009e099c7223 */ /* 0x000fe2000000009c */
[----:B------:R-:W-:-:S03]  /*24310*/  IADD3 R158, PT, PT, R157, 0x7f, -R154 ;  /* 0x0000007f9d9e7810 */ /* 0x000fc60007ffe89a */
[----:B------:R-:W-:Y:S02]  /*24320*/  FFMA R155, R155, R156, R8 ;  /* 0x0000009c9b9b7223 */ /* 0x000fe40000000008 */
[----:B------:R-:W-:Y:S02]  /*24330*/  IMAD.IADD R157, R158, 0x1, R153 ;  /* 0x000000019e9d7824 */ /* 0x000fe400078e0299 */
[----:B------:R-:W-:-:S05]  /*24340*/  FFMA R8, R9, R155, R156 ;  /* 0x0000009b09087223 */ /* 0x000fca000000009c */
[----:B------:R-:W-:-:S04]  /*24350*/  SHF.R.U32.HI R154, RZ, 0x17, R8 ;  /* 0x00000017ff9a7819 */ /* 0x000fc80000011608 */
[----:B------:R-:W-:-:S05]  /*24360*/  LOP3.LUT R154, R154, 0xff, RZ, 0xc0, !PT ;  /* 0x000000ff9a9a7812 */ /* 0x000fca00078ec0ff */
[----:B------:R-:W-:-:S05]  /*24370*/  IMAD.IADD R153, R154, 0x1, R157 ;  /* 0x000000019a997824 */ /* 0x000fca00078e029d */
[----:B------:R-:W-:-:S04]  /*24380*/  IADD3 R154, PT, PT, R153, -0x1, RZ ;  /* 0xffffffff999a7810 */ /* 0x000fc80007ffe0ff */
[----:B------:R-:W-:-:S13]  /*24390*/  ISETP.GE.U32.AND P0, PT, R154, 0xfe, PT ;  /* 0x000000fe9a00780c */ /* 0x000fda0003f06070 */
[----:B------:R-:W-:Y:S05]  /*243a0*/  @!P0 BRA `(.L_x_574) ;  /* 0x0000000000808947 */ /* 0x000fea0003800000 */
[----:B------:R-:W-:-:S13]  /*243b0*/  ISETP.GT.AND P0, PT, R153, 0xfe, PT ;  /* 0x000000fe9900780c */ /* 0x000fda0003f04270 */
[----:B------:R-:W-:Y:S05]  /*243c0*/  @P0 BRA `(.L_x_575) ;  /* 0x00000000006c0947 */ /* 0x000fea0003800000 */
[----:B------:R-:W-:-:S13]  /*243d0*/  ISETP.GE.AND P0, PT, R153, 0x1, PT ;  /* 0x000000019900780c */ /* 0x000fda0003f06270 */
[----:B------:R-:W-:Y:S05]  /*243e0*/  @P0 BRA `(.L_x_576) ;  /* 0x0000000000740947 */ /* 0x000fea0003800000 */
[----:B------:R-:W-:Y:S02]  /*243f0*/  ISETP.GE.AND P0, PT, R153, -0x18, PT ;  /* 0xffffffe89900780c */ /* 0x000fe40003f06270 */
[----:B------:R-:W-:-:S11]  /*24400*/  LOP3.LUT R8, R8, 0x80000000, RZ, 0xc0, !PT ;  /* 0x8000000008087812 */ /* 0x000fd600078ec0ff */
[----:B------:R-:W-:Y:S05]  /*24410*/  @!P0 BRA `(.L_x_576) ;  /* 0x0000000000688947 */ /* 0x000fea0003800000 */
[CCC-:B------:R-:W-:Y:S01]  /*24420*/  FFMA.RZ R157, R9.reuse, R155.reuse, R156.reuse ;  /* 0x0000009b099d7223 */ /* 0x1c0fe2000000c09c */
[CCC-:B------:R-:W-:Y:S01]  /*24430*/  FFMA.RP R154, R9.reuse, R155.reuse, R156.reuse ;  /* 0x0000009b099a7223 */ /* 0x1c0fe2000000809c */
[----:B------:R-:W-:Y:S01]  /*24440*/  FFMA.RM R9, R9, R155, R156 ;  /* 0x0000009b09097223 */ /* 0x000fe2000000409c */
[C---:B------:R-:W-:Y:S01]  /*24450*/  VIADD R156, R153.reuse, 0x20 ;  /* 0x00000020999c7836 */ /* 0x040fe20000000000 */
[----:B------:R-:W-:Y:S01]  /*24460*/  ISETP.NE.AND P1, PT, R153, RZ, PT ;  /* 0x000000ff9900720c */ /* 0x000fe20003f25270 */
[----:B------:R-:W-:Y:S01]  /*24470*/  IMAD.MOV R155, RZ, RZ, -R153 ;  /* 0x000000ffff9b7224 */ /* 0x000fe200078e0a99 */
[----:B------:R-:W-:Y:S02]  /*24480*/  LOP3.LUT R157, R157, 0x7fffff, RZ, 0xc0, !PT ;  /* 0x007fffff9d9d7812 */ /* 0x000fe400078ec0ff */
[----:B------:R-:W-:Y:S02]  /*24490*/  ISETP.NE.AND P0, PT, R153, RZ, PT ;  /* 0x000000ff9900720c */ /* 0x000fe40003f05270 */
[----:B------:R-:W-:-:S02]  /*244a0*/  LOP3.LUT R157, R157, 0x800000, RZ, 0xfc, !PT ;  /* 0x008000009d9d7812 */ /* 0x000fc400078efcff */
[----:B------:R-:W-:Y:S02]  /*244b0*/  SEL R158, R155, RZ, P1 ;  /* 0x000000ff9b9e7207 */ /* 0x000fe40000800000 */
[----:B------:R-:W-:Y:S02]  /*244c0*/  SHF.L.U32 R156, R157, R156, RZ ;  /* 0x0000009c9d9c7219 */ /* 0x000fe400000006ff */
[----:B------:R-:W-:Y:S02]  /*244d0*/  FSETP.NEU.FTZ.AND P1, PT, R154, R9, PT ;  /* 0x000000099a00720b */ /* 0x000fe40003f3d000 */
[----:B------:R-:W-:Y:S02]  /*244e0*/  ISETP.NE.AND P0, PT, R156, RZ, P0 ;  /* 0x000000ff9c00720c */ /* 0x000fe40000705270 */
[----:B------:R-:W-:Y:S02]  /*244f0*/  SHF.R.U32.HI R158, RZ, R158, R157 ;  /* 0x0000009eff9e7219 */ /* 0x000fe4000001169d */
[----:B------:R-:W-:-:S02]  /*24500*/  PLOP3.LUT P0, PT, P1, P0, PT, 0xf8, 0x8f ;  /* 0x00000000008f781c */ /* 0x000fc40000f01f70 */
[----:B------:R-:W-:Y:S02]  /*24510*/  SHF.R.U32.HI R9, RZ, 0x1, R158 ;  /* 0x00000001ff097819 */ /* 0x000fe4000001169e */
[----:B------:R-:W-:-:S04]  /*24520*/  SEL R154, RZ, 0x1, !P0 ;  /* 0x00000001ff9a7807 */ /* 0x000fc80004000000 */
[----:B------:R-:W-:-:S04]  /*24530*/  LOP3.LUT R153, R154, 0x1, R9, 0xf8, !PT ;  /* 0x000000019a997812 */ /* 0x000fc800078ef809 */
[----:B------:R-:W-:-:S04]  /*24540*/  LOP3.LUT R158, R153, R158, RZ, 0xc0, !PT ;  /* 0x0000009e999e7212 */ /* 0x000fc800078ec0ff */
[----:B------:R-:W-:-:S04]  /*24550*/  IADD3 R9, PT, PT, R9, R158, RZ ;  /* 0x0000009e09097210 */ /* 0x000fc80007ffe0ff */
[----:B------:R-:W-:Y:S01]  /*24560*/  LOP3.LUT R8, R9, R8, RZ, 0xfc, !PT ;  /* 0x0000000809087212 */ /* 0x000fe200078efcff */
[----:B------:R-:W-:Y:S06]  /*24570*/  BRA `(.L_x_576) ;  /* 0x0000000000107947 */ /* 0x000fec0003800000 */
.L_x_575:
[----:B------:R-:W-:-:S04]  /*24580*/  LOP3.LUT R8, R8, 0x80000000, RZ, 0xc0, !PT ;  /* 0x8000000008087812 */ /* 0x000fc800078ec0ff */
[----:B------:R-:W-:Y:S01]  /*24590*/  LOP3.LUT R8, R8, 0x7f800000, RZ, 0xfc, !PT ;  /* 0x7f80000008087812 */ /* 0x000fe200078efcff */
[----:B------:R-:W-:Y:S06]  /*245a0*/  BRA `(.L_x_576) ;  /* 0x0000000000047947 */ /* 0x000fec0003800000 */
.L_x_574:
[----:B------:R-:W-:-:S07]  /*245b0*/  IMAD R8, R157, 0x800000, R8 ;  /* 0x008000009d087824 */ /* 0x000fce00078e0208 */
.L_x_576:
[----:B------:R-:W-:Y:S05]  /*245c0*/  BSYNC.RECONVERGENT B1 ;  /* 0x0000000000017941 */ /* 0x000fea0003800200 */
.L_x_573:
[----:B------:R-:W-:Y:S05]  /*245d0*/  BRA `(.L_x_577) ;  /* 0x0000000000207947 */ /* 0x000fea0003800000 */
.L_x_572:
[----:B------:R-:W-:-:S04]  /*245e0*/  LOP3.LUT R8, R9, 0x80000000, R8, 0x48, !PT ;  /* 0x8000000009087812 */ /* 0x000fc800078e4808 */
[----:B------:R-:W-:Y:S01]  /*245f0*/  LOP3.LUT R8, R8, 0x7f800000, RZ, 0xfc, !PT ;  /* 0x7f80000008087812 */ /* 0x000fe200078efcff */
[----:B------:R-:W-:Y:S06]  /*24600*/  BRA `(.L_x_577) ;  /* 0x0000000000147947 */ /* 0x000fec0003800000 */
.L_x_571:
[----:B------:R-:W-:Y:S01]  /*24610*/  LOP3.LUT R8, R9, 0x80000000, R8, 0x48, !PT ;  /* 0x8000000009087812 */ /* 0x000fe200078e4808 */
[----:B------:R-:W-:Y:S06]  /*24620*/  BRA `(.L_x_577) ;  /* 0x00000000000c7947 */ /* 0x000fec0003800000 */
.L_x_570:
[----:B------:R-:W0:Y:S01]  /*24630*/  MUFU.RSQ R8, -QNAN ;  /* 0xffc0000000087908 */ /* 0x000e220000001400 */
[----:B------:R-:W-:Y:S05]  /*24640*/  BRA `(.L_x_577) ;  /* 0x0000000000047947 */ /* 0x000fea0003800000 */
.L_x_569:
[----:B------:R-:W-:-:S07]  /*24650*/  FADD.FTZ R8, R8, R9 ;  /* 0x0000000908087221 */ /* 0x000fce0000010000 */
.L_x_577:
[----:B------:R-:W-:Y:S05]  /*24660*/  BSYNC.RECONVERGENT B0 ;  /* 0x0000000000007941 */ /* 0x000fea0003800200 */
.L_x_567:
[----:B0-----:R-:W-:Y:S01]  /*24670*/  IMAD.MOV.U32 R153, RZ, RZ, R8 ;  /* 0x000000ffff997224 */ /* 0x001fe200078e0008 */
[----:B------:R-:W-:Y:S01]  /*24680*/  MOV R8, R152 ;  /* 0x0000009800087202 */ /* 0x000fe20000000f00 */
[----:B------:R-:W-:-:S04]  /*24690*/  IMAD.MOV.U32 R9, RZ, RZ, 0x0 ;  /* 0x00000000ff097424 */ /* 0x000fc800078e00ff */
[----:B------:R-:W-:Y:S05]  /*246a0*/  RET.REL.NODEC R8 `(sweep_engine_kernel) ;  /* 0xfffffdb808547950 */ /* 0x000fea0003c3ffff */
.L_x_578:
[----:B------:R-:W-:-:S00]  /*246b0*/  BRA `(.L_x_578) ;  /* 0xfffffffc00fc7947 */ /* 0x000fc0000383ffff */
[----:B------:R-:W-:-:S00]  /*246c0*/  NOP ;  /* 0x0000000000007918 */ /* 0x000fc00000000000 */
        /* <DEDUP_REMOVED lines=11> */
.L_x_581:


//--------------------- .nv.shared.reserved.0     --------------------------
	.section	.nv.shared.reserved.0,"aw",@nobits
	.weak		__nv_reservedSMEM_offset_0_alias
	.size		__nv_reservedSMEM_offset_0_alias, 0, 64
	.other		__nv_reservedSMEM_offset_0_alias,@"STO_CUDA_RESERVED_SHARED STV_DEFAULT"
__nv_reservedSMEM_offset_0_alias:
	.zero		0
	.zero		64


//--------------------- .nv.constant0.sweep_engine_kernel --------------------------
	.section	.nv.constant0.sweep_engine_kernel,"a",@progbits
	.sectionflags	@""
	.align	4
.nv.constant0.sweep_engine_kernel:
	.zero		968


//--------------------- SYMBOLS --------------------------

	.type		.nv.reservedSmem.offset0,@object
	.size		.nv.reservedSmem.offset0,0x4
